// Copyright (c) 2024, Jay Shah, Ganesh Bikshandi, Ying Zhang, Vijay Thakkar, Pradeep Ramani, Tri Dao.
// Splitting the different template instantiations to different files to speed up compilation.
// This file is auto-generated. See "generate_kernels.py"

#include "flash_fwd_launch_template.h"

#ifndef FLASHATTENTION_DISABLE_SM8x
#ifndef FLASHATTENTION_DISABLE_HDIM96
template void run_mha_fwd_<80, cutlass::half_t, 96, 96, false, false, true, true>(Flash_fwd_params &params, cudaStream_t stream);
template void run_mha_fwd_<86, cutlass::half_t, 96, 96, false, false, true, true>(Flash_fwd_params &params, cudaStream_t stream);
#endif
#endif


// ===== COMPILED SASS (sm_80) =====

	.target	sm_80

	.elftype	@"ET_EXEC"


//--------------------- .note.nv.tkinfo           --------------------------
	.section	.note.nv.tkinfo,"",@"SHT_NOTE"
	.sectionflags	@"SHF_NOTE_NV_TKINFO"
	.tkinfo
        /*0018*/ 	.word	0x00000002
        /*0030*/ 	.string	""
        /*0030*/ 	.string	"ptxas"
        /*0030*/ 	.string	"Cuda compilation tools, release 13.0, V13.0.88"
        /*0030*/ 	.string	"Build cuda_13.0.r13.0/compiler.36424714_0"
        /*0030*/ 	.string	"-arch sm_80 -m 64 "



//--------------------- .note.nv.cuinfo           --------------------------
	.section	.note.nv.cuinfo,"",@"SHT_NOTE"
	.sectionflags	@"SHF_NOTE_NV_CUINFO"
        /*0018*/ 	.short	0x0002
        /*001a*/ 	.short	0x0050
        /*001c*/ 	.short	0x0082
	.zero		2


//--------------------- .nv.info                  --------------------------
	.section	.nv.info,"",@"SHT_CUDA_INFO"
	.align	4


	//----- nvinfo : EIATTR_REGCOUNT
	.align		4
        /*0000*/ 	.byte	0x04, 0x2f
        /*0002*/ 	.short	(.L_12 - .L_11)
	.align		4
.L_11:
        /*0004*/ 	.word	index@(_ZN7cutlass13device_kernelIN5flash19enable_sm80_to_sm89INS1_16FlashAttnFwdSm80INS1_25CollectiveMainloopFwdSm80ILi4ELi1ELb0EN4cute5tupleIJNS5_1CILi128EEENS7_ILi64EEENS7_ILi96EEEEEELi96ENS_6half_tEfNS_4arch4Sm80ELb1ELb0ELb1ELb1ELb0ELb1ELb1ELb0EEENS1_21CollectiveEpilogueFwdINS6_IJS8_SA_S9_EEENS6_IJNS7_ILi1EEESI_SI_EEESC_SE_Li128ELb1ELb1ELb0ELb0EEENS1_19SingleTileSchedulerILb1ELb0ELb1ELi128EEEEEEEEEvNT_6ParamsE)
        /*0008*/ 	.word	0x000000ff


	//----- nvinfo : EIATTR_FRAME_SIZE
	.align		4
.L_12:
        /*000c*/ 	.byte	0x04, 0x11
        /*000e*/ 	.short	(.L_14 - .L_13)
	.align		4
.L_13:
        /*0010*/ 	.word	index@(_ZN7cutlass13device_kernelIN5flash19enable_sm80_to_sm89INS1_16FlashAttnFwdSm80INS1_25CollectiveMainloopFwdSm80ILi4ELi1ELb0EN4cute5tupleIJNS5_1CILi128EEENS7_ILi64EEENS7_ILi96EEEEEELi96ENS_6half_tEfNS_4arch4Sm80ELb1ELb0ELb1ELb1ELb0ELb1ELb1ELb0EEENS1_21CollectiveEpilogueFwdINS6_IJS8_SA_S9_EEENS6_IJNS7_ILi1EEESI_SI_EEESC_SE_Li128ELb1ELb1ELb0ELb0EEENS1_19SingleTileSchedulerILb1ELb0ELb1ELi128EEEEEEEEEvNT_6ParamsE)
        /*0014*/ 	.word	0x00000090


	//----- nvinfo : EIATTR_REGCOUNT
	.align		4
.L_14:
        /*0018*/ 	.byte	0x04, 0x2f
        /*001a*/ 	.short	(.L_16 - .L_15)
	.align		4
.L_15:
        /*001c*/ 	.word	index@(_ZN7cutlass13device_kernelIN5flash19enable_sm80_to_sm89INS1_16FlashAttnFwdSm80INS1_25CollectiveMainloopFwdSm80ILi4ELi1ELb0EN4cute5tupleIJNS5_1CILi128EEENS7_ILi64EEENS7_ILi96EEEEEELi96ENS_6half_tEfNS_4arch4Sm80ELb1ELb0ELb1ELb1ELb0ELb0ELb1ELb0EEENS1_21CollectiveEpilogueFwdINS6_IJS8_SA_S9_EEENS6_IJNS7_ILi1EEESI_SI_EEESC_SE_Li128ELb1ELb1ELb0ELb0EEENS1_19SingleTileSchedulerILb1ELb0ELb1ELi128EEEEEEEEEvNT_6ParamsE)
        /*0020*/ 	.word	0x000000ff


	//----- nvinfo : EIATTR_FRAME_SIZE
	.align		4
.L_16:
        /*0024*/ 	.byte	0x04, 0x11
        /*0026*/ 	.short	(.L_18 - .L_17)
	.align		4
.L_17:
        /*0028*/ 	.word	index@(_ZN7cutlass13device_kernelIN5flash19enable_sm80_to_sm89INS1_16FlashAttnFwdSm80INS1_25CollectiveMainloopFwdSm80ILi4ELi1ELb0EN4cute5tupleIJNS5_1CILi128EEENS7_ILi64EEENS7_ILi96EEEEEELi96ENS_6half_tEfNS_4arch4Sm80ELb1ELb0ELb1ELb1ELb0ELb0ELb1ELb0EEENS1_21CollectiveEpilogueFwdINS6_IJS8_SA_S9_EEENS6_IJNS7_ILi1EEESI_SI_EEESC_SE_Li128ELb1ELb1ELb0ELb0EEENS1_19SingleTileSchedulerILb1ELb0ELb1ELi128EEEEEEEEEvNT_6ParamsE)
        /*002c*/ 	.word	0x00000080


	//----- nvinfo : EIATTR_REGCOUNT
	.align		4
.L_18:
        /*0030*/ 	.byte	0x04, 0x2f
        /*0032*/ 	.short	(.L_20 - .L_19)
	.align		4
.L_19:
        /*0034*/ 	.word	index@(_ZN7cutlass13device_kernelIN5flash19enable_sm80_to_sm89INS1_16FlashAttnFwdSm80INS1_25CollectiveMainloopFwdSm80ILi4ELi1ELb0EN4cute5tupleIJNS5_1CILi128EEENS7_ILi64EEENS7_ILi96EEEEEELi96ENS_6half_tEfNS_4arch4Sm80ELb1ELb0ELb1ELb0ELb0ELb0ELb1ELb0EEENS1_21CollectiveEpilogueFwdINS6_IJS8_SA_S9_EEENS6_IJNS7_ILi1EEESI_SI_EEESC_SE_Li128ELb0ELb1ELb0ELb0EEENS1_30DynamicPersistentTileSchedulerILi128ELi128ELb0ELb1ELb0EEEEEEEEEvNT_6ParamsE)
        /*0038*/ 	.word	0x000000ff


	//----- nvinfo : EIATTR_FRAME_SIZE
	.align		4
.L_20:
        /*003c*/ 	.byte	0x04, 0x11
        /*003e*/ 	.short	(.L_22 - .L_21)
	.align		4
.L_21:
        /*0040*/ 	.word	index@($__internal_1_$__cuda_sm70_shflsync_idx_p)
        /*0044*/ 	.word	0x00000000


	//----- nvinfo : EIATTR_FRAME_SIZE
	.align		4
.L_22:
        /*0048*/ 	.byte	0x04, 0x11
        /*004a*/ 	.short	(.L_24 - .L_23)
	.align		4
.L_23:
        /*004c*/ 	.word	index@($__internal_0_$__cuda_sm70_shflsync_bfly_p)
        /*0050*/ 	.word	0x00000000


	//----- nvinfo : EIATTR_FRAME_SIZE
	.align		4
.L_24:
        /*0054*/ 	.byte	0x04, 0x11
        /*0056*/ 	.short	(.L_26 - .L_25)
	.align		4
.L_25:
        /*0058*/ 	.word	index@(_ZN7cutlass13device_kernelIN5flash19enable_sm80_to_sm89INS1_16FlashAttnFwdSm80INS1_25CollectiveMainloopFwdSm80ILi4ELi1ELb0EN4cute5tupleIJNS5_1CILi128EEENS7_ILi64EEENS7_ILi96EEEEEELi96ENS_6half_tEfNS_4arch4Sm80ELb1ELb0ELb1ELb0ELb0ELb0ELb1ELb0EEENS1_21CollectiveEpilogueFwdINS6_IJS8_SA_S9_EEENS6_IJNS7_ILi1EEESI_SI_EEESC_SE_Li128ELb0ELb1ELb0ELb0EEENS1_30DynamicPersistentTileSchedulerILi128ELi128ELb0ELb1ELb0EEEEEEEEEvNT_6ParamsE)
        /*005c*/ 	.word	0x00000088


	//----- nvinfo : EIATTR_REGCOUNT
	.align		4
.L_26:
        /*0060*/ 	.byte	0x04, 0x2f
        /*0062*/ 	.short	(.L_28 - .L_27)
	.align		4
.L_27:
        /*0064*/ 	.word	index@(_ZN7cutlass13device_kernelIN5flash19enable_sm80_to_sm89INS1_16FlashAttnFwdSm80INS1_25CollectiveMainloopFwdSm80ILi4ELi1ELb0EN4cute5tupleIJNS5_1CILi128EEENS7_ILi48EEENS7_ILi96EEEEEELi96ENS_6half_tEfNS_4arch4Sm80ELb0ELb1ELb1ELb1ELb0ELb1ELb1ELb0EEENS1_21CollectiveEpilogueFwdINS6_IJS8_SA_S9_EEENS6_IJNS7_ILi1EEESI_SI_EEESC_SE_Li128ELb1ELb1ELb0ELb0EEENS1_19SingleTileSchedulerILb1ELb0ELb1ELi128EEEEEEEEEvNT_6ParamsE)
        /*0068*/ 	.word	0x000000ff


	//----- nvinfo : EIATTR_FRAME_SIZE
	.align		4
.L_28:
        /*006c*/ 	.byte	0x04, 0x11
        /*006e*/ 	.short	(.L_30 - .L_29)
	.align		4
.L_29:
        /*0070*/ 	.word	index@(_ZN7cutlass13device_kernelIN5flash19enable_sm80_to_sm89INS1_16FlashAttnFwdSm80INS1_25CollectiveMainloopFwdSm80ILi4ELi1ELb0EN4cute5tupleIJNS5_1CILi128EEENS7_ILi48EEENS7_ILi96EEEEEELi96ENS_6half_tEfNS_4arch4Sm80ELb0ELb1ELb1ELb1ELb0ELb1ELb1ELb0EEENS1_21CollectiveEpilogueFwdINS6_IJS8_SA_S9_EEENS6_IJNS7_ILi1EEESI_SI_EEESC_SE_Li128ELb1ELb1ELb0ELb0EEENS1_19SingleTileSchedulerILb1ELb0ELb1ELi128EEEEEEEEEvNT_6ParamsE)
        /*0074*/ 	.word	0x00000068


	//----- nvinfo : EIATTR_REGCOUNT
	.align		4
.L_30:
        /*0078*/ 	.byte	0x04, 0x2f
        /*007a*/ 	.short	(.L_32 - .L_31)
	.align		4
.L_31:
        /*007c*/ 	.word	index@(_ZN7cutlass13device_kernelIN5flash19enable_sm80_to_sm89INS1_16FlashAttnFwdSm80INS1_25CollectiveMainloopFwdSm80ILi4ELi1ELb0EN4cute5tupleIJNS5_1CILi128EEENS7_ILi48EEENS7_ILi96EEEEEELi96ENS_6half_tEfNS_4arch4Sm80ELb0ELb1ELb1ELb1ELb0ELb0ELb1ELb0EEENS1_21CollectiveEpilogueFwdINS6_IJS8_SA_S9_EEENS6_IJNS7_ILi1EEESI_SI_EEESC_SE_Li128ELb1ELb1ELb0ELb0EEENS1_19SingleTileSchedulerILb1ELb0ELb1ELi128EEEEEEEEEvNT_6ParamsE)
        /*0080*/ 	.word	0x000000ff


	//----- nvinfo : EIATTR_FRAME_SIZE
	.align		4
.L_32:
        /*0084*/ 	.byte	0x04, 0x11
        /*0086*/ 	.short	(.L_34 - .L_33)
	.align		4
.L_33:
        /*0088*/ 	.word	index@(_ZN7cutlass13device_kernelIN5flash19enable_sm80_to_sm89INS1_16FlashAttnFwdSm80INS1_25CollectiveMainloopFwdSm80ILi4ELi1ELb0EN4cute5tupleIJNS5_1CILi128EEENS7_ILi48EEENS7_ILi96EEEEEELi96ENS_6half_tEfNS_4arch4Sm80ELb0ELb1ELb1ELb1ELb0ELb0ELb1ELb0EEENS1_21CollectiveEpilogueFwdINS6_IJS8_SA_S9_EEENS6_IJNS7_ILi1EEESI_SI_EEESC_SE_Li128ELb1ELb1ELb0ELb0EEENS1_19SingleTileSchedulerILb1ELb0ELb1ELi128EEEEEEEEEvNT_6ParamsE)
        /*008c*/ 	.word	0x00000070


	//----- nvinfo : EIATTR_REGCOUNT
	.align		4
.L_34:
        /*0090*/ 	.byte	0x04, 0x2f
        /*0092*/ 	.short	(.L_36 - .L_35)
	.align		4
.L_35:
        /*0094*/ 	.word	index@(_ZN7cutlass13device_kernelIN5flash19enable_sm80_to_sm89INS1_16FlashAttnFwdSm80INS1_25CollectiveMainloopFwdSm80ILi4ELi1ELb0EN4cute5tupleIJNS5_1CILi128EEENS7_ILi48EEENS7_ILi96EEEEEELi96ENS_6half_tEfNS_4arch4Sm80ELb0ELb1ELb1ELb0ELb0ELb0ELb1ELb0EEENS1_21CollectiveEpilogueFwdINS6_IJS8_SA_S9_EEENS6_IJNS7_ILi1EEESI_SI_EEESC_SE_Li128ELb0ELb1ELb0ELb0EEENS1_19SingleTileSchedulerILb0ELb0ELb1ELi128EEEEEEEEEvNT_6ParamsE)
        /*0098*/ 	.word	0x000000ff


	//----- nvinfo : EIATTR_FRAME_SIZE
	.align		4
.L_36:
        /*009c*/ 	.byte	0x04, 0x11
        /*009e*/ 	.short	(.L_38 - .L_37)
	.align		4
.L_37:
        /*00a0*/ 	.word	index@(_ZN7cutlass13device_kernelIN5flash19enable_sm80_to_sm89INS1_16FlashAttnFwdSm80INS1_25CollectiveMainloopFwdSm80ILi4ELi1ELb0EN4cute5tupleIJNS5_1CILi128EEENS7_ILi48EEENS7_ILi96EEEEEELi96ENS_6half_tEfNS_4arch4Sm80ELb0ELb1ELb1ELb0ELb0ELb0ELb1ELb0EEENS1_21CollectiveEpilogueFwdINS6_IJS8_SA_S9_EEENS6_IJNS7_ILi1EEESI_SI_EEESC_SE_Li128ELb0ELb1ELb0ELb0EEENS1_19SingleTileSchedulerILb0ELb0ELb1ELi128EEEEEEEEEvNT_6ParamsE)
        /*00a4*/ 	.word	0x00000000


	//----- nvinfo : EIATTR_REGCOUNT
	.align		4
.L_38:
        /*00a8*/ 	.byte	0x04, 0x2f
        /*00aa*/ 	.short	(.L_40 - .L_39)
	.align		4
.L_39:
        /*00ac*/ 	.word	index@(_ZN7cutlass13device_kernelIN5flash19enable_sm80_to_sm89INS1_16FlashAttnFwdSm80INS1_25CollectiveMainloopFwdSm80ILi4ELi1ELb0EN4cute5tupleIJNS5_1CILi128EEENS7_ILi64EEENS7_ILi96EEEEEELi96ENS_6half_tEfNS_4arch4Sm80ELb0ELb0ELb1ELb1ELb0ELb1ELb1ELb0EEENS1_21CollectiveEpilogueFwdINS6_IJS8_SA_S9_EEENS6_IJNS7_ILi1EEESI_SI_EEESC_SE_Li128ELb1ELb1ELb0ELb0EEENS1_19SingleTileSchedulerILb1ELb0ELb1ELi128EEEEEEEEEvNT_6ParamsE)
        /*00b0*/ 	.word	0x000000ff


	//----- nvinfo : EIATTR_FRAME_SIZE
	.align		4
.L_40:
        /*00b4*/ 	.byte	0x04, 0x11
        /*00b6*/ 	.short	(.L_42 - .L_41)
	.align		4
.L_41:
        /*00b8*/ 	.word	index@(_ZN7cutlass13device_kernelIN5flash19enable_sm80_to_sm89INS1_16FlashAttnFwdSm80INS1_25CollectiveMainloopFwdSm80ILi4ELi1ELb0EN4cute5tupleIJNS5_1CILi128EEENS7_ILi64EEENS7_ILi96EEEEEELi96ENS_6half_tEfNS_4arch4Sm80ELb0ELb0ELb1ELb1ELb0ELb1ELb1ELb0EEENS1_21CollectiveEpilogueFwdINS6_IJS8_SA_S9_EEENS6_IJNS7_ILi1EEESI_SI_EEESC_SE_Li128ELb1ELb1ELb0ELb0EEENS1_19SingleTileSchedulerILb1ELb0ELb1ELi128EEEEEEEEEvNT_6ParamsE)
        /*00bc*/ 	.word	0x00000060


	//----- nvinfo : EIATTR_REGCOUNT
	.align		4
.L_42:
        /*00c0*/ 	.byte	0x04, 0x2f
        /*00c2*/ 	.short	(.L_44 - .L_43)
	.align		4
.L_43:
        /*00c4*/ 	.word	index@(_ZN7cutlass13device_kernelIN5flash19enable_sm80_to_sm89INS1_16FlashAttnFwdSm80INS1_25CollectiveMainloopFwdSm80ILi4ELi1ELb0EN4cute5tupleIJNS5_1CILi128EEENS7_ILi64EEENS7_ILi96EEEEEELi96ENS_6half_tEfNS_4arch4Sm80ELb0ELb0ELb1ELb1ELb0ELb0ELb1ELb0EEENS1_21CollectiveEpilogueFwdINS6_IJS8_SA_S9_EEENS6_IJNS7_ILi1EEESI_SI_EEESC_SE_Li128ELb1ELb1ELb0ELb0EEENS1_19SingleTileSchedulerILb1ELb0ELb1ELi128EEEEEEEEEvNT_6ParamsE)
        /*00c8*/ 	.word	0x000000ff


	//----- nvinfo : EIATTR_FRAME_SIZE
	.align		4
.L_44:
        /*00cc*/ 	.byte	0x04, 0x11
        /*00ce*/ 	.short	(.L_46 - .L_45)
	.align		4
.L_45:
        /*00d0*/ 	.word	index@(_ZN7cutlass13device_kernelIN5flash19enable_sm80_to_sm89INS1_16FlashAttnFwdSm80INS1_25CollectiveMainloopFwdSm80ILi4ELi1ELb0EN4cute5tupleIJNS5_1CILi128EEENS7_ILi64EEENS7_ILi96EEEEEELi96ENS_6half_tEfNS_4arch4Sm80ELb0ELb0ELb1ELb1ELb0ELb0ELb1ELb0EEENS1_21CollectiveEpilogueFwdINS6_IJS8_SA_S9_EEENS6_IJNS7_ILi1EEESI_SI_EEESC_SE_Li128ELb1ELb1ELb0ELb0EEENS1_19SingleTileSchedulerILb1ELb0ELb1ELi128EEEEEEEEEvNT_6ParamsE)
        /*00d4*/ 	.word	0x00000060


	//----- nvinfo : EIATTR_REGCOUNT
	.align		4
.L_46:
        /*00d8*/ 	.byte	0x04, 0x2f
        /*00da*/ 	.short	(.L_48 - .L_47)
	.align		4
.L_47:
        /*00dc*/ 	.word	index@(_ZN7cutlass13device_kernelIN5flash19enable_sm80_to_sm89INS1_16FlashAttnFwdSm80INS1_25CollectiveMainloopFwdSm80ILi4ELi1ELb0EN4cute5tupleIJNS5_1CILi128EEENS7_ILi64EEENS7_ILi96EEEEEELi96ENS_6half_tEfNS_4arch4Sm80ELb0ELb0ELb1ELb0ELb0ELb0ELb1ELb0EEENS1_21CollectiveEpilogueFwdINS6_IJS8_SA_S9_EEENS6_IJNS7_ILi1EEESI_SI_EEESC_SE_Li128ELb0ELb1ELb0ELb0EEENS1_19SingleTileSchedulerILb0ELb0ELb1ELi128EEEEEEEEEvNT_6ParamsE)
        /*00e0*/ 	.word	0x000000ff


	//----- nvinfo : EIATTR_FRAME_SIZE
	.align		4
.L_48:
        /*00e4*/ 	.byte	0x04, 0x11
        /*00e6*/ 	.short	(.L_50 - .L_49)
	.align		4
.L_49:
        /*00e8*/ 	.word	index@(_ZN7cutlass13device_kernelIN5flash19enable_sm80_to_sm89INS1_16FlashAttnFwdSm80INS1_25CollectiveMainloopFwdSm80ILi4ELi1ELb0EN4cute5tupleIJNS5_1CILi128EEENS7_ILi64EEENS7_ILi96EEEEEELi96ENS_6half_tEfNS_4arch4Sm80ELb0ELb0ELb1ELb0ELb0ELb0ELb1ELb0EEENS1_21CollectiveEpilogueFwdINS6_IJS8_SA_S9_EEENS6_IJNS7_ILi1EEESI_SI_EEESC_SE_Li128ELb0ELb1ELb0ELb0EEENS1_19SingleTileSchedulerILb0ELb0ELb1ELi128EEEEEEEEEvNT_6ParamsE)
        /*00ec*/ 	.word	0x00000050


	//----- nvinfo : EIATTR_MIN_STACK_SIZE
	.align		4
.L_50:
        /*00f0*/ 	.byte	0x04, 0x12
        /*00f2*/ 	.short	(.L_52 - .L_51)
	.align		4
.L_51:
        /*00f4*/ 	.word	index@(_ZN7cutlass13device_kernelIN5flash19enable_sm80_to_sm89INS1_16FlashAttnFwdSm80INS1_25CollectiveMainloopFwdSm80ILi4ELi1ELb0EN4cute5tupleIJNS5_1CILi128EEENS7_ILi64EEENS7_ILi96EEEEEELi96ENS_6half_tEfNS_4arch4Sm80ELb0ELb0ELb1ELb0ELb0ELb0ELb1ELb0EEENS1_21CollectiveEpilogueFwdINS6_IJS8_SA_S9_EEENS6_IJNS7_ILi1EEESI_SI_EEESC_SE_Li128ELb0ELb1ELb0ELb0EEENS1_19SingleTileSchedulerILb0ELb0ELb1ELi128EEEEEEEEEvNT_6ParamsE)
        /*00f8*/ 	.word	0x00000050


	//----- nvinfo : EIATTR_MIN_STACK_SIZE
	.align		4
.L_52:
        /*00fc*/ 	.byte	0x04, 0x12
        /*00fe*/ 	.short	(.L_54 - .L_53)
	.align		4
.L_53:
        /*0100*/ 	.word	index@(_ZN7cutlass13device_kernelIN5flash19enable_sm80_to_sm89INS1_16FlashAttnFwdSm80INS1_25CollectiveMainloopFwdSm80ILi4ELi1ELb0EN4cute5tupleIJNS5_1CILi128EEENS7_ILi64EEENS7_ILi96EEEEEELi96ENS_6half_tEfNS_4arch4Sm80ELb0ELb0ELb1ELb1ELb0ELb0ELb1ELb0EEENS1_21CollectiveEpilogueFwdINS6_IJS8_SA_S9_EEENS6_IJNS7_ILi1EEESI_SI_EEESC_SE_Li128ELb1ELb1ELb0ELb0EEENS1_19SingleTileSchedulerILb1ELb0ELb1ELi128EEEEEEEEEvNT_6ParamsE)
        /*0104*/ 	.word	0x00000060


	//----- nvinfo : EIATTR_MIN_STACK_SIZE
	.align		4
.L_54:
        /*0108*/ 	.byte	0x04, 0x12
        /*010a*/ 	.short	(.L_56 - .L_55)
	.align		4
.L_55:
        /*010c*/ 	.word	index@(_ZN7cutlass13device_kernelIN5flash19enable_sm80_to_sm89INS1_16FlashAttnFwdSm80INS1_25CollectiveMainloopFwdSm80ILi4ELi1ELb0EN4cute5tupleIJNS5_1CILi128EEENS7_ILi64EEENS7_ILi96EEEEEELi96ENS_6half_tEfNS_4arch4Sm80ELb0ELb0ELb1ELb1ELb0ELb1ELb1ELb0EEENS1_21CollectiveEpilogueFwdINS6_IJS8_SA_S9_EEENS6_IJNS7_ILi1EEESI_SI_EEESC_SE_Li128ELb1ELb1ELb0ELb0EEENS1_19SingleTileSchedulerILb1ELb0ELb1ELi128EEEEEEEEEvNT_6ParamsE)
        /*0110*/ 	.word	0x00000060


	//----- nvinfo : EIATTR_MIN_STACK_SIZE
	.align		4
.L_56:
        /*0114*/ 	.byte	0x04, 0x12
        /*0116*/ 	.short	(.L_58 - .L_57)
	.align		4
.L_57:
        /*0118*/ 	.word	index@(_ZN7cutlass13device_kernelIN5flash19enable_sm80_to_sm89INS1_16FlashAttnFwdSm80INS1_25CollectiveMainloopFwdSm80ILi4ELi1ELb0EN4cute5tupleIJNS5_1CILi128EEENS7_ILi48EEENS7_ILi96EEEEEELi96ENS_6half_tEfNS_4arch4Sm80ELb0ELb1ELb1ELb0ELb0ELb0ELb1ELb0EEENS1_21CollectiveEpilogueFwdINS6_IJS8_SA_S9_EEENS6_IJNS7_ILi1EEESI_SI_EEESC_SE_Li128ELb0ELb1ELb0ELb0EEENS1_19SingleTileSchedulerILb0ELb0ELb1ELi128EEEEEEEEEvNT_6ParamsE)
        /*011c*/ 	.word	0x00000000


	//----- nvinfo : EIATTR_MIN_STACK_SIZE
	.align		4
.L_58:
        /*0120*/ 	.byte	0x04, 0x12
        /*0122*/ 	.short	(.L_60 - .L_59)
	.align		4
.L_59:
        /*0124*/ 	.word	index@(_ZN7cutlass13device_kernelIN5flash19enable_sm80_to_sm89INS1_16FlashAttnFwdSm80INS1_25CollectiveMainloopFwdSm80ILi4ELi1ELb0EN4cute5tupleIJNS5_1CILi128EEENS7_ILi48EEENS7_ILi96EEEEEELi96ENS_6half_tEfNS_4arch4Sm80ELb0ELb1ELb1ELb1ELb0ELb0ELb1ELb0EEENS1_21CollectiveEpilogueFwdINS6_IJS8_SA_S9_EEENS6_IJNS7_ILi1EEESI_SI_EEESC_SE_Li128ELb1ELb1ELb0ELb0EEENS1_19SingleTileSchedulerILb1ELb0ELb1ELi128EEEEEEEEEvNT_6ParamsE)
        /*0128*/ 	.word	0x00000070


	//----- nvinfo : EIATTR_MIN_STACK_SIZE
	.align		4
.L_60:
        /*012c*/ 	.byte	0x04, 0x12
        /*012e*/ 	.short	(.L_62 - .L_61)
	.align		4
.L_61:
        /*0130*/ 	.word	index@(_ZN7cutlass13device_kernelIN5flash19enable_sm80_to_sm89INS1_16FlashAttnFwdSm80INS1_25CollectiveMainloopFwdSm80ILi4ELi1ELb0EN4cute5tupleIJNS5_1CILi128EEENS7_ILi48EEENS7_ILi96EEEEEELi96ENS_6half_tEfNS_4arch4Sm80ELb0ELb1ELb1ELb1ELb0ELb1ELb1ELb0EEENS1_21CollectiveEpilogueFwdINS6_IJS8_SA_S9_EEENS6_IJNS7_ILi1EEESI_SI_EEESC_SE_Li128ELb1ELb1ELb0ELb0EEENS1_19SingleTileSchedulerILb1ELb0ELb1ELi128EEEEEEEEEvNT_6ParamsE)
        /*0134*/ 	.word	0x00000068


	//----- nvinfo : EIATTR_MIN_STACK_SIZE
	.align		4
.L_62:
        /*0138*/ 	.byte	0x04, 0x12
        /*013a*/ 	.short	(.L_64 - .L_63)
	.align		4
.L_63:
        /*013c*/ 	.word	index@(_ZN7cutlass13device_kernelIN5flash19enable_sm80_to_sm89INS1_16FlashAttnFwdSm80INS1_25CollectiveMainloopFwdSm80ILi4ELi1ELb0EN4cute5tupleIJNS5_1CILi128EEENS7_ILi64EEENS7_ILi96EEEEEELi96ENS_6half_tEfNS_4arch4Sm80ELb1ELb0ELb1ELb0ELb0ELb0ELb1ELb0EEENS1_21CollectiveEpilogueFwdINS6_IJS8_SA_S9_EEENS6_IJNS7_ILi1EEESI_SI_EEESC_SE_Li128ELb0ELb1ELb0ELb0EEENS1_30DynamicPersistentTileSchedulerILi128ELi128ELb0ELb1ELb0EEEEEEEEEvNT_6ParamsE)
        /*0140*/ 	.word	0x00000088


	//----- nvinfo : EIATTR_MIN_STACK_SIZE
	.align		4
.L_64:
        /*0144*/ 	.byte	0x04, 0x12
        /*0146*/ 	.short	(.L_66 - .L_65)
	.align		4
.L_65:
        /*0148*/ 	.word	index@(_ZN7cutlass13device_kernelIN5flash19enable_sm80_to_sm89INS1_16FlashAttnFwdSm80INS1_25CollectiveMainloopFwdSm80ILi4ELi1ELb0EN4cute5tupleIJNS5_1CILi128EEENS7_ILi64EEENS7_ILi96EEEEEELi96ENS_6half_tEfNS_4arch4Sm80ELb1ELb0ELb1ELb1ELb0ELb0ELb1ELb0EEENS1_21CollectiveEpilogueFwdINS6_IJS8_SA_S9_EEENS6_IJNS7_ILi1EEESI_SI_EEESC_SE_Li128ELb1ELb1ELb0ELb0EEENS1_19SingleTileSchedulerILb1ELb0ELb1ELi128EEEEEEEEEvNT_6ParamsE)
        /*014c*/ 	.word	0x00000080


	//----- nvinfo : EIATTR_MIN_STACK_SIZE
	.align		4
.L_66:
        /*0150*/ 	.byte	0x04, 0x12
        /*0152*/ 	.short	(.L_68 - .L_67)
	.align		4
.L_67:
        /*0154*/ 	.word	index@(_ZN7cutlass13device_kernelIN5flash19enable_sm80_to_sm89INS1_16FlashAttnFwdSm80INS1_25CollectiveMainloopFwdSm80ILi4ELi1ELb0EN4cute5tupleIJNS5_1CILi128EEENS7_ILi64EEENS7_ILi96EEEEEELi96ENS_6half_tEfNS_4arch4Sm80ELb1ELb0ELb1ELb1ELb0ELb1ELb1ELb0EEENS1_21CollectiveEpilogueFwdINS6_IJS8_SA_S9_EEENS6_IJNS7_ILi1EEESI_SI_EEESC_SE_Li128ELb1ELb1ELb0ELb0EEENS1_19SingleTileSchedulerILb1ELb0ELb1ELi128EEEEEEEEEvNT_6ParamsE)
        /*0158*/ 	.word	0x00000090
.L_68:


//--------------------- .nv.info._ZN7cutlass13device_kernelIN5flash19enable_sm80_to_sm89INS1_16FlashAttnFwdSm80INS1_25CollectiveMainloopFwdSm80ILi4ELi1ELb0EN4cute5tupleIJNS5_1CILi128EEENS7_ILi64EEENS7_ILi96EEEEEELi96ENS_6half_tEfNS_4arch4Sm80ELb0ELb0ELb1ELb0ELb0ELb0ELb1ELb0EEENS1_21CollectiveEpilogueFwdINS6_IJS8_SA_S9_EEENS6_IJNS7_ILi1EEESI_SI_EEESC_SE_Li128ELb0ELb1ELb0ELb0EEENS1_19SingleTileSchedulerILb0ELb0ELb1ELi128EEEEEEEEEvNT_6ParamsE --------------------------
	.section	.nv.info._ZN7cutlass13device_kernelIN5flash19enable_sm80_to_sm89INS1_16FlashAttnFwdSm80INS1_25CollectiveMainloopFwdSm80ILi4ELi1ELb0EN4cute5tupleIJNS5_1CILi128EEENS7_ILi64EEENS7_ILi96EEEEEELi96ENS_6half_tEfNS_4arch4Sm80ELb0ELb0ELb1ELb0ELb0ELb0ELb1ELb0EEENS1_21CollectiveEpilogueFwdINS6_IJS8_SA_S9_EEENS6_IJNS7_ILi1EEESI_SI_EEESC_SE_Li128ELb0ELb1ELb0ELb0EEENS1_19SingleTileSchedulerILb0ELb0ELb1ELi128EEEEEEEEEvNT_6ParamsE,"",@"SHT_CUDA_INFO"
	.sectionflags	@""
	.align	4


	//----- nvinfo : EIATTR_CUDA_API_VERSION
	.align		4
        /*0000*/ 	.byte	0x04, 0x37
        /*0002*/ 	.short	(.L_70 - .L_69)
.L_69:
        /*0004*/ 	.word	0x00000082


	//----- nvinfo : EIATTR_SW2861232_WAR
	.align		4
.L_70:
        /*0008*/ 	.byte	0x01, 0x35
	.zero		2


	//----- nvinfo : EIATTR_PARAM_CBANK
	.align		4
        /*000c*/ 	.byte	0x04, 0x0a
        /*000e*/ 	.short	(.L_72 - .L_71)
	.align		4
.L_71:
        /*0010*/ 	.word	index@(.nv.constant0._ZN7cutlass13device_kernelIN5flash19enable_sm80_to_sm89INS1_16FlashAttnFwdSm80INS1_25CollectiveMainloopFwdSm80ILi4ELi1ELb0EN4cute5tupleIJNS5_1CILi128EEENS7_ILi64EEENS7_ILi96EEEEEELi96ENS_6half_tEfNS_4arch4Sm80ELb0ELb0ELb1ELb0ELb0ELb0ELb1ELb0EEENS1_21CollectiveEpilogueFwdINS6_IJS8_SA_S9_EEENS6_IJNS7_ILi1EEESI_SI_EEESC_SE_Li128ELb0ELb1ELb0ELb0EEENS1_19SingleTileSchedulerILb0ELb0ELb1ELi128EEEEEEEEEvNT_6ParamsE)
        /*0014*/ 	.short	0x0160
        /*0016*/ 	.short	0x0418


	//----- nvinfo : EIATTR_CBANK_PARAM_SIZE
	.align		4
.L_72:
        /*0018*/ 	.byte	0x03, 0x19
        /*001a*/ 	.short	0x0418


	//----- nvinfo : EIATTR_KPARAM_INFO
	.align		4
        /*001c*/ 	.byte	0x04, 0x17
        /*001e*/ 	.short	(.L_74 - .L_73)
.L_73:
        /*0020*/ 	.word	0x00000000
        /*0024*/ 	.short	0x0000
        /*0026*/ 	.short	0x0000
        /*0028*/ 	.byte	0x00, 0xf0, 0x61, 0x10


	//----- nvinfo : EIATTR_MAXREG_COUNT
	.align		4
.L_74:
        /*002c*/ 	.byte	0x03, 0x1b
        /*002e*/ 	.short	0x00ff


	//----- nvinfo : EIATTR_NUM_BARRIERS
	.align		4
        /*0030*/ 	.byte	0x02, 0x4c
        /*0032*/ 	.byte	0x02
	.zero		1


	//----- nvinfo : EIATTR_ANNOTATIONS
	.align		4
        /*0034*/ 	.byte	0x04, 0x55
        /*0036*/ 	.short	(.L_76 - .L_75)


	//   ....[0]....
.L_75:
        /*0038*/ 	.word	0x00000001
        /*003c*/ 	.byte	0x00, 0x03, 0x00, 0x00, 0x01, 0x00, 0x00, 0x00, 0x90, 0x05, 0x00, 0x00, 0x01, 0x00, 0x00, 0x00
        /* <DEDUP_REMOVED lines=17> */
        /*015c*/ 	.byte	0xa0, 0x90, 0x00, 0x00


	//----- nvinfo : EIATTR_MERCURY_ISA_VERSION
	.align		4
.L_76:
        /*0160*/ 	.byte	0x03, 0x5f
        /*0162*/ 	.short	0x0000


	//----- nvinfo : EIATTR_COOP_GROUP_MASK_REGIDS
	.align		4
        /*0164*/ 	.byte	0x04, 0x29
        /*0166*/ 	.short	(.L_78 - .L_77)


	//   ....[0]....
.L_77:
        /*0168*/ 	.word	0xffffffff


	//   ....[1]....
        /*016c*/ 	.word	0xffffffff


	//   ....[2]....
        /*0170*/ 	.word	0xffffffff


	//   ....[3]....
        /*0174*/ 	.word	0xffffffff


	//   ....[4]....
        /*0178*/ 	.word	0xffffffff


	//   ....[5]....
        /*017c*/ 	.word	0xffffffff


	//   ....[6]....
        /*0180*/ 	.word	0xffffffff


	//   ....[7]....
        /*0184*/ 	.word	0xffffffff


	//   ....[8]....
        /*0188*/ 	.word	0xffffffff


	//   ....[9]....
        /*018c*/ 	.word	0xffffffff


	//   ....[10]....
        /*0190*/ 	.word	0xffffffff


	//   ....[11]....
        /*0194*/ 	.word	0xffffffff


	//   ....[12]....
        /*0198*/ 	.word	0xffffffff


	//   ....[13]....
        /*019c*/ 	.word	0xffffffff


	//   ....[14]....
        /*01a0*/ 	.word	0xffffffff


	//   ....[15]....
        /*01a4*/ 	.word	0xffffffff


	//   ....[16]....
        /*01a8*/ 	.word	0xffffffff


	//   ....[17]....
        /*01ac*/ 	.word	0xffffffff


	//   ....[18]....
        /*01b0*/ 	.word	0xffffffff


	//   ....[19]....
        /*01b4*/ 	.word	0xffffffff


	//   ....[20]....
        /*01b8*/ 	.word	0xffffffff


	//   ....[21]....
        /*01bc*/ 	.word	0xffffffff


	//   ....[22]....
        /*01c0*/ 	.word	0xffffffff


	//   ....[23]....
        /*01c4*/ 	.word	0xffffffff


	//   ....[24]....
        /*01c8*/ 	.word	0xffffffff


	//   ....[25]....
        /*01cc*/ 	.word	0xffffffff


	//   ....[26]....
        /*01d0*/ 	.word	0xffffffff


	//   ....[27]....
        /*01d4*/ 	.word	0xffffffff


	//   ....[28]....
        /*01d8*/ 	.word	0xffffffff


	//   ....[29]....
        /*01dc*/ 	.word	0xffffffff


	//   ....[30]....
        /*01e0*/ 	.word	0xffffffff


	//   ....[31]....
        /*01e4*/ 	.word	0xffffffff


	//   ....[32]....
        /*01e8*/ 	.word	0xffffffff


	//   ....[33]....
        /*01ec*/ 	.word	0xffffffff


	//   ....[34]....
        /*01f0*/ 	.word	0xffffffff


	//   ....[35]....
        /*01f4*/ 	.word	0xffffffff


	//   ....[36]....
        /*01f8*/ 	.word	0xffffffff


	//   ....[37]....
        /*01fc*/ 	.word	0xffffffff


	//   ....[38]....
        /*0200*/ 	.word	0xffffffff


	//   ....[39]....
        /*0204*/ 	.word	0xffffffff


	//   ....[40]....
        /*0208*/ 	.word	0xffffffff


	//   ....[41]....
        /*020c*/ 	.word	0xffffffff


	//   ....[42]....
        /*0210*/ 	.word	0xffffffff


	//   ....[43]....
        /*0214*/ 	.word	0xffffffff


	//   ....[44]....
        /*0218*/ 	.word	0xffffffff


	//   ....[45]....
        /*021c*/ 	.word	0xffffffff


	//   ....[46]....
        /*0220*/ 	.word	0xffffffff


	//   ....[47]....
        /*0224*/ 	.word	0xffffffff


	//----- nvinfo : EIATTR_COOP_GROUP_INSTR_OFFSETS
	.align		4
.L_78:
        /*0228*/ 	.byte	0x04, 0x28
        /*022a*/ 	.short	(.L_80 - .L_79)


	//   ....[0]....
.L_79:
        /*022c*/ 	.word	0x00000620


	//   ....[1]....
        /*0230*/ 	.word	0x00000650


	//   ....[2]....
        /*0234*/ 	.word	0x000006b0


	//   ....[3]....
        /*0238*/ 	.word	0x00000700


	//   ....[4]....
        /*023c*/ 	.word	0x000008f0


	//   ....[5]....
        /*0240*/ 	.word	0x00000910


	//   ....[6]....
        /*0244*/ 	.word	0x000009b0


	//   ....[7]....
        /*0248*/ 	.word	0x00000b00


	//   ....[8]....
        /*024c*/ 	.word	0x00002d90


	//   ....[9]....
        /*0250*/ 	.word	0x00002f10


	//   ....[10]....
        /*0254*/ 	.word	0x00002f70


	//   ....[11]....
        /*0258*/ 	.word	0x00003070


	//   ....[12]....
        /*025c*/ 	.word	0x000030c0


	//   ....[13]....
        /*0260*/ 	.word	0x000031a0


	//   ....[14]....
        /*0264*/ 	.word	0x00003210


	//   ....[15]....
        /*0268*/ 	.word	0x00003300


	//   ....[16]....
        /*026c*/ 	.word	0x00006080


	//   ....[17]....
        /*0270*/ 	.word	0x000060b0


	//   ....[18]....
        /*0274*/ 	.word	0x00006110


	//   ....[19]....
        /*0278*/ 	.word	0x00006210


	//   ....[20]....
        /*027c*/ 	.word	0x000062b0


	//   ....[21]....
        /*0280*/ 	.word	0x000062d0


	//   ....[22]....
        /*0284*/ 	.word	0x00006430


	//   ....[23]....
        /*0288*/ 	.word	0x000068d0


	//   ....[24]....
        /*028c*/ 	.word	0x00008690


	//   ....[25]....
        /*0290*/ 	.word	0x000086a0


	//   ....[26]....
        /*0294*/ 	.word	0x000086b0


	//   ....[27]....
        /*0298*/ 	.word	0x000086c0


	//   ....[28]....
        /*029c*/ 	.word	0x00008720


	//   ....[29]....
        /*02a0*/ 	.word	0x00008740


	//   ....[30]....
        /*02a4*/ 	.word	0x00008750


	//   ....[31]....
        /*02a8*/ 	.word	0x00008760


	//   ....[32]....
        /*02ac*/ 	.word	0x00009c80


	//   ....[33]....
        /*02b0*/ 	.word	0x00009c90


	//   ....[34]....
        /*02b4*/ 	.word	0x00009cb0


	//   ....[35]....
        /*02b8*/ 	.word	0x00009cc0


	//   ....[36]....
        /*02bc*/ 	.word	0x00009cd0


	//   ....[37]....
        /*02c0*/ 	.word	0x00009ce0


	//   ....[38]....
        /*02c4*/ 	.word	0x00009cf0


	//   ....[39]....
        /*02c8*/ 	.word	0x00009d00


	//   ....[40]....
        /*02cc*/ 	.word	0x00009e30


	//   ....[41]....
        /*02d0*/ 	.word	0x00009e50


	//   ....[42]....
        /*02d4*/ 	.word	0x00009fd0


	//   ....[43]....
        /*02d8*/ 	.word	0x0000a000


	//   ....[44]....
        /*02dc*/ 	.word	0x0000a130


	//   ....[45]....
        /*02e0*/ 	.word	0x0000a160


	//   ....[46]....
        /*02e4*/ 	.word	0x0000a290


	//   ....[47]....
        /*02e8*/ 	.word	0x0000a2b0


	//----- nvinfo : EIATTR_EXIT_INSTR_OFFSETS
	.align		4
.L_80:
        /*02ec*/ 	.byte	0x04, 0x1c
        /*02ee*/ 	.short	(.L_82 - .L_81)


	//   ....[0]....
.L_81:
        /*02f0*/ 	.word	0x00000040


	//   ....[1]....
        /*02f4*/ 	.word	0x0000a2c0


	//   ....[2]....
        /*02f8*/ 	.word	0x0000a370


	//   ....[3]....
        /*02fc*/ 	.word	0x0000a3d0


	//----- nvinfo : EIATTR_CTAIDZ_USED
	.align		4
.L_82:
        /*0300*/ 	.byte	0x01, 0x04
	.zero		2


	//----- nvinfo : EIATTR_MAX_THREADS
	.align		4
        /*0304*/ 	.byte	0x04, 0x05
        /*0306*/ 	.short	(.L_84 - .L_83)
.L_83:
        /*0308*/ 	.word	0x00000080
        /*030c*/ 	.word	0x00000001
        /*0310*/ 	.word	0x00000001


	//----- nvinfo : EIATTR_CRS_STACK_SIZE
	.align		4
.L_84:
        /*0314*/ 	.byte	0x04, 0x1e
        /*0316*/ 	.short	(.L_86 - .L_85)
.L_85:
        /*0318*/ 	.word	0x00000000
.L_86:


//--------------------- .nv.info._ZN7cutlass13device_kernelIN5flash19enable_sm80_to_sm89INS1_16FlashAttnFwdSm80INS1_25CollectiveMainloopFwdSm80ILi4ELi1ELb0EN4cute5tupleIJNS5_1CILi128EEENS7_ILi64EEENS7_ILi96EEEEEELi96ENS_6half_tEfNS_4arch4Sm80ELb0ELb0ELb1ELb1ELb0ELb0ELb1ELb0EEENS1_21CollectiveEpilogueFwdINS6_IJS8_SA_S9_EEENS6_IJNS7_ILi1EEESI_SI_EEESC_SE_Li128ELb1ELb1ELb0ELb0EEENS1_19SingleTileSchedulerILb1ELb0ELb1ELi128EEEEEEEEEvNT_6ParamsE --------------------------
	.section	.nv.info._ZN7cutlass13device_kernelIN5flash19enable_sm80_to_sm89INS1_16FlashAttnFwdSm80INS1_25CollectiveMainloopFwdSm80ILi4ELi1ELb0EN4cute5tupleIJNS5_1CILi128EEENS7_ILi64EEENS7_ILi96EEEEEELi96ENS_6half_tEfNS_4arch4Sm80ELb0ELb0ELb1ELb1ELb0ELb0ELb1ELb0EEENS1_21CollectiveEpilogueFwdINS6_IJS8_SA_S9_EEENS6_IJNS7_ILi1EEESI_SI_EEESC_SE_Li128ELb1ELb1ELb0ELb0EEENS1_19SingleTileSchedulerILb1ELb0ELb1ELi128EEEEEEEEEvNT_6ParamsE,"",@"SHT_CUDA_INFO"
	.sectionflags	@""
	.align	4


	//----- nvinfo : EIATTR_CUDA_API_VERSION
	.align		4
        /*0000*/ 	.byte	0x04, 0x37
        /*0002*/ 	.short	(.L_88 - .L_87)
.L_87:
        /*0004*/ 	.word	0x00000082


	//----- nvinfo : EIATTR_SW2861232_WAR
	.align		4
.L_88:
        /*0008*/ 	.byte	0x01, 0x35
	.zero		2


	//----- nvinfo : EIATTR_PARAM_CBANK
	.align		4
        /*000c*/ 	.byte	0x04, 0x0a
        /*000e*/ 	.short	(.L_90 - .L_89)
	.align		4
.L_89:
        /*0010*/ 	.word	index@(.nv.constant0._ZN7cutlass13device_kernelIN5flash19enable_sm80_to_sm89INS1_16FlashAttnFwdSm80INS1_25CollectiveMainloopFwdSm80ILi4ELi1ELb0EN4cute5tupleIJNS5_1CILi128EEENS7_ILi64EEENS7_ILi96EEEEEELi96ENS_6half_tEfNS_4arch4Sm80ELb0ELb0ELb1ELb1ELb0ELb0ELb1ELb0EEENS1_21CollectiveEpilogueFwdINS6_IJS8_SA_S9_EEENS6_IJNS7_ILi1EEESI_SI_EEESC_SE_Li128ELb1ELb1ELb0ELb0EEENS1_19SingleTileSchedulerILb1ELb0ELb1ELi128EEEEEEEEEvNT_6ParamsE)
        /*0014*/ 	.short	0x0160
        /*0016*/ 	.short	0x0418


	//----- nvinfo : EIATTR_CBANK_PARAM_SIZE
	.align		4
.L_90:
        /*0018*/ 	.byte	0x03, 0x19
        /*001a*/ 	.short	0x0418


	//----- nvinfo : EIATTR_KPARAM_INFO
	.align		4
        /*001c*/ 	.byte	0x04, 0x17
        /*001e*/ 	.short	(.L_92 - .L_91)
.L_91:
        /*0020*/ 	.word	0x00000000
        /*0024*/ 	.short	0x0000
        /*0026*/ 	.short	0x0000
        /*0028*/ 	.byte	0x00, 0xf0, 0x61, 0x10


	//----- nvinfo : EIATTR_MAXREG_COUNT
	.align		4
.L_92:
        /*002c*/ 	.byte	0x03, 0x1b
        /*002e*/ 	.short	0x00ff


	//----- nvinfo : EIATTR_NUM_BARRIERS
	.align		4
        /*0030*/ 	.byte	0x02, 0x4c
        /*0032*/ 	.byte	0x02
	.zero		1


	//----- nvinfo : EIATTR_ANNOTATIONS
	.align		4
        /*0034*/ 	.byte	0x04, 0x55
        /*0036*/ 	.short	(.L_94 - .L_93)


	//   ....[0]....
.L_93:
        /* <DEDUP_REMOVED lines=28> */


	//----- nvinfo : EIATTR_MERCURY_ISA_VERSION
	.align		4
.L_94:
        /*01e0*/ 	.byte	0x03, 0x5f
        /*01e2*/ 	.short	0x0000


	//----- nvinfo : EIATTR_COOP_GROUP_MASK_REGIDS
	.align		4
        /*01e4*/ 	.byte	0x04, 0x29
        /*01e6*/ 	.short	(.L_96 - .L_95)


	//   ....[0]....
.L_95:
        /*01e8*/ 	.word	0xffffffff


	//   ....[1]....
        /*01ec*/ 	.word	0xffffffff


	//   ....[2]....
        /*01f0*/ 	.word	0xffffffff


	//   ....[3]....
        /*01f4*/ 	.word	0xffffffff


	//   ....[4]....
        /*01f8*/ 	.word	0xffffffff


	//   ....[5]....
        /*01fc*/ 	.word	0xffffffff


	//   ....[6]....
        /*0200*/ 	.word	0xffffffff


	//   ....[7]....
        /*0204*/ 	.word	0xffffffff


	//   ....[8]....
        /*0208*/ 	.word	0xffffffff


	//   ....[9]....
        /*020c*/ 	.word	0xffffffff


	//   ....[10]....
        /*0210*/ 	.word	0xffffffff


	//   ....[11]....
        /*0214*/ 	.word	0xffffffff


	//   ....[12]....
        /*0218*/ 	.word	0xffffffff


	//   ....[13]....
        /*021c*/ 	.word	0xffffffff


	//   ....[14]....
        /*0220*/ 	.word	0xffffffff


	//   ....[15]....
        /*0224*/ 	.word	0xffffffff


	//   ....[16]....
        /*0228*/ 	.word	0xffffffff


	//   ....[17]....
        /*022c*/ 	.word	0xffffffff


	//   ....[18]....
        /*0230*/ 	.word	0xffffffff


	//   ....[19]....
        /*0234*/ 	.word	0xffffffff


	//   ....[20]....
        /*0238*/ 	.word	0xffffffff


	//   ....[21]....
        /*023c*/ 	.word	0xffffffff


	//   ....[22]....
        /*0240*/ 	.word	0xffffffff


	//   ....[23]....
        /*0244*/ 	.word	0xffffffff


	//   ....[24]....
        /*0248*/ 	.word	0xffffffff


	//   ....[25]....
        /*024c*/ 	.word	0xffffffff


	//   ....[26]....
        /*0250*/ 	.word	0xffffffff


	//   ....[27]....
        /*0254*/ 	.word	0xffffffff


	//   ....[28]....
        /*0258*/ 	.word	0xffffffff


	//   ....[29]....
        /*025c*/ 	.word	0xffffffff


	//   ....[30]....
        /*0260*/ 	.word	0xffffffff


	//   ....[31]....
        /*0264*/ 	.word	0xffffffff


	//   ....[32]....
        /*0268*/ 	.word	0xffffffff


	//   ....[33]....
        /*026c*/ 	.word	0xffffffff


	//   ....[34]....
        /*0270*/ 	.word	0xffffffff


	//   ....[35]....
        /*0274*/ 	.word	0xffffffff


	//   ....[36]....
        /*0278*/ 	.word	0xffffffff


	//   ....[37]....
        /*027c*/ 	.word	0xffffffff


	//   ....[38]....
        /*0280*/ 	.word	0xffffffff


	//   ....[39]....
        /*0284*/ 	.word	0xffffffff


	//   ....[40]....
        /*0288*/ 	.word	0xffffffff


	//   ....[41]....
        /*028c*/ 	.word	0xffffffff


	//   ....[42]....
        /*0290*/ 	.word	0xffffffff


	//   ....[43]....
        /*0294*/ 	.word	0xffffffff


	//   ....[44]....
        /*0298*/ 	.word	0xffffffff


	//   ....[45]....
        /*029c*/ 	.word	0xffffffff


	//   ....[46]....
        /*02a0*/ 	.word	0xffffffff


	//   ....[47]....
        /*02a4*/ 	.word	0xffffffff


	//   ....[48]....
        /*02a8*/ 	.word	0xffffffff


	//   ....[49]....
        /*02ac*/ 	.word	0xffffffff


	//   ....[50]....
        /*02b0*/ 	.word	0xffffffff


	//   ....[51]....
        /*02b4*/ 	.word	0xffffffff


	//   ....[52]....
        /*02b8*/ 	.word	0xffffffff


	//   ....[53]....
        /*02bc*/ 	.word	0xffffffff


	//   ....[54]....
        /*02c0*/ 	.word	0xffffffff


	//   ....[55]....
        /*02c4*/ 	.word	0xffffffff


	//   ....[56]....
        /*02c8*/ 	.word	0xffffffff


	//----- nvinfo : EIATTR_COOP_GROUP_INSTR_OFFSETS
	.align		4
.L_96:
        /*02cc*/ 	.byte	0x04, 0x28
        /*02ce*/ 	.short	(.L_98 - .L_97)


	//   ....[0]....
.L_97:
        /*02d0*/ 	.word	0x00000090


	//   ....[1]....
        /*02d4*/ 	.word	0x00001450


	//   ....[2]....
        /*02d8*/ 	.word	0x00001480


	//   ....[3]....
        /*02dc*/ 	.word	0x00001650


	//   ....[4]....
        /*02e0*/ 	.word	0x00001680


	//   ....[5]....
        /*02e4*/ 	.word	0x000017c0


	//   ....[6]....
        /*02e8*/ 	.word	0x000017f0


	//   ....[7]....
        /*02ec*/ 	.word	0x00001920


	//   ....[8]....
        /*02f0*/ 	.word	0x00001960


	//   ....[9]....
        /*02f4*/ 	.word	0x000035b0


	//   ....[10]....
        /*02f8*/ 	.word	0x00003700


	//   ....[11]....
        /*02fc*/ 	.word	0x00003810


	//   ....[12]....
        /*0300*/ 	.word	0x000039a0


	//   ....[13]....
        /*0304*/ 	.word	0x00003a10


	//   ....[14]....
        /*0308*/ 	.word	0x00003b40


	//   ....[15]....
        /*030c*/ 	.word	0x00003b60


	//   ....[16]....
        /*0310*/ 	.word	0x00003d10


	//   ....[17]....
        /*0314*/ 	.word	0x00006a90


	//   ....[18]....
        /*0318*/ 	.word	0x00006ae0


	//   ....[19]....
        /*031c*/ 	.word	0x00006b20


	//   ....[20]....
        /*0320*/ 	.word	0x00006b80


	//   ....[21]....
        /*0324*/ 	.word	0x00006bd0


	//   ....[22]....
        /*0328*/ 	.word	0x00006c90


	//   ....[23]....
        /*032c*/ 	.word	0x00007070


	//   ....[24]....
        /*0330*/ 	.word	0x000071a0


	//   ....[25]....
        /*0334*/ 	.word	0x00009250


	//   ....[26]....
        /*0338*/ 	.word	0x00009260


	//   ....[27]....
        /*033c*/ 	.word	0x00009270


	//   ....[28]....
        /*0340*/ 	.word	0x00009280


	//   ....[29]....
        /*0344*/ 	.word	0x000092b0


	//   ....[30]....
        /*0348*/ 	.word	0x000092d0


	//   ....[31]....
        /*034c*/ 	.word	0x000092f0


	//   ....[32]....
        /*0350*/ 	.word	0x00009300


	//   ....[33]....
        /*0354*/ 	.word	0x0000aa00


	//   ....[34]....
        /*0358*/ 	.word	0x0000aa30


	//   ....[35]....
        /*035c*/ 	.word	0x0000aa50


	//   ....[36]....
        /*0360*/ 	.word	0x0000aa70


	//   ....[37]....
        /*0364*/ 	.word	0x0000aa80


	//   ....[38]....
        /*0368*/ 	.word	0x0000aa90


	//   ....[39]....
        /*036c*/ 	.word	0x0000aaa0


	//   ....[40]....
        /*0370*/ 	.word	0x0000aab0


	//   ....[41]....
        /*0374*/ 	.word	0x0000acd0


	//   ....[42]....
        /*0378*/ 	.word	0x0000ace0


	//   ....[43]....
        /*037c*/ 	.word	0x0000ae60


	//   ....[44]....
        /*0380*/ 	.word	0x0000ae90


	//   ....[45]....
        /*0384*/ 	.word	0x0000afe0


	//   ....[46]....
        /*0388*/ 	.word	0x0000b010


	//   ....[47]....
        /*038c*/ 	.word	0x0000b160


	//   ....[48]....
        /*0390*/ 	.word	0x0000b180


	//   ....[49]....
        /*0394*/ 	.word	0x0000b980


	//   ....[50]....
        /*0398*/ 	.word	0x0000b9a0


	//   ....[51]....
        /*039c*/ 	.word	0x0000baf0


	//   ....[52]....
        /*03a0*/ 	.word	0x0000bb20


	//   ....[53]....
        /*03a4*/ 	.word	0x0000bc50


	//   ....[54]....
        /*03a8*/ 	.word	0x0000bc80


	//   ....[55]....
        /*03ac*/ 	.word	0x0000bdb0


	//   ....[56]....
        /*03b0*/ 	.word	0x0000bdd0


	//----- nvinfo : EIATTR_EXIT_INSTR_OFFSETS
	.align		4
.L_98:
        /*03b4*/ 	.byte	0x04, 0x1c
        /*03b6*/ 	.short	(.L_100 - .L_99)


	//   ....[0]....
.L_99:
        /*03b8*/ 	.word	0x00000350


	//   ....[1]....
        /*03bc*/ 	.word	0x0000b190


	//   ....[2]....
        /*03c0*/ 	.word	0x0000b260


	//   ....[3]....
        /*03c4*/ 	.word	0x0000b2c0


	//   ....[4]....
        /*03c8*/ 	.word	0x0000bde0


	//   ....[5]....
        /*03cc*/ 	.word	0x0000be90


	//   ....[6]....
        /*03d0*/ 	.word	0x0000bef0


	//----- nvinfo : EIATTR_CTAIDZ_USED
	.align		4
.L_100:
        /*03d4*/ 	.byte	0x01, 0x04
	.zero		2


	//----- nvinfo : EIATTR_MAX_THREADS
	.align		4
        /*03d8*/ 	.byte	0x04, 0x05
        /*03da*/ 	.short	(.L_102 - .L_101)
.L_101:
        /*03dc*/ 	.word	0x00000080
        /*03e0*/ 	.word	0x00000001
        /*03e4*/ 	.word	0x00000001


	//----- nvinfo : EIATTR_CRS_STACK_SIZE
	.align		4
.L_102:
        /*03e8*/ 	.byte	0x04, 0x1e
        /*03ea*/ 	.short	(.L_104 - .L_103)
.L_103:
        /*03ec*/ 	.word	0x00000000
.L_104:


//--------------------- .nv.info._ZN7cutlass13device_kernelIN5flash19enable_sm80_to_sm89INS1_16FlashAttnFwdSm80INS1_25CollectiveMainloopFwdSm80ILi4ELi1ELb0EN4cute5tupleIJNS5_1CILi128EEENS7_ILi64EEENS7_ILi96EEEEEELi96ENS_6half_tEfNS_4arch4Sm80ELb0ELb0ELb1ELb1ELb0ELb1ELb1ELb0EEENS1_21CollectiveEpilogueFwdINS6_IJS8_SA_S9_EEENS6_IJNS7_ILi1EEESI_SI_EEESC_SE_Li128ELb1ELb1ELb0ELb0EEENS1_19SingleTileSchedulerILb1ELb0ELb1ELi128EEEEEEEEEvNT_6ParamsE --------------------------
	.section	.nv.info._ZN7cutlass13device_kernelIN5flash19enable_sm80_to_sm89INS1_16FlashAttnFwdSm80INS1_25CollectiveMainloopFwdSm80ILi4ELi1ELb0EN4cute5tupleIJNS5_1CILi128EEENS7_ILi64EEENS7_ILi96EEEEEELi96ENS_6half_tEfNS_4arch4Sm80ELb0ELb0ELb1ELb1ELb0ELb1ELb1ELb0EEENS1_21CollectiveEpilogueFwdINS6_IJS8_SA_S9_EEENS6_IJNS7_ILi1EEESI_SI_EEESC_SE_Li128ELb1ELb1ELb0ELb0EEENS1_19SingleTileSchedulerILb1ELb0ELb1ELi128EEEEEEEEEvNT_6ParamsE,"",@"SHT_CUDA_INFO"
	.sectionflags	@""
	.align	4


	//----- nvinfo : EIATTR_CUDA_API_VERSION
	.align		4
        /*0000*/ 	.byte	0x04, 0x37
        /*0002*/ 	.short	(.L_106 - .L_105)
.L_105:
        /*0004*/ 	.word	0x00000082


	//----- nvinfo : EIATTR_SW2861232_WAR
	.align		4
.L_106:
        /*0008*/ 	.byte	0x01, 0x35
	.zero		2


	//----- nvinfo : EIATTR_PARAM_CBANK
	.align		4
        /*000c*/ 	.byte	0x04, 0x0a
        /*000e*/ 	.short	(.L_108 - .L_107)
	.align		4
.L_107:
        /*0010*/ 	.word	index@(.nv.constant0._ZN7cutlass13device_kernelIN5flash19enable_sm80_to_sm89INS1_16FlashAttnFwdSm80INS1_25CollectiveMainloopFwdSm80ILi4ELi1ELb0EN4cute5tupleIJNS5_1CILi128EEENS7_ILi64EEENS7_ILi96EEEEEELi96ENS_6half_tEfNS_4arch4Sm80ELb0ELb0ELb1ELb1ELb0ELb1ELb1ELb0EEENS1_21CollectiveEpilogueFwdINS6_IJS8_SA_S9_EEENS6_IJNS7_ILi1EEESI_SI_EEESC_SE_Li128ELb1ELb1ELb0ELb0EEENS1_19SingleTileSchedulerILb1ELb0ELb1ELi128EEEEEEEEEvNT_6ParamsE)
        /*0014*/ 	.short	0x0160
        /*0016*/ 	.short	0x0418


	//----- nvinfo : EIATTR_CBANK_PARAM_SIZE
	.align		4
.L_108:
        /*0018*/ 	.byte	0x03, 0x19
        /*001a*/ 	.short	0x0418


	//----- nvinfo : EIATTR_KPARAM_INFO
	.align		4
        /*001c*/ 	.byte	0x04, 0x17
        /*001e*/ 	.short	(.L_110 - .L_109)
.L_109:
        /*0020*/ 	.word	0x00000000
        /*0024*/ 	.short	0x0000
        /*0026*/ 	.short	0x0000
        /*0028*/ 	.byte	0x00, 0xf0, 0x61, 0x10


	//----- nvinfo : EIATTR_MAXREG_COUNT
	.align		4
.L_110:
        /*002c*/ 	.byte	0x03, 0x1b
        /*002e*/ 	.short	0x00ff


	//----- nvinfo : EIATTR_NUM_BARRIERS
	.align		4
        /*0030*/ 	.byte	0x02, 0x4c
        /*0032*/ 	.byte	0x02
	.zero		1


	//----- nvinfo : EIATTR_ANNOTATIONS
	.align		4
        /*0034*/ 	.byte	0x04, 0x55
        /*0036*/ 	.short	(.L_112 - .L_111)


	//   ....[0]....
.L_111:
        /* <DEDUP_REMOVED lines=28> */
        /*01ec*/ 	.byte	0xb0, 0x4c, 0x01, 0x00, 0x01, 0x00, 0x00, 0x00, 0xe0, 0x63, 0x01, 0x00


	//----- nvinfo : EIATTR_MERCURY_ISA_VERSION
	.align		4
.L_112:
        /*01f8*/ 	.byte	0x03, 0x5f
        /*01fa*/ 	.short	0x0000


	//----- nvinfo : EIATTR_COOP_GROUP_MASK_REGIDS
	.align		4
        /*01fc*/ 	.byte	0x04, 0x29
        /*01fe*/ 	.short	(.L_114 - .L_113)


	//   ....[0]....
.L_113:
        /*0200*/ 	.word	0xffffffff


	//   ....[1]....
        /*0204*/ 	.word	0xffffffff


	//   ....[2]....
        /*0208*/ 	.word	0xffffffff


	//   ....[3]....
        /*020c*/ 	.word	0xffffffff


	//   ....[4]....
        /*0210*/ 	.word	0xffffffff


	//   ....[5]....
        /*0214*/ 	.word	0xffffffff


	//   ....[6]....
        /*0218*/ 	.word	0xffffffff


	//   ....[7]....
        /*021c*/ 	.word	0xffffffff


	//   ....[8]....
        /*0220*/ 	.word	0xffffffff


	//   ....[9]....
        /*0224*/ 	.word	0xffffffff


	//   ....[10]....
        /*0228*/ 	.word	0xffffffff


	//   ....[11]....
        /*022c*/ 	.word	0xffffffff


	//   ....[12]....
        /*0230*/ 	.word	0xffffffff


	//   ....[13]....
        /*0234*/ 	.word	0xffffffff


	//   ....[14]....
        /*0238*/ 	.word	0xffffffff


	//   ....[15]....
        /*023c*/ 	.word	0xffffffff


	//   ....[16]....
        /*0240*/ 	.word	0xffffffff


	//   ....[17]....
        /*0244*/ 	.word	0xffffffff


	//   ....[18]....
        /*0248*/ 	.word	0xffffffff


	//   ....[19]....
        /*024c*/ 	.word	0xffffffff


	//   ....[20]....
        /*0250*/ 	.word	0xffffffff


	//   ....[21]....
        /*0254*/ 	.word	0xffffffff


	//   ....[22]....
        /*0258*/ 	.word	0xffffffff


	//   ....[23]....
        /*025c*/ 	.word	0xffffffff


	//   ....[24]....
        /*0260*/ 	.word	0xffffffff


	//   ....[25]....
        /*0264*/ 	.word	0xffffffff


	//   ....[26]....
        /*0268*/ 	.word	0xffffffff


	//   ....[27]....
        /*026c*/ 	.word	0xffffffff


	//   ....[28]....
        /*0270*/ 	.word	0xffffffff


	//   ....[29]....
        /*0274*/ 	.word	0xffffffff


	//   ....[30]....
        /*0278*/ 	.word	0xffffffff


	//   ....[31]....
        /*027c*/ 	.word	0xffffffff


	//   ....[32]....
        /*0280*/ 	.word	0xffffffff


	//   ....[33]....
        /*0284*/ 	.word	0xffffffff


	//   ....[34]....
        /*0288*/ 	.word	0xffffffff


	//   ....[35]....
        /*028c*/ 	.word	0xffffffff


	//   ....[36]....
        /*0290*/ 	.word	0xffffffff


	//   ....[37]....
        /*0294*/ 	.word	0xffffffff


	//   ....[38]....
        /*0298*/ 	.word	0xffffffff


	//   ....[39]....
        /*029c*/ 	.word	0xffffffff


	//   ....[40]....
        /*02a0*/ 	.word	0xffffffff


	//   ....[41]....
        /*02a4*/ 	.word	0xffffffff


	//   ....[42]....
        /*02a8*/ 	.word	0xffffffff


	//   ....[43]....
        /*02ac*/ 	.word	0xffffffff


	//   ....[44]....
        /*02b0*/ 	.word	0xffffffff


	//   ....[45]....
        /*02b4*/ 	.word	0xffffffff


	//   ....[46]....
        /*02b8*/ 	.word	0xffffffff


	//   ....[47]....
        /*02bc*/ 	.word	0xffffffff


	//   ....[48]....
        /*02c0*/ 	.word	0xffffffff


	//   ....[49]....
        /*02c4*/ 	.word	0xffffffff


	//   ....[50]....
        /*02c8*/ 	.word	0xffffffff


	//   ....[51]....
        /*02cc*/ 	.word	0xffffffff


	//   ....[52]....
        /*02d0*/ 	.word	0xffffffff


	//   ....[53]....
        /*02d4*/ 	.word	0xffffffff


	//   ....[54]....
        /*02d8*/ 	.word	0xffffffff


	//   ....[55]....
        /*02dc*/ 	.word	0xffffffff


	//   ....[56]....
        /*02e0*/ 	.word	0xffffffff


	//----- nvinfo : EIATTR_COOP_GROUP_INSTR_OFFSETS
	.align		4
.L_114:
        /*02e4*/ 	.byte	0x04, 0x28
        /*02e6*/ 	.short	(.L_116 - .L_115)


	//   ....[0]....
.L_115:
        /*02e8*/ 	.word	0x00000090


	//   ....[1]....
        /*02ec*/ 	.word	0x00006660


	//   ....[2]....
        /*02f0*/ 	.word	0x00006690


	//   ....[3]....
        /*02f4*/ 	.word	0x00006940


	//   ....[4]....
        /*02f8*/ 	.word	0x00006970


	//   ....[5]....
        /*02fc*/ 	.word	0x00006ab0


	//   ....[6]....
        /*0300*/ 	.word	0x00006ae0


	//   ....[7]....
        /*0304*/ 	.word	0x00006c10


	//   ....[8]....
        /*0308*/ 	.word	0x00006c50


	//   ....[9]....
        /*030c*/ 	.word	0x0000e610


	//   ....[10]....
        /*0310*/ 	.word	0x0000e780


	//   ....[11]....
        /*0314*/ 	.word	0x0000e8f0


	//   ....[12]....
        /*0318*/ 	.word	0x0000ea80


	//   ....[13]....
        /*031c*/ 	.word	0x0000eaf0


	//   ....[14]....
        /*0320*/ 	.word	0x0000ec20


	//   ....[15]....
        /*0324*/ 	.word	0x0000ec40


	//   ....[16]....
        /*0328*/ 	.word	0x0000edf0


	//   ....[17]....
        /*032c*/ 	.word	0x00011bb0


	//   ....[18]....
        /*0330*/ 	.word	0x00011c00


	//   ....[19]....
        /*0334*/ 	.word	0x00011c40


	//   ....[20]....
        /*0338*/ 	.word	0x00011ca0


	//   ....[21]....
        /*033c*/ 	.word	0x00011cf0


	//   ....[22]....
        /*0340*/ 	.word	0x00011db0


	//   ....[23]....
        /*0344*/ 	.word	0x00012190


	//   ....[24]....
        /*0348*/ 	.word	0x000122c0


	//   ....[25]....
        /*034c*/ 	.word	0x00014380


	//   ....[26]....
        /*0350*/ 	.word	0x00014390


	//   ....[27]....
        /*0354*/ 	.word	0x000143a0


	//   ....[28]....
        /*0358*/ 	.word	0x000143b0


	//   ....[29]....
        /*035c*/ 	.word	0x000143e0


	//   ....[30]....
        /*0360*/ 	.word	0x00014400


	//   ....[31]....
        /*0364*/ 	.word	0x00014420


	//   ....[32]....
        /*0368*/ 	.word	0x00014430


	//   ....[33]....
        /*036c*/ 	.word	0x00015b00


	//   ....[34]....
        /*0370*/ 	.word	0x00015b30


	//   ....[35]....
        /*0374*/ 	.word	0x00015b60


	//   ....[36]....
        /*0378*/ 	.word	0x00015b80


	//   ....[37]....
        /*037c*/ 	.word	0x00015b90


	//   ....[38]....
        /*0380*/ 	.word	0x00015ba0


	//   ....[39]....
        /*0384*/ 	.word	0x00015bb0


	//   ....[40]....
        /*0388*/ 	.word	0x00015bc0


	//   ....[41]....
        /*038c*/ 	.word	0x00015de0


	//   ....[42]....
        /*0390*/ 	.word	0x00015df0


	//   ....[43]....
        /*0394*/ 	.word	0x00015f70


	//   ....[44]....
        /*0398*/ 	.word	0x00015fa0


	//   ....[45]....
        /*039c*/ 	.word	0x000160f0


	//   ....[46]....
        /*03a0*/ 	.word	0x00016120


	//   ....[47]....
        /*03a4*/ 	.word	0x00016270


	//   ....[48]....
        /*03a8*/ 	.word	0x00016290


	//   ....[49]....
        /*03ac*/ 	.word	0x00016a50


	//   ....[50]....
        /*03b0*/ 	.word	0x00016a70


	//   ....[51]....
        /*03b4*/ 	.word	0x00016bc0


	//   ....[52]....
        /*03b8*/ 	.word	0x00016bf0


	//   ....[53]....
        /*03bc*/ 	.word	0x00016d20


	//   ....[54]....
        /*03c0*/ 	.word	0x00016d50


	//   ....[55]....
        /*03c4*/ 	.word	0x00016e80


	//   ....[56]....
        /*03c8*/ 	.word	0x00016ea0


	//----- nvinfo : EIATTR_EXIT_INSTR_OFFSETS
	.align		4
.L_116:
        /*03cc*/ 	.byte	0x04, 0x1c
        /*03ce*/ 	.short	(.L_118 - .L_117)


	//   ....[0]....
.L_117:
        /*03d0*/ 	.word	0x00000350


	//   ....[1]....
        /*03d4*/ 	.word	0x000162a0


	//   ....[2]....
        /*03d8*/ 	.word	0x00016370


	//   ....[3]....
        /*03dc*/ 	.word	0x000163d0


	//   ....[4]....
        /*03e0*/ 	.word	0x00016eb0


	//   ....[5]....
        /*03e4*/ 	.word	0x00016f60


	//   ....[6]....
        /*03e8*/ 	.word	0x00016fc0


	//----- nvinfo : EIATTR_CTAIDZ_USED
	.align		4
.L_118:
        /*03ec*/ 	.byte	0x01, 0x04
	.zero		2


	//----- nvinfo : EIATTR_MAX_THREADS
	.align		4
        /*03f0*/ 	.byte	0x04, 0x05
        /*03f2*/ 	.short	(.L_120 - .L_119)
.L_119:
        /*03f4*/ 	.word	0x00000080
        /*03f8*/ 	.word	0x00000001
        /*03fc*/ 	.word	0x00000001


	//----- nvinfo : EIATTR_CRS_STACK_SIZE
	.align		4
.L_120:
        /*0400*/ 	.byte	0x04, 0x1e
        /*0402*/ 	.short	(.L_122 - .L_121)
.L_121:
        /*0404*/ 	.word	0x00000000
.L_122:


//--------------------- .nv.info._ZN7cutlass13device_kernelIN5flash19enable_sm80_to_sm89INS1_16FlashAttnFwdSm80INS1_25CollectiveMainloopFwdSm80ILi4ELi1ELb0EN4cute5tupleIJNS5_1CILi128EEENS7_ILi48EEENS7_ILi96EEEEEELi96ENS_6half_tEfNS_4arch4Sm80ELb0ELb1ELb1ELb0ELb0ELb0ELb1ELb0EEENS1_21CollectiveEpilogueFwdINS6_IJS8_SA_S9_EEENS6_IJNS7_ILi1EEESI_SI_EEESC_SE_Li128ELb0ELb1ELb0ELb0EEENS1_19SingleTileSchedulerILb0ELb0ELb1ELi128EEEEEEEEEvNT_6ParamsE --------------------------
	.section	.nv.info._ZN7cutlass13device_kernelIN5flash19enable_sm80_to_sm89INS1_16FlashAttnFwdSm80INS1_25CollectiveMainloopFwdSm80ILi4ELi1ELb0EN4cute5tupleIJNS5_1CILi128EEENS7_ILi48EEENS7_ILi96EEEEEELi96ENS_6half_tEfNS_4arch4Sm80ELb0ELb1ELb1ELb0ELb0ELb0ELb1ELb0EEENS1_21CollectiveEpilogueFwdINS6_IJS8_SA_S9_EEENS6_IJNS7_ILi1EEESI_SI_EEESC_SE_Li128ELb0ELb1ELb0ELb0EEENS1_19SingleTileSchedulerILb0ELb0ELb1ELi128EEEEEEEEEvNT_6ParamsE,"",@"SHT_CUDA_INFO"
	.sectionflags	@""
	.align	4


	//----- nvinfo : EIATTR_CUDA_API_VERSION
	.align		4
        /*0000*/ 	.byte	0x04, 0x37
        /*0002*/ 	.short	(.L_124 - .L_123)
.L_123:
        /*0004*/ 	.word	0x00000082


	//----- nvinfo : EIATTR_SW2861232_WAR
	.align		4
.L_124:
        /*0008*/ 	.byte	0x01, 0x35
	.zero		2


	//----- nvinfo : EIATTR_PARAM_CBANK
	.align		4
        /*000c*/ 	.byte	0x04, 0x0a
        /*000e*/ 	.short	(.L_126 - .L_125)
	.align		4
.L_125:
        /*0010*/ 	.word	index@(.nv.constant0._ZN7cutlass13device_kernelIN5flash19enable_sm80_to_sm89INS1_16FlashAttnFwdSm80INS1_25CollectiveMainloopFwdSm80ILi4ELi1ELb0EN4cute5tupleIJNS5_1CILi128EEENS7_ILi48EEENS7_ILi96EEEEEELi96ENS_6half_tEfNS_4arch4Sm80ELb0ELb1ELb1ELb0ELb0ELb0ELb1ELb0EEENS1_21CollectiveEpilogueFwdINS6_IJS8_SA_S9_EEENS6_IJNS7_ILi1EEESI_SI_EEESC_SE_Li128ELb0ELb1ELb0ELb0EEENS1_19SingleTileSchedulerILb0ELb0ELb1ELi128EEEEEEEEEvNT_6ParamsE)
        /*0014*/ 	.short	0x0160
        /*0016*/ 	.short	0x0418


	//----- nvinfo : EIATTR_CBANK_PARAM_SIZE
	.align		4
.L_126:
        /*0018*/ 	.byte	0x03, 0x19
        /*001a*/ 	.short	0x0418


	//----- nvinfo : EIATTR_KPARAM_INFO
	.align		4
        /*001c*/ 	.byte	0x04, 0x17
        /*001e*/ 	.short	(.L_128 - .L_127)
.L_127:
        /*0020*/ 	.word	0x00000000
        /*0024*/ 	.short	0x0000
        /*0026*/ 	.short	0x0000
        /*0028*/ 	.byte	0x00, 0xf0, 0x61, 0x10


	//----- nvinfo : EIATTR_MAXREG_COUNT
	.align		4
.L_128:
        /*002c*/ 	.byte	0x03, 0x1b
        /*002e*/ 	.short	0x00ff


	//----- nvinfo : EIATTR_NUM_BARRIERS
	.align		4
        /*0030*/ 	.byte	0x02, 0x4c
        /*0032*/ 	.byte	0x02
	.zero		1


	//----- nvinfo : EIATTR_MERCURY_ISA_VERSION
	.align		4
        /*0034*/ 	.byte	0x03, 0x5f
        /*0036*/ 	.short	0x0000


	//----- nvinfo : EIATTR_COOP_GROUP_MASK_REGIDS
	.align		4
        /*0038*/ 	.byte	0x04, 0x29
        /*003a*/ 	.short	(.L_130 - .L_129)


	//   ....[0]....
.L_129:
        /*003c*/ 	.word	0xffffffff


	//   ....[1]....
        /*0040*/ 	.word	0xffffffff


	//   ....[2]....
        /*0044*/ 	.word	0xffffffff


	//   ....[3]....
        /*0048*/ 	.word	0xffffffff


	//   ....[4]....
        /*004c*/ 	.word	0xffffffff


	//   ....[5]....
        /*0050*/ 	.word	0xffffffff


	//   ....[6]....
        /*0054*/ 	.word	0xffffffff


	//   ....[7]....
        /*0058*/ 	.word	0xffffffff


	//   ....[8]....
        /*005c*/ 	.word	0xffffffff


	//   ....[9]....
        /*0060*/ 	.word	0xffffffff


	//   ....[10]....
        /*0064*/ 	.word	0xffffffff


	//   ....[11]....
        /*0068*/ 	.word	0xffffffff


	//   ....[12]....
        /*006c*/ 	.word	0xffffffff


	//   ....[13]....
        /*0070*/ 	.word	0xffffffff


	//   ....[14]....
        /*0074*/ 	.word	0xffffffff


	//   ....[15]....
        /*0078*/ 	.word	0xffffffff


	//   ....[16]....
        /*007c*/ 	.word	0xffffffff


	//   ....[17]....
        /*0080*/ 	.word	0xffffffff


	//   ....[18]....
        /*0084*/ 	.word	0xffffffff


	//   ....[19]....
        /*0088*/ 	.word	0xffffffff


	//   ....[20]....
        /*008c*/ 	.word	0xffffffff


	//   ....[21]....
        /*0090*/ 	.word	0xffffffff


	//   ....[22]....
        /*0094*/ 	.word	0xffffffff


	//   ....[23]....
        /*0098*/ 	.word	0xffffffff


	//   ....[24]....
        /*009c*/ 	.word	0xffffffff


	//   ....[25]....
        /*00a0*/ 	.word	0xffffffff


	//   ....[26]....
        /*00a4*/ 	.word	0xffffffff


	//   ....[27]....
        /*00a8*/ 	.word	0xffffffff


	//   ....[28]....
        /*00ac*/ 	.word	0xffffffff


	//   ....[29]....
        /*00b0*/ 	.word	0xffffffff


	//   ....[30]....
        /*00b4*/ 	.word	0xffffffff


	//   ....[31]....
        /*00b8*/ 	.word	0xffffffff


	//   ....[32]....
        /*00bc*/ 	.word	0xffffffff


	//   ....[33]....
        /*00c0*/ 	.word	0xffffffff


	//   ....[34]....
        /*00c4*/ 	.word	0xffffffff


	//   ....[35]....
        /*00c8*/ 	.word	0xffffffff


	//   ....[36]....
        /*00cc*/ 	.word	0xffffffff


	//   ....[37]....
        /*00d0*/ 	.word	0xffffffff


	//   ....[38]....
        /*00d4*/ 	.word	0xffffffff


	//   ....[39]....
        /*00d8*/ 	.word	0xffffffff


	//   ....[40]....
        /*00dc*/ 	.word	0xffffffff


	//   ....[41]....
        /*00e0*/ 	.word	0xffffffff


	//   ....[42]....
        /*00e4*/ 	.word	0xffffffff


	//   ....[43]....
        /*00e8*/ 	.word	0xffffffff


	//   ....[44]....
        /*00ec*/ 	.word	0xffffffff


	//   ....[45]....
        /*00f0*/ 	.word	0xffffffff


	//   ....[46]....
        /*00f4*/ 	.word	0xffffffff


	//   ....[47]....
        /*00f8*/ 	.word	0xffffffff


	//   ....[48]....
        /*00fc*/ 	.word	0xffffffff


	//   ....[49]....
        /*0100*/ 	.word	0xffffffff


	//   ....[50]....
        /*0104*/ 	.word	0xffffffff


	//   ....[51]....
        /*0108*/ 	.word	0xffffffff


	//   ....[52]....
        /*010c*/ 	.word	0xffffffff


	//   ....[53]....
        /*0110*/ 	.word	0xffffffff


	//   ....[54]....
        /*0114*/ 	.word	0xffffffff


	//   ....[55]....
        /*0118*/ 	.word	0xffffffff


	//   ....[56]....
        /*011c*/ 	.word	0xffffffff


	//   ....[57]....
        /*0120*/ 	.word	0xffffffff


	//   ....[58]....
        /*0124*/ 	.word	0xffffffff


	//   ....[59]....
        /*0128*/ 	.word	0xffffffff


	//   ....[60]....
        /*012c*/ 	.word	0xffffffff


	//   ....[61]....
        /*0130*/ 	.word	0xffffffff


	//   ....[62]....
        /*0134*/ 	.word	0xffffffff


	//   ....[63]....
        /*0138*/ 	.word	0xffffffff


	//   ....[64]....
        /*013c*/ 	.word	0xffffffff


	//   ....[65]....
        /*0140*/ 	.word	0xffffffff


	//   ....[66]....
        /*0144*/ 	.word	0xffffffff


	//   ....[67]....
        /*0148*/ 	.word	0xffffffff


	//   ....[68]....
        /*014c*/ 	.word	0xffffffff


	//   ....[69]....
        /*0150*/ 	.word	0xffffffff


	//   ....[70]....
        /*0154*/ 	.word	0xffffffff


	//   ....[71]....
        /*0158*/ 	.word	0xffffffff


	//   ....[72]....
        /*015c*/ 	.word	0xffffffff


	//   ....[73]....
        /*0160*/ 	.word	0xffffffff


	//   ....[74]....
        /*0164*/ 	.word	0xffffffff


	//   ....[75]....
        /*0168*/ 	.word	0xffffffff


	//   ....[76]....
        /*016c*/ 	.word	0xffffffff


	//   ....[77]....
        /*0170*/ 	.word	0xffffffff


	//   ....[78]....
        /*0174*/ 	.word	0xffffffff


	//   ....[79]....
        /*0178*/ 	.word	0xffffffff


	//   ....[80]....
        /*017c*/ 	.word	0xffffffff


	//   ....[81]....
        /*0180*/ 	.word	0xffffffff


	//   ....[82]....
        /*0184*/ 	.word	0xffffffff


	//   ....[83]....
        /*0188*/ 	.word	0xffffffff


	//----- nvinfo : EIATTR_COOP_GROUP_INSTR_OFFSETS
	.align		4
.L_130:
        /*018c*/ 	.byte	0x04, 0x28
        /*018e*/ 	.short	(.L_132 - .L_131)


	//   ....[0]....
.L_131:
        /*0190*/ 	.word	0x00000d80


	//   ....[1]....
        /*0194*/ 	.word	0x00000dc0


	//   ....[2]....
        /*0198*/ 	.word	0x00000e00


	//   ....[3]....
        /*019c*/ 	.word	0x00000e40


	//   ....[4]....
        /*01a0*/ 	.word	0x00000ea0


	//   ....[5]....
        /*01a4*/ 	.word	0x00001000


	//   ....[6]....
        /*01a8*/ 	.word	0x00001120


	//   ....[7]....
        /*01ac*/ 	.word	0x00001160


	//   ....[8]....
        /*01b0*/ 	.word	0x000027f0


	//   ....[9]....
        /*01b4*/ 	.word	0x00002a90


	//   ....[10]....
        /*01b8*/ 	.word	0x00003260


	//   ....[11]....
        /*01bc*/ 	.word	0x00003ba0


	//   ....[12]....
        /*01c0*/ 	.word	0x000042f0


	//   ....[13]....
        /*01c4*/ 	.word	0x00004360


	//   ....[14]....
        /*01c8*/ 	.word	0x00004380


	//   ....[15]....
        /*01cc*/ 	.word	0x000043a0


	//   ....[16]....
        /*01d0*/ 	.word	0x00004440


	//   ....[17]....
        /*01d4*/ 	.word	0x00004550


	//   ....[18]....
        /*01d8*/ 	.word	0x00004820


	//   ....[19]....
        /*01dc*/ 	.word	0x000049b0


	//   ....[20]....
        /*01e0*/ 	.word	0x00006b20


	//   ....[21]....
        /*01e4*/ 	.word	0x00007090


	//   ....[22]....
        /*01e8*/ 	.word	0x00007550


	//   ....[23]....
        /*01ec*/ 	.word	0x00007760


	//   ....[24]....
        /*01f0*/ 	.word	0x00008060


	//   ....[25]....
        /*01f4*/ 	.word	0x00008100


	//   ....[26]....
        /*01f8*/ 	.word	0x000081b0


	//   ....[27]....
        /*01fc*/ 	.word	0x000081d0


	//   ....[28]....
        /*0200*/ 	.word	0x000081e0


	//   ....[29]....
        /*0204*/ 	.word	0x00008380


	//   ....[30]....
        /*0208*/ 	.word	0x00008490


	//   ....[31]....
        /*020c*/ 	.word	0x00008600


	//   ....[32]....
        /*0210*/ 	.word	0x0000b470


	//   ....[33]....
        /*0214*/ 	.word	0x0000b4c0


	//   ....[34]....
        /*0218*/ 	.word	0x0000b500


	//   ....[35]....
        /*021c*/ 	.word	0x0000b540


	//   ....[36]....
        /*0220*/ 	.word	0x0000b580


	//   ....[37]....
        /*0224*/ 	.word	0x0000b5b0


	//   ....[38]....
        /*0228*/ 	.word	0x0000b710


	//   ....[39]....
        /*022c*/ 	.word	0x0000b840


	//   ....[40]....
        /*0230*/ 	.word	0x0000e2e0


	//   ....[41]....
        /*0234*/ 	.word	0x0000e690


	//   ....[42]....
        /*0238*/ 	.word	0x0000eb10


	//   ....[43]....
        /*023c*/ 	.word	0x0000f1b0


	//   ....[44]....
        /*0240*/ 	.word	0x0000f700


	//   ....[45]....
        /*0244*/ 	.word	0x0000f7c0


	//   ....[46]....
        /*0248*/ 	.word	0x0000f8c0


	//   ....[47]....
        /*024c*/ 	.word	0x0000f920


	//   ....[48]....
        /*0250*/ 	.word	0x0000f950


	//   ....[49]....
        /*0254*/ 	.word	0x0000fa80


	//   ....[50]....
        /*0258*/ 	.word	0x0000fc00


	//   ....[51]....
        /*025c*/ 	.word	0x0000fd70


	//   ....[52]....
        /*0260*/ 	.word	0x00011390


	//   ....[53]....
        /*0264*/ 	.word	0x000113c0


	//   ....[54]....
        /*0268*/ 	.word	0x000113f0


	//   ....[55]....
        /*026c*/ 	.word	0x00011400


	//   ....[56]....
        /*0270*/ 	.word	0x00011430


	//   ....[57]....
        /*0274*/ 	.word	0x00011450


	//   ....[58]....
        /*0278*/ 	.word	0x00011470


	//   ....[59]....
        /*027c*/ 	.word	0x00011480


	//   ....[60]....
        /*0280*/ 	.word	0x00012b50


	//   ....[61]....
        /*0284*/ 	.word	0x00012b60


	//   ....[62]....
        /*0288*/ 	.word	0x00012b80


	//   ....[63]....
        /*028c*/ 	.word	0x00012b90


	//   ....[64]....
        /*0290*/ 	.word	0x00012ba0


	//   ....[65]....
        /*0294*/ 	.word	0x00012bb0


	//   ....[66]....
        /*0298*/ 	.word	0x00012bc0


	//   ....[67]....
        /*029c*/ 	.word	0x00012bd0


	//   ....[68]....
        /*02a0*/ 	.word	0x00012c00


	//   ....[69]....
        /*02a4*/ 	.word	0x00012c20


	//   ....[70]....
        /*02a8*/ 	.word	0x00012e40


	//   ....[71]....
        /*02ac*/ 	.word	0x00012e70


	//   ....[72]....
        /*02b0*/ 	.word	0x00012fc0


	//   ....[73]....
        /*02b4*/ 	.word	0x00012ff0


	//   ....[74]....
        /*02b8*/ 	.word	0x00013140


	//   ....[75]....
        /*02bc*/ 	.word	0x00013160


	//   ....[76]....
        /*02c0*/ 	.word	0x000137f0


	//   ....[77]....
        /*02c4*/ 	.word	0x00013810


	//   ....[78]....
        /*02c8*/ 	.word	0x00013940


	//   ....[79]....
        /*02cc*/ 	.word	0x00013970


	//   ....[80]....
        /*02d0*/ 	.word	0x00013aa0


	//   ....[81]....
        /*02d4*/ 	.word	0x00013ad0


	//   ....[82]....
        /*02d8*/ 	.word	0x00013c00


	//   ....[83]....
        /*02dc*/ 	.word	0x00013c20


	//----- nvinfo : EIATTR_EXIT_INSTR_OFFSETS
	.align		4
.L_132:
        /*02e0*/ 	.byte	0x04, 0x1c
        /*02e2*/ 	.short	(.L_134 - .L_133)


	//   ....[0]....
.L_133:
        /*02e4*/ 	.word	0x00000030


	//   ....[1]....
        /*02e8*/ 	.word	0x00013170


	//   ....[2]....
        /*02ec*/ 	.word	0x00013240


	//   ....[3]....
        /*02f0*/ 	.word	0x000132a0


	//   ....[4]....
        /*02f4*/ 	.word	0x00013c30


	//   ....[5]....
        /*02f8*/ 	.word	0x00013ce0


	//   ....[6]....
        /*02fc*/ 	.word	0x00013d40


	//----- nvinfo : EIATTR_CTAIDZ_USED
	.align		4
.L_134:
        /*0300*/ 	.byte	0x01, 0x04
	.zero		2


	//----- nvinfo : EIATTR_MAX_THREADS
	.align		4
        /*0304*/ 	.byte	0x04, 0x05
        /*0306*/ 	.short	(.L_136 - .L_135)
.L_135:
        /*0308*/ 	.word	0x00000080
        /*030c*/ 	.word	0x00000001
        /*0310*/ 	.word	0x00000001


	//----- nvinfo : EIATTR_CRS_STACK_SIZE
	.align		4
.L_136:
        /*0314*/ 	.byte	0x04, 0x1e
        /*0316*/ 	.short	(.L_138 - .L_137)
.L_137:
        /*0318*/ 	.word	0x00000000
.L_138:


//--------------------- .nv.info._ZN7cutlass13device_kernelIN5flash19enable_sm80_to_sm89INS1_16FlashAttnFwdSm80INS1_25CollectiveMainloopFwdSm80ILi4ELi1ELb0EN4cute5tupleIJNS5_1CILi128EEENS7_ILi48EEENS7_ILi96EEEEEELi96ENS_6half_tEfNS_4arch4Sm80ELb0ELb1ELb1ELb1ELb0ELb0ELb1ELb0EEENS1_21CollectiveEpilogueFwdINS6_IJS8_SA_S9_EEENS6_IJNS7_ILi1EEESI_SI_EEESC_SE_Li128ELb1ELb1ELb0ELb0EEENS1_19SingleTileSchedulerILb1ELb0ELb1ELi128EEEEEEEEEvNT_6ParamsE --------------------------
	.section	.nv.info._ZN7cutlass13device_kernelIN5flash19enable_sm80_to_sm89INS1_16FlashAttnFwdSm80INS1_25CollectiveMainloopFwdSm80ILi4ELi1ELb0EN4cute5tupleIJNS5_1CILi128EEENS7_ILi48EEENS7_ILi96EEEEEELi96ENS_6half_tEfNS_4arch4Sm80ELb0ELb1ELb1ELb1ELb0ELb0ELb1ELb0EEENS1_21CollectiveEpilogueFwdINS6_IJS8_SA_S9_EEENS6_IJNS7_ILi1EEESI_SI_EEESC_SE_Li128ELb1ELb1ELb0ELb0EEENS1_19SingleTileSchedulerILb1ELb0ELb1ELi128EEEEEEEEEvNT_6ParamsE,"",@"SHT_CUDA_INFO"
	.sectionflags	@""
	.align	4


	//----- nvinfo : EIATTR_CUDA_API_VERSION
	.align		4
        /*0000*/ 	.byte	0x04, 0x37
        /*0002*/ 	.short	(.L_140 - .L_139)
.L_139:
        /*0004*/ 	.word	0x00000082


	//----- nvinfo : EIATTR_SW2861232_WAR
	.align		4
.L_140:
        /*0008*/ 	.byte	0x01, 0x35
	.zero		2


	//----- nvinfo : EIATTR_PARAM_CBANK
	.align		4
        /*000c*/ 	.byte	0x04, 0x0a
        /*000e*/ 	.short	(.L_142 - .L_141)
	.align		4
.L_141:
        /*0010*/ 	.word	index@(.nv.constant0._ZN7cutlass13device_kernelIN5flash19enable_sm80_to_sm89INS1_16FlashAttnFwdSm80INS1_25CollectiveMainloopFwdSm80ILi4ELi1ELb0EN4cute5tupleIJNS5_1CILi128EEENS7_ILi48EEENS7_ILi96EEEEEELi96ENS_6half_tEfNS_4arch4Sm80ELb0ELb1ELb1ELb1ELb0ELb0ELb1ELb0EEENS1_21CollectiveEpilogueFwdINS6_IJS8_SA_S9_EEENS6_IJNS7_ILi1EEESI_SI_EEESC_SE_Li128ELb1ELb1ELb0ELb0EEENS1_19SingleTileSchedulerILb1ELb0ELb1ELi128EEEEEEEEEvNT_6ParamsE)
        /*0014*/ 	.short	0x0160
        /*0016*/ 	.short	0x0418


	//----- nvinfo : EIATTR_CBANK_PARAM_SIZE
	.align		4
.L_142:
        /*0018*/ 	.byte	0x03, 0x19
        /*001a*/ 	.short	0x0418


	//----- nvinfo : EIATTR_KPARAM_INFO
	.align		4
        /*001c*/ 	.byte	0x04, 0x17
        /*001e*/ 	.short	(.L_144 - .L_143)
.L_143:
        /*0020*/ 	.word	0x00000000
        /*0024*/ 	.short	0x0000
        /*0026*/ 	.short	0x0000
        /*0028*/ 	.byte	0x00, 0xf0, 0x61, 0x10


	//----- nvinfo : EIATTR_MAXREG_COUNT
	.align		4
.L_144:
        /*002c*/ 	.byte	0x03, 0x1b
        /*002e*/ 	.short	0x00ff


	//----- nvinfo : EIATTR_NUM_BARRIERS
	.align		4
        /*0030*/ 	.byte	0x02, 0x4c
        /*0032*/ 	.byte	0x02
	.zero		1


	//----- nvinfo : EIATTR_ANNOTATIONS
	.align		4
        /*0034*/ 	.byte	0x04, 0x55
        /*0036*/ 	.short	(.L_146 - .L_145)


	//   ....[0]....
.L_145:
        /* <DEDUP_REMOVED lines=53> */


	//----- nvinfo : EIATTR_MERCURY_ISA_VERSION
	.align		4
.L_146:
        /*0378*/ 	.byte	0x03, 0x5f
        /*037a*/ 	.short	0x0000


	//----- nvinfo : EIATTR_COOP_GROUP_MASK_REGIDS
	.align		4
        /*037c*/ 	.byte	0x04, 0x29
        /*037e*/ 	.short	(.L_148 - .L_147)


	//   ....[0]....
.L_147:
        /*0380*/ 	.word	0xffffffff


	//   ....[1]....
        /*0384*/ 	.word	0xffffffff


	//   ....[2]....
        /*0388*/ 	.word	0xffffffff


	//   ....[3]....
        /*038c*/ 	.word	0xffffffff


	//   ....[4]....
        /*0390*/ 	.word	0xffffffff


	//   ....[5]....
        /*0394*/ 	.word	0xffffffff


	//   ....[6]....
        /*0398*/ 	.word	0xffffffff


	//   ....[7]....
        /*039c*/ 	.word	0xffffffff


	//   ....[8]....
        /*03a0*/ 	.word	0xffffffff


	//   ....[9]....
        /*03a4*/ 	.word	0xffffffff


	//   ....[10]....
        /*03a8*/ 	.word	0xffffffff


	//   ....[11]....
        /*03ac*/ 	.word	0xffffffff


	//   ....[12]....
        /*03b0*/ 	.word	0xffffffff


	//   ....[13]....
        /*03b4*/ 	.word	0xffffffff


	//   ....[14]....
        /*03b8*/ 	.word	0xffffffff


	//   ....[15]....
        /*03bc*/ 	.word	0xffffffff


	//   ....[16]....
        /*03c0*/ 	.word	0xffffffff


	//   ....[17]....
        /*03c4*/ 	.word	0xffffffff


	//   ....[18]....
        /*03c8*/ 	.word	0xffffffff


	//   ....[19]....
        /*03cc*/ 	.word	0xffffffff


	//   ....[20]....
        /*03d0*/ 	.word	0xffffffff


	//   ....[21]....
        /*03d4*/ 	.word	0xffffffff


	//   ....[22]....
        /*03d8*/ 	.word	0xffffffff


	//   ....[23]....
        /*03dc*/ 	.word	0xffffffff


	//   ....[24]....
        /*03e0*/ 	.word	0xffffffff


	//   ....[25]....
        /*03e4*/ 	.word	0xffffffff


	//   ....[26]....
        /*03e8*/ 	.word	0xffffffff


	//   ....[27]....
        /*03ec*/ 	.word	0xffffffff


	//   ....[28]....
        /*03f0*/ 	.word	0xffffffff


	//   ....[29]....
        /*03f4*/ 	.word	0xffffffff


	//   ....[30]....
        /*03f8*/ 	.word	0xffffffff


	//   ....[31]....
        /*03fc*/ 	.word	0xffffffff


	//   ....[32]....
        /*0400*/ 	.word	0xffffffff


	//   ....[33]....
        /*0404*/ 	.word	0xffffffff


	//   ....[34]....
        /*0408*/ 	.word	0xffffffff


	//   ....[35]....
        /*040c*/ 	.word	0xffffffff


	//   ....[36]....
        /*0410*/ 	.word	0xffffffff


	//   ....[37]....
        /*0414*/ 	.word	0xffffffff


	//   ....[38]....
        /*0418*/ 	.word	0xffffffff


	//   ....[39]....
        /*041c*/ 	.word	0xffffffff


	//   ....[40]....
        /*0420*/ 	.word	0xffffffff


	//   ....[41]....
        /*0424*/ 	.word	0xffffffff


	//   ....[42]....
        /*0428*/ 	.word	0xffffffff


	//   ....[43]....
        /*042c*/ 	.word	0xffffffff


	//   ....[44]....
        /*0430*/ 	.word	0xffffffff


	//   ....[45]....
        /*0434*/ 	.word	0xffffffff


	//   ....[46]....
        /*0438*/ 	.word	0xffffffff


	//   ....[47]....
        /*043c*/ 	.word	0xffffffff


	//   ....[48]....
        /*0440*/ 	.word	0xffffffff


	//   ....[49]....
        /*0444*/ 	.word	0xffffffff


	//   ....[50]....
        /*0448*/ 	.word	0xffffffff


	//   ....[51]....
        /*044c*/ 	.word	0xffffffff


	//   ....[52]....
        /*0450*/ 	.word	0xffffffff


	//   ....[53]....
        /*0454*/ 	.word	0xffffffff


	//   ....[54]....
        /*0458*/ 	.word	0xffffffff


	//   ....[55]....
        /*045c*/ 	.word	0xffffffff


	//   ....[56]....
        /*0460*/ 	.word	0xffffffff


	//   ....[57]....
        /*0464*/ 	.word	0xffffffff


	//   ....[58]....
        /*0468*/ 	.word	0xffffffff


	//   ....[59]....
        /*046c*/ 	.word	0xffffffff


	//   ....[60]....
        /*0470*/ 	.word	0xffffffff


	//   ....[61]....
        /*0474*/ 	.word	0xffffffff


	//   ....[62]....
        /*0478*/ 	.word	0xffffffff


	//   ....[63]....
        /*047c*/ 	.word	0xffffffff


	//   ....[64]....
        /*0480*/ 	.word	0xffffffff


	//   ....[65]....
        /*0484*/ 	.word	0xffffffff


	//   ....[66]....
        /*0488*/ 	.word	0xffffffff


	//   ....[67]....
        /*048c*/ 	.word	0xffffffff


	//   ....[68]....
        /*0490*/ 	.word	0xffffffff


	//   ....[69]....
        /*0494*/ 	.word	0xffffffff


	//   ....[70]....
        /*0498*/ 	.word	0xffffffff


	//   ....[71]....
        /*049c*/ 	.word	0xffffffff


	//   ....[72]....
        /*04a0*/ 	.word	0xffffffff


	//   ....[73]....
        /*04a4*/ 	.word	0xffffffff


	//   ....[74]....
        /*04a8*/ 	.word	0xffffffff


	//   ....[75]....
        /*04ac*/ 	.word	0xffffffff


	//   ....[76]....
        /*04b0*/ 	.word	0xffffffff


	//   ....[77]....
        /*04b4*/ 	.word	0xffffffff


	//   ....[78]....
        /*04b8*/ 	.word	0xffffffff


	//   ....[79]....
        /*04bc*/ 	.word	0xffffffff


	//   ....[80]....
        /*04c0*/ 	.word	0xffffffff


	//   ....[81]....
        /*04c4*/ 	.word	0xffffffff


	//   ....[82]....
        /*04c8*/ 	.word	0xffffffff


	//   ....[83]....
        /*04cc*/ 	.word	0xffffffff


	//   ....[84]....
        /*04d0*/ 	.word	0xffffffff


	//----- nvinfo : EIATTR_COOP_GROUP_INSTR_OFFSETS
	.align		4
.L_148:
        /*04d4*/ 	.byte	0x04, 0x28
        /*04d6*/ 	.short	(.L_150 - .L_149)


	//   ....[0]....
.L_149:
        /*04d8*/ 	.word	0x00000090


	//   ....[1]....
        /*04dc*/ 	.word	0x00001570


	//   ....[2]....
        /*04e0*/ 	.word	0x000015f0


	//   ....[3]....
        /*04e4*/ 	.word	0x000017c0


	//   ....[4]....
        /*04e8*/ 	.word	0x000017f0


	//   ....[5]....
        /*04ec*/ 	.word	0x00001930


	//   ....[6]....
        /*04f0*/ 	.word	0x00001960


	//   ....[7]....
        /*04f4*/ 	.word	0x00001a90


	//   ....[8]....
        /*04f8*/ 	.word	0x00001ad0


	//   ....[9]....
        /*04fc*/ 	.word	0x00003020


	//   ....[10]....
        /*0500*/ 	.word	0x00003290


	//   ....[11]....
        /*0504*/ 	.word	0x00003910


	//   ....[12]....
        /*0508*/ 	.word	0x00004170


	//   ....[13]....
        /*050c*/ 	.word	0x000046c0


	//   ....[14]....
        /*0510*/ 	.word	0x00004840


	//   ....[15]....
        /*0514*/ 	.word	0x00004910


	//   ....[16]....
        /*0518*/ 	.word	0x000049c0


	//   ....[17]....
        /*051c*/ 	.word	0x00005010


	//   ....[18]....
        /*0520*/ 	.word	0x000050c0


	//   ....[19]....
        /*0524*/ 	.word	0x000050e0


	//   ....[20]....
        /*0528*/ 	.word	0x000051a0


	//   ....[21]....
        /*052c*/ 	.word	0x00007340


	//   ....[22]....
        /*0530*/ 	.word	0x00007550


	//   ....[23]....
        /*0534*/ 	.word	0x00007a90


	//   ....[24]....
        /*0538*/ 	.word	0x00007f10


	//   ....[25]....
        /*053c*/ 	.word	0x00008560


	//   ....[26]....
        /*0540*/ 	.word	0x00008680


	//   ....[27]....
        /*0544*/ 	.word	0x00008800


	//   ....[28]....
        /*0548*/ 	.word	0x00008920


	//   ....[29]....
        /*054c*/ 	.word	0x00008950


	//   ....[30]....
        /*0550*/ 	.word	0x00008a00


	//   ....[31]....
        /*0554*/ 	.word	0x00008c50


	//   ....[32]....
        /*0558*/ 	.word	0x00008cb0


	//   ....[33]....
        /*055c*/ 	.word	0x0000bd50


	//   ....[34]....
        /*0560*/ 	.word	0x0000bd90


	//   ....[35]....
        /*0564*/ 	.word	0x0000be30


	//   ....[36]....
        /*0568*/ 	.word	0x0000be80


	//   ....[37]....
        /*056c*/ 	.word	0x0000beb0


	//   ....[38]....
        /*0570*/ 	.word	0x0000bfd0


	//   ....[39]....
        /*0574*/ 	.word	0x0000c020


	//   ....[40]....
        /*0578*/ 	.word	0x0000c4e0


	//   ....[41]....
        /*057c*/ 	.word	0x0000ed60


	//   ....[42]....
        /*0580*/ 	.word	0x0000f2b0


	//   ....[43]....
        /*0584*/ 	.word	0x0000f490


	//   ....[44]....
        /*0588*/ 	.word	0x0000f900


	//   ....[45]....
        /*058c*/ 	.word	0x0000ff60


	//   ....[46]....
        /*0590*/ 	.word	0x00010080


	//   ....[47]....
        /*0594*/ 	.word	0x000101e0


	//   ....[48]....
        /*0598*/ 	.word	0x00010300


	//   ....[49]....
        /*059c*/ 	.word	0x00010330


	//   ....[50]....
        /*05a0*/ 	.word	0x000103f0


	//   ....[51]....
        /*05a4*/ 	.word	0x00010620


	//   ....[52]....
        /*05a8*/ 	.word	0x00010680


	//   ....[53]....
        /*05ac*/ 	.word	0x00011d80


	//   ....[54]....
        /*05b0*/ 	.word	0x00011d90


	//   ....[55]....
        /*05b4*/ 	.word	0x00011da0


	//   ....[56]....
        /*05b8*/ 	.word	0x00011db0


	//   ....[57]....
        /*05bc*/ 	.word	0x00011de0


	//   ....[58]....
        /*05c0*/ 	.word	0x00011e00


	//   ....[59]....
        /*05c4*/ 	.word	0x00011e20


	//   ....[60]....
        /*05c8*/ 	.word	0x00011e30


	//   ....[61]....
        /*05cc*/ 	.word	0x00013540


	//   ....[62]....
        /*05d0*/ 	.word	0x00013570


	//   ....[63]....
        /*05d4*/ 	.word	0x00013590


	//   ....[64]....
        /*05d8*/ 	.word	0x000135b0


	//   ....[65]....
        /*05dc*/ 	.word	0x000135c0


	//   ....[66]....
        /*05e0*/ 	.word	0x000135d0


	//   ....[67]....
        /*05e4*/ 	.word	0x000135e0


	//   ....[68]....
        /*05e8*/ 	.word	0x000135f0


	//   ....[69]....
        /*05ec*/ 	.word	0x00013810


	//   ....[70]....
        /*05f0*/ 	.word	0x00013820


	//   ....[71]....
        /*05f4*/ 	.word	0x000139a0


	//   ....[72]....
        /*05f8*/ 	.word	0x000139d0


	//   ....[73]....
        /*05fc*/ 	.word	0x00013b20


	//   ....[74]....
        /*0600*/ 	.word	0x00013b50


	//   ....[75]....
        /*0604*/ 	.word	0x00013ca0


	//   ....[76]....
        /*0608*/ 	.word	0x00013cc0


	//   ....[77]....
        /*060c*/ 	.word	0x000144c0


	//   ....[78]....
        /*0610*/ 	.word	0x000144e0


	//   ....[79]....
        /*0614*/ 	.word	0x00014630


	//   ....[80]....
        /*0618*/ 	.word	0x00014660


	//   ....[81]....
        /*061c*/ 	.word	0x00014790


	//   ....[82]....
        /*0620*/ 	.word	0x000147c0


	//   ....[83]....
        /*0624*/ 	.word	0x000148f0


	//   ....[84]....
        /*0628*/ 	.word	0x00014910


	//----- nvinfo : EIATTR_EXIT_INSTR_OFFSETS
	.align		4
.L_150:
        /*062c*/ 	.byte	0x04, 0x1c
        /*062e*/ 	.short	(.L_152 - .L_151)


	//   ....[0]....
.L_151:
        /*0630*/ 	.word	0x00000370


	//   ....[1]....
        /*0634*/ 	.word	0x00013cd0


	//   ....[2]....
        /*0638*/ 	.word	0x00013da0


	//   ....[3]....
        /*063c*/ 	.word	0x00013e00


	//   ....[4]....
        /*0640*/ 	.word	0x00014920


	//   ....[5]....
        /*0644*/ 	.word	0x000149d0


	//   ....[6]....
        /*0648*/ 	.word	0x00014a30


	//----- nvinfo : EIATTR_CTAIDZ_USED
	.align		4
.L_152:
        /*064c*/ 	.byte	0x01, 0x04
	.zero		2


	//----- nvinfo : EIATTR_MAX_THREADS
	.align		4
        /*0650*/ 	.byte	0x04, 0x05
        /*0652*/ 	.short	(.L_154 - .L_153)
.L_153:
        /*0654*/ 	.word	0x00000080
        /*0658*/ 	.word	0x00000001
        /*065c*/ 	.word	0x00000001


	//----- nvinfo : EIATTR_CRS_STACK_SIZE
	.align		4
.L_154:
        /*0660*/ 	.byte	0x04, 0x1e
        /*0662*/ 	.short	(.L_156 - .L_155)
.L_155:
        /*0664*/ 	.word	0x00000000
.L_156:


//--------------------- .nv.info._ZN7cutlass13device_kernelIN5flash19enable_sm80_to_sm89INS1_16FlashAttnFwdSm80INS1_25CollectiveMainloopFwdSm80ILi4ELi1ELb0EN4cute5tupleIJNS5_1CILi128EEENS7_ILi48EEENS7_ILi96EEEEEELi96ENS_6half_tEfNS_4arch4Sm80ELb0ELb1ELb1ELb1ELb0ELb1ELb1ELb0EEENS1_21CollectiveEpilogueFwdINS6_IJS8_SA_S9_EEENS6_IJNS7_ILi1EEESI_SI_EEESC_SE_Li128ELb1ELb1ELb0ELb0EEENS1_19SingleTileSchedulerILb1ELb0ELb1ELi128EEEEEEEEEvNT_6ParamsE --------------------------
	.section	.nv.info._ZN7cutlass13device_kernelIN5flash19enable_sm80_to_sm89INS1_16FlashAttnFwdSm80INS1_25CollectiveMainloopFwdSm80ILi4ELi1ELb0EN4cute5tupleIJNS5_1CILi128EEENS7_ILi48EEENS7_ILi96EEEEEELi96ENS_6half_tEfNS_4arch4Sm80ELb0ELb1ELb1ELb1ELb0ELb1ELb1ELb0EEENS1_21CollectiveEpilogueFwdINS6_IJS8_SA_S9_EEENS6_IJNS7_ILi1EEESI_SI_EEESC_SE_Li128ELb1ELb1ELb0ELb0EEENS1_19SingleTileSchedulerILb1ELb0ELb1ELi128EEEEEEEEEvNT_6ParamsE,"",@"SHT_CUDA_INFO"
	.sectionflags	@""
	.align	4


	//----- nvinfo : EIATTR_CUDA_API_VERSION
	.align		4
        /*0000*/ 	.byte	0x04, 0x37
        /*0002*/ 	.short	(.L_158 - .L_157)
.L_157:
        /*0004*/ 	.word	0x00000082


	//----- nvinfo : EIATTR_SW2861232_WAR
	.align		4
.L_158:
        /*0008*/ 	.byte	0x01, 0x35
	.zero		2


	//----- nvinfo : EIATTR_PARAM_CBANK
	.align		4
        /*000c*/ 	.byte	0x04, 0x0a
        /*000e*/ 	.short	(.L_160 - .L_159)
	.align		4
.L_159:
        /*0010*/ 	.word	index@(.nv.constant0._ZN7cutlass13device_kernelIN5flash19enable_sm80_to_sm89INS1_16FlashAttnFwdSm80INS1_25CollectiveMainloopFwdSm80ILi4ELi1ELb0EN4cute5tupleIJNS5_1CILi128EEENS7_ILi48EEENS7_ILi96EEEEEELi96ENS_6half_tEfNS_4arch4Sm80ELb0ELb1ELb1ELb1ELb0ELb1ELb1ELb0EEENS1_21CollectiveEpilogueFwdINS6_IJS8_SA_S9_EEENS6_IJNS7_ILi1EEESI_SI_EEESC_SE_Li128ELb1ELb1ELb0ELb0EEENS1_19SingleTileSchedulerILb1ELb0ELb1ELi128EEEEEEEEEvNT_6ParamsE)
        /*0014*/ 	.short	0x0160
        /*0016*/ 	.short	0x0418


	//----- nvinfo : EIATTR_CBANK_PARAM_SIZE
	.align		4
.L_160:
        /*0018*/ 	.byte	0x03, 0x19
        /*001a*/ 	.short	0x0418


	//----- nvinfo : EIATTR_KPARAM_INFO
	.align		4
        /*001c*/ 	.byte	0x04, 0x17
        /*001e*/ 	.short	(.L_162 - .L_161)
.L_161:
        /*0020*/ 	.word	0x00000000
        /*0024*/ 	.short	0x0000
        /*0026*/ 	.short	0x0000
        /*0028*/ 	.byte	0x00, 0xf0, 0x61, 0x10


	//----- nvinfo : EIATTR_MAXREG_COUNT
	.align		4
.L_162:
        /*002c*/ 	.byte	0x03, 0x1b
        /*002e*/ 	.short	0x00ff


	//----- nvinfo : EIATTR_NUM_BARRIERS
	.align		4
        /*0030*/ 	.byte	0x02, 0x4c
        /*0032*/ 	.byte	0x02
	.zero		1


	//----- nvinfo : EIATTR_ANNOTATIONS
	.align		4
        /*0034*/ 	.byte	0x04, 0x55
        /*0036*/ 	.short	(.L_164 - .L_163)


	//   ....[0]....
.L_163:
        /* <DEDUP_REMOVED lines=53> */


	//----- nvinfo : EIATTR_MERCURY_ISA_VERSION
	.align		4
.L_164:
        /*0378*/ 	.byte	0x03, 0x5f
        /*037a*/ 	.short	0x0000


	//----- nvinfo : EIATTR_COOP_GROUP_MASK_REGIDS
	.align		4
        /*037c*/ 	.byte	0x04, 0x29
        /*037e*/ 	.short	(.L_166 - .L_165)


	//   ....[0]....
.L_165:
        /*0380*/ 	.word	0xffffffff


	//   ....[1]....
        /*0384*/ 	.word	0xffffffff


	//   ....[2]....
        /*0388*/ 	.word	0xffffffff


	//   ....[3]....
        /*038c*/ 	.word	0xffffffff


	//   ....[4]....
        /*0390*/ 	.word	0xffffffff


	//   ....[5]....
        /*0394*/ 	.word	0xffffffff


	//   ....[6]....
        /*0398*/ 	.word	0xffffffff


	//   ....[7]....
        /*039c*/ 	.word	0xffffffff


	//   ....[8]....
        /*03a0*/ 	.word	0xffffffff


	//   ....[9]....
        /*03a4*/ 	.word	0xffffffff


	//   ....[10]....
        /*03a8*/ 	.word	0xffffffff


	//   ....[11]....
        /*03ac*/ 	.word	0xffffffff


	//   ....[12]....
        /*03b0*/ 	.word	0xffffffff


	//   ....[13]....
        /*03b4*/ 	.word	0xffffffff


	//   ....[14]....
        /*03b8*/ 	.word	0xffffffff


	//   ....[15]....
        /*03bc*/ 	.word	0xffffffff


	//   ....[16]....
        /*03c0*/ 	.word	0xffffffff


	//   ....[17]....
        /*03c4*/ 	.word	0xffffffff


	//   ....[18]....
        /*03c8*/ 	.word	0xffffffff


	//   ....[19]....
        /*03cc*/ 	.word	0xffffffff


	//   ....[20]....
        /*03d0*/ 	.word	0xffffffff


	//   ....[21]....
        /*03d4*/ 	.word	0xffffffff


	//   ....[22]....
        /*03d8*/ 	.word	0xffffffff


	//   ....[23]....
        /*03dc*/ 	.word	0xffffffff


	//   ....[24]....
        /*03e0*/ 	.word	0xffffffff


	//   ....[25]....
        /*03e4*/ 	.word	0xffffffff


	//   ....[26]....
        /*03e8*/ 	.word	0xffffffff


	//   ....[27]....
        /*03ec*/ 	.word	0xffffffff


	//   ....[28]....
        /*03f0*/ 	.word	0xffffffff


	//   ....[29]....
        /*03f4*/ 	.word	0xffffffff


	//   ....[30]....
        /*03f8*/ 	.word	0xffffffff


	//   ....[31]....
        /*03fc*/ 	.word	0xffffffff


	//   ....[32]....
        /*0400*/ 	.word	0xffffffff


	//   ....[33]....
        /*0404*/ 	.word	0xffffffff


	//   ....[34]....
        /*0408*/ 	.word	0xffffffff


	//   ....[35]....
        /*040c*/ 	.word	0xffffffff


	//   ....[36]....
        /*0410*/ 	.word	0xffffffff


	//   ....[37]....
        /*0414*/ 	.word	0xffffffff


	//   ....[38]....
        /*0418*/ 	.word	0xffffffff


	//   ....[39]....
        /*041c*/ 	.word	0xffffffff


	//   ....[40]....
        /*0420*/ 	.word	0xffffffff


	//   ....[41]....
        /*0424*/ 	.word	0xffffffff


	//   ....[42]....
        /*0428*/ 	.word	0xffffffff


	//   ....[43]....
        /*042c*/ 	.word	0xffffffff


	//   ....[44]....
        /*0430*/ 	.word	0xffffffff


	//   ....[45]....
        /*0434*/ 	.word	0xffffffff


	//   ....[46]....
        /*0438*/ 	.word	0xffffffff


	//   ....[47]....
        /*043c*/ 	.word	0xffffffff


	//   ....[48]....
        /*0440*/ 	.word	0xffffffff


	//   ....[49]....
        /*0444*/ 	.word	0xffffffff


	//   ....[50]....
        /*0448*/ 	.word	0xffffffff


	//   ....[51]....
        /*044c*/ 	.word	0xffffffff


	//   ....[52]....
        /*0450*/ 	.word	0xffffffff


	//   ....[53]....
        /*0454*/ 	.word	0xffffffff


	//   ....[54]....
        /*0458*/ 	.word	0xffffffff


	//   ....[55]....
        /*045c*/ 	.word	0xffffffff


	//   ....[56]....
        /*0460*/ 	.word	0xffffffff


	//   ....[57]....
        /*0464*/ 	.word	0xffffffff


	//   ....[58]....
        /*0468*/ 	.word	0xffffffff


	//   ....[59]....
        /*046c*/ 	.word	0xffffffff


	//   ....[60]....
        /*0470*/ 	.word	0xffffffff


	//   ....[61]....
        /*0474*/ 	.word	0xffffffff


	//   ....[62]....
        /*0478*/ 	.word	0xffffffff


	//   ....[63]....
        /*047c*/ 	.word	0xffffffff


	//   ....[64]....
        /*0480*/ 	.word	0xffffffff


	//   ....[65]....
        /*0484*/ 	.word	0xffffffff


	//   ....[66]....
        /*0488*/ 	.word	0xffffffff


	//   ....[67]....
        /*048c*/ 	.word	0xffffffff


	//   ....[68]....
        /*0490*/ 	.word	0xffffffff


	//   ....[69]....
        /*0494*/ 	.word	0xffffffff


	//   ....[70]....
        /*0498*/ 	.word	0xffffffff


	//   ....[71]....
        /*049c*/ 	.word	0xffffffff


	//   ....[72]....
        /*04a0*/ 	.word	0xffffffff


	//   ....[73]....
        /*04a4*/ 	.word	0xffffffff


	//   ....[74]....
        /*04a8*/ 	.word	0xffffffff


	//   ....[75]....
        /*04ac*/ 	.word	0xffffffff


	//   ....[76]....
        /*04b0*/ 	.word	0xffffffff


	//   ....[77]....
        /*04b4*/ 	.word	0xffffffff


	//   ....[78]....
        /*04b8*/ 	.word	0xffffffff


	//   ....[79]....
        /*04bc*/ 	.word	0xffffffff


	//   ....[80]....
        /*04c0*/ 	.word	0xffffffff


	//   ....[81]....
        /*04c4*/ 	.word	0xffffffff


	//   ....[82]....
        /*04c8*/ 	.word	0xffffffff


	//   ....[83]....
        /*04cc*/ 	.word	0xffffffff


	//   ....[84]....
        /*04d0*/ 	.word	0xffffffff


	//   ....[85]....
        /*04d4*/ 	.word	0xffffffff


	//   ....[86]....
        /*04d8*/ 	.word	0xffffffff


	//   ....[87]....
        /*04dc*/ 	.word	0xffffffff


	//   ....[88]....
        /*04e0*/ 	.word	0xffffffff


	//   ....[89]....
        /*04e4*/ 	.word	0xffffffff


	//   ....[90]....
        /*04e8*/ 	.word	0xffffffff


	//   ....[91]....
        /*04ec*/ 	.word	0xffffffff


	//   ....[92]....
        /*04f0*/ 	.word	0xffffffff


	//   ....[93]....
        /*04f4*/ 	.word	0xffffffff


	//   ....[94]....
        /*04f8*/ 	.word	0xffffffff


	//   ....[95]....
        /*04fc*/ 	.word	0xffffffff


	//   ....[96]....
        /*0500*/ 	.word	0xffffffff


	//   ....[97]....
        /*0504*/ 	.word	0xffffffff


	//   ....[98]....
        /*0508*/ 	.word	0xffffffff


	//   ....[99]....
        /*050c*/ 	.word	0xffffffff


	//   ....[100]....
        /*0510*/ 	.word	0xffffffff


	//----- nvinfo : EIATTR_COOP_GROUP_INSTR_OFFSETS
	.align		4
.L_166:
        /*0514*/ 	.byte	0x04, 0x28
        /*0516*/ 	.short	(.L_168 - .L_167)


	//   ....[0]....
.L_167:
        /*0518*/ 	.word	0x00000090


	//   ....[1]....
        /*051c*/ 	.word	0x00007100


	//   ....[2]....
        /*0520*/ 	.word	0x00007120


	//   ....[3]....
        /*0524*/ 	.word	0x00007250


	//   ....[4]....
        /*0528*/ 	.word	0x00007280


	//   ....[5]....
        /*052c*/ 	.word	0x000073c0


	//   ....[6]....
        /*0530*/ 	.word	0x000073f0


	//   ....[7]....
        /*0534*/ 	.word	0x00007540


	//   ....[8]....
        /*0538*/ 	.word	0x00007570


	//   ....[9]....
        /*053c*/ 	.word	0x00007d30


	//   ....[10]....
        /*0540*/ 	.word	0x00007d50


	//   ....[11]....
        /*0544*/ 	.word	0x00007d60


	//   ....[12]....
        /*0548*/ 	.word	0x00007d70


	//   ....[13]....
        /*054c*/ 	.word	0x000082e0


	//   ....[14]....
        /*0550*/ 	.word	0x00008370


	//   ....[15]....
        /*0554*/ 	.word	0x00008440


	//   ....[16]....
        /*0558*/ 	.word	0x00008480


	//   ....[17]....
        /*055c*/ 	.word	0x0000b2a0


	//   ....[18]....
        /*0560*/ 	.word	0x0000b2c0


	//   ....[19]....
        /*0564*/ 	.word	0x0000b2d0


	//   ....[20]....
        /*0568*/ 	.word	0x0000b2e0


	//   ....[21]....
        /*056c*/ 	.word	0x0000b560


	//   ....[22]....
        /*0570*/ 	.word	0x0000b7b0


	//   ....[23]....
        /*0574*/ 	.word	0x0000b820


	//   ....[24]....
        /*0578*/ 	.word	0x0000b860


	//   ....[25]....
        /*057c*/ 	.word	0x0000fc00


	//   ....[26]....
        /*0580*/ 	.word	0x0000fe60


	//   ....[27]....
        /*0584*/ 	.word	0x000104e0


	//   ....[28]....
        /*0588*/ 	.word	0x00010d40


	//   ....[29]....
        /*058c*/ 	.word	0x00011290


	//   ....[30]....
        /*0590*/ 	.word	0x00011410


	//   ....[31]....
        /*0594*/ 	.word	0x000114d0


	//   ....[32]....
        /*0598*/ 	.word	0x00011570


	//   ....[33]....
        /*059c*/ 	.word	0x00011bd0


	//   ....[34]....
        /*05a0*/ 	.word	0x00011c80


	//   ....[35]....
        /*05a4*/ 	.word	0x00011ca0


	//   ....[36]....
        /*05a8*/ 	.word	0x00011d60


	//   ....[37]....
        /*05ac*/ 	.word	0x00013ed0


	//   ....[38]....
        /*05b0*/ 	.word	0x000140e0


	//   ....[39]....
        /*05b4*/ 	.word	0x00014620


	//   ....[40]....
        /*05b8*/ 	.word	0x00014aa0


	//   ....[41]....
        /*05bc*/ 	.word	0x000150f0


	//   ....[42]....
        /*05c0*/ 	.word	0x00015210


	//   ....[43]....
        /*05c4*/ 	.word	0x00015390


	//   ....[44]....
        /*05c8*/ 	.word	0x000154b0


	//   ....[45]....
        /*05cc*/ 	.word	0x000154e0


	//   ....[46]....
        /*05d0*/ 	.word	0x00015590


	//   ....[47]....
        /*05d4*/ 	.word	0x000157e0


	//   ....[48]....
        /*05d8*/ 	.word	0x00015840


	//   ....[49]....
        /*05dc*/ 	.word	0x000188f0


	//   ....[50]....
        /*05e0*/ 	.word	0x00018930


	//   ....[51]....
        /*05e4*/ 	.word	0x000189d0


	//   ....[52]....
        /*05e8*/ 	.word	0x00018a20


	//   ....[53]....
        /*05ec*/ 	.word	0x00018a50


	//   ....[54]....
        /*05f0*/ 	.word	0x00018b70


	//   ....[55]....
        /*05f4*/ 	.word	0x00018bc0


	//   ....[56]....
        /*05f8*/ 	.word	0x00019080


	//   ....[57]....
        /*05fc*/ 	.word	0x0001b890


	//   ....[58]....
        /*0600*/ 	.word	0x0001bde0


	//   ....[59]....
        /*0604*/ 	.word	0x0001bfc0


	//   ....[60]....
        /*0608*/ 	.word	0x0001c430


	//   ....[61]....
        /*060c*/ 	.word	0x0001ca90


	//   ....[62]....
        /*0610*/ 	.word	0x0001cbb0


	//   ....[63]....
        /*0614*/ 	.word	0x0001cd10


	//   ....[64]....
        /*0618*/ 	.word	0x0001ce30


	//   ....[65]....
        /*061c*/ 	.word	0x0001ce60


	//   ....[66]....
        /*0620*/ 	.word	0x0001cf20


	//   ....[67]....
        /*0624*/ 	.word	0x0001d150


	//   ....[68]....
        /*0628*/ 	.word	0x0001d1b0


	//   ....[69]....
        /*062c*/ 	.word	0x0001e870


	//   ....[70]....
        /*0630*/ 	.word	0x0001e8a0


	//   ....[71]....
        /*0634*/ 	.word	0x0001eaa0


	//   ....[72]....
        /*0638*/ 	.word	0x0001eab0


	//   ....[73]....
        /*063c*/ 	.word	0x0001eac0


	//   ....[74]....
        /*0640*/ 	.word	0x0001eaf0


	//   ....[75]....
        /*0644*/ 	.word	0x0001eb10


	//   ....[76]....
        /*0648*/ 	.word	0x0001eb20


	//   ....[77]....
        /*064c*/ 	.word	0x00020030


	//   ....[78]....
        /*0650*/ 	.word	0x00020060


	//   ....[79]....
        /*0654*/ 	.word	0x00020090


	//   ....[80]....
        /*0658*/ 	.word	0x000200b0


	//   ....[81]....
        /*065c*/ 	.word	0x000200c0


	//   ....[82]....
        /*0660*/ 	.word	0x000200d0


	//   ....[83]....
        /*0664*/ 	.word	0x000200e0


	//   ....[84]....
        /*0668*/ 	.word	0x000200f0


	//   ....[85]....
        /*066c*/ 	.word	0x00020310


	//   ....[86]....
        /*0670*/ 	.word	0x00020320


	//   ....[87]....
        /*0674*/ 	.word	0x000204a0


	//   ....[88]....
        /*0678*/ 	.word	0x000204d0


	//   ....[89]....
        /*067c*/ 	.word	0x00020620


	//   ....[90]....
        /*0680*/ 	.word	0x00020650


	//   ....[91]....
        /*0684*/ 	.word	0x000207a0


	//   ....[92]....
        /*0688*/ 	.word	0x000207c0


	//   ....[93]....
        /*068c*/ 	.word	0x00020fb0


	//   ....[94]....
        /*0690*/ 	.word	0x00020fd0


	//   ....[95]....
        /*0694*/ 	.word	0x00021120


	//   ....[96]....
        /*0698*/ 	.word	0x00021150


	//   ....[97]....
        /*069c*/ 	.word	0x00021280


	//   ....[98]....
        /*06a0*/ 	.word	0x000212b0


	//   ....[99]....
        /*06a4*/ 	.word	0x000213e0


	//   ....[100]....
        /*06a8*/ 	.word	0x00021400


	//----- nvinfo : EIATTR_EXIT_INSTR_OFFSETS
	.align		4
.L_168:
        /*06ac*/ 	.byte	0x04, 0x1c
        /*06ae*/ 	.short	(.L_170 - .L_169)


	//   ....[0]....
.L_169:
        /*06b0*/ 	.word	0x00000370


	//   ....[1]....
        /*06b4*/ 	.word	0x000207d0


	//   ....[2]....
        /*06b8*/ 	.word	0x000208a0


	//   ....[3]....
        /*06bc*/ 	.word	0x00020900


	//   ....[4]....
        /*06c0*/ 	.word	0x00021410


	//   ....[5]....
        /*06c4*/ 	.word	0x000214c0


	//   ....[6]....
        /*06c8*/ 	.word	0x00021520


	//----- nvinfo : EIATTR_CTAIDZ_USED
	.align		4
.L_170:
        /*06cc*/ 	.byte	0x01, 0x04
	.zero		2


	//----- nvinfo : EIATTR_MAX_THREADS
	.align		4
        /*06d0*/ 	.byte	0x04, 0x05
        /*06d2*/ 	.short	(.L_172 - .L_171)
.L_171:
        /*06d4*/ 	.word	0x00000080
        /*06d8*/ 	.word	0x00000001
        /*06dc*/ 	.word	0x00000001


	//----- nvinfo : EIATTR_CRS_STACK_SIZE
	.align		4
.L_172:
        /*06e0*/ 	.byte	0x04, 0x1e
        /*06e2*/ 	.short	(.L_174 - .L_173)
.L_173:
        /*06e4*/ 	.word	0x00000000
.L_174:


//--------------------- .nv.info._ZN7cutlass13device_kernelIN5flash19enable_sm80_to_sm89INS1_16FlashAttnFwdSm80INS1_25CollectiveMainloopFwdSm80ILi4ELi1ELb0EN4cute5tupleIJNS5_1CILi128EEENS7_ILi64EEENS7_ILi96EEEEEELi96ENS_6half_tEfNS_4arch4Sm80ELb1ELb0ELb1ELb0ELb0ELb0ELb1ELb0EEENS1_21CollectiveEpilogueFwdINS6_IJS8_SA_S9_EEENS6_IJNS7_ILi1EEESI_SI_EEESC_SE_Li128ELb0ELb1ELb0ELb0EEENS1_30DynamicPersistentTileSchedulerILi128ELi128ELb0ELb1ELb0EEEEEEEEEvNT_6ParamsE --------------------------
	.section	.nv.info._ZN7cutlass13device_kernelIN5flash19enable_sm80_to_sm89INS1_16FlashAttnFwdSm80INS1_25CollectiveMainloopFwdSm80ILi4ELi1ELb0EN4cute5tupleIJNS5_1CILi128EEENS7_ILi64EEENS7_ILi96EEEEEELi96ENS_6half_tEfNS_4arch4Sm80ELb1ELb0ELb1ELb0ELb0ELb0ELb1ELb0EEENS1_21CollectiveEpilogueFwdINS6_IJS8_SA_S9_EEENS6_IJNS7_ILi1EEESI_SI_EEESC_SE_Li128ELb0ELb1ELb0ELb0EEENS1_30DynamicPersistentTileSchedulerILi128ELi128ELb0ELb1ELb0EEEEEEEEEvNT_6ParamsE,"",@"SHT_CUDA_INFO"
	.sectionflags	@""
	.align	4


	//----- nvinfo : EIATTR_CUDA_API_VERSION
	.align		4
        /*0000*/ 	.byte	0x04, 0x37
        /*0002*/ 	.short	(.L_176 - .L_175)
.L_175:
        /*0004*/ 	.word	0x00000082


	//----- nvinfo : EIATTR_SW2861232_WAR
	.align		4
.L_176:
        /*0008*/ 	.byte	0x01, 0x35
	.zero		2


	//----- nvinfo : EIATTR_PARAM_CBANK
	.align		4
        /*000c*/ 	.byte	0x04, 0x0a
        /*000e*/ 	.short	(.L_178 - .L_177)
	.align		4
.L_177:
        /*0010*/ 	.word	index@(.nv.constant0._ZN7cutlass13device_kernelIN5flash19enable_sm80_to_sm89INS1_16FlashAttnFwdSm80INS1_25CollectiveMainloopFwdSm80ILi4ELi1ELb0EN4cute5tupleIJNS5_1CILi128EEENS7_ILi64EEENS7_ILi96EEEEEELi96ENS_6half_tEfNS_4arch4Sm80ELb1ELb0ELb1ELb0ELb0ELb0ELb1ELb0EEENS1_21CollectiveEpilogueFwdINS6_IJS8_SA_S9_EEENS6_IJNS7_ILi1EEESI_SI_EEESC_SE_Li128ELb0ELb1ELb0ELb0EEENS1_30DynamicPersistentTileSchedulerILi128ELi128ELb0ELb1ELb0EEEEEEEEEvNT_6ParamsE)
        /*0014*/ 	.short	0x0160
        /*0016*/ 	.short	0x0428


	//----- nvinfo : EIATTR_CBANK_PARAM_SIZE
	.align		4
.L_178:
        /*0018*/ 	.byte	0x03, 0x19
        /*001a*/ 	.short	0x0428


	//----- nvinfo : EIATTR_KPARAM_INFO
	.align		4
        /*001c*/ 	.byte	0x04, 0x17
        /*001e*/ 	.short	(.L_180 - .L_179)
.L_179:
        /*0020*/ 	.word	0x00000000
        /*0024*/ 	.short	0x0000
        /*0026*/ 	.short	0x0000
        /*0028*/ 	.byte	0x00, 0xf0, 0xa1, 0x10


	//----- nvinfo : EIATTR_MAXREG_COUNT
	.align		4
.L_180:
        /*002c*/ 	.byte	0x03, 0x1b
        /*002e*/ 	.short	0x00ff


	//----- nvinfo : EIATTR_NUM_BARRIERS
	.align		4
        /*0030*/ 	.byte	0x02, 0x4c
        /*0032*/ 	.byte	0x06
	.zero		1


	//----- nvinfo : EIATTR_ANNOTATIONS
	.align		4
        /*0034*/ 	.byte	0x04, 0x55
        /*0036*/ 	.short	(.L_182 - .L_181)


	//   ....[0]....
.L_181:
        /* <DEDUP_REMOVED lines=78> */


	//----- nvinfo : EIATTR_MERCURY_ISA_VERSION
	.align		4
.L_182:
        /*0508*/ 	.byte	0x03, 0x5f
        /*050a*/ 	.short	0x0000


	//----- nvinfo : EIATTR_INT_WARP_WIDE_INSTR_OFFSETS
	.align		4
        /*050c*/ 	.byte	0x04, 0x31
        /*050e*/ 	.short	(.L_184 - .L_183)


	//   ....[0]....
.L_183:
        /*0510*/ 	.word	0x0000ec00


	//   ....[1]....
        /*0514*/ 	.word	0x0000ec80


	//----- nvinfo : EIATTR_COOP_GROUP_MASK_REGIDS
	.align		4
.L_184:
        /*0518*/ 	.byte	0x04, 0x29
        /*051a*/ 	.short	(.L_186 - .L_185)


	//   ....[0]....
.L_185:
        /*051c*/ 	.word	0xffffffff


	//   ....[1]....
        /*0520*/ 	.word	0xffffffff


	//   ....[2]....
        /*0524*/ 	.word	0xffffffff


	//   ....[3]....
        /*0528*/ 	.word	0xffffffff


	//   ....[4]....
        /*052c*/ 	.word	0xffffffff


	//   ....[5]....
        /*0530*/ 	.word	0xffffffff


	//   ....[6]....
        /*0534*/ 	.word	0xffffffff


	//   ....[7]....
        /*0538*/ 	.word	0xffffffff


	//   ....[8]....
        /*053c*/ 	.word	0xffffffff


	//   ....[9]....
        /*0540*/ 	.word	0xffffffff


	//   ....[10]....
        /*0544*/ 	.word	0xffffffff


	//   ....[11]....
        /*0548*/ 	.word	0xffffffff


	//   ....[12]....
        /*054c*/ 	.word	0xffffffff


	//   ....[13]....
        /*0550*/ 	.word	0xffffffff


	//   ....[14]....
        /*0554*/ 	.word	0xffffffff


	//   ....[15]....
        /*0558*/ 	.word	0xffffffff


	//   ....[16]....
        /*055c*/ 	.word	0xffffffff


	//   ....[17]....
        /*0560*/ 	.word	0xffffffff


	//   ....[18]....
        /*0564*/ 	.word	0xffffffff


	//   ....[19]....
        /*0568*/ 	.word	0xffffffff


	//   ....[20]....
        /*056c*/ 	.word	0xffffffff


	//   ....[21]....
        /*0570*/ 	.word	0xffffffff


	//   ....[22]....
        /*0574*/ 	.word	0xffffffff


	//   ....[23]....
        /*0578*/ 	.word	0xffffffff


	//   ....[24]....
        /*057c*/ 	.word	0xffffffff


	//   ....[25]....
        /*0580*/ 	.word	0xffffffff


	//   ....[26]....
        /*0584*/ 	.word	0xffffffff


	//   ....[27]....
        /*0588*/ 	.word	0xffffffff


	//   ....[28]....
        /*058c*/ 	.word	0xffffffff


	//   ....[29]....
        /*0590*/ 	.word	0xffffffff


	//   ....[30]....
        /*0594*/ 	.word	0xffffffff


	//   ....[31]....
        /*0598*/ 	.word	0xffffffff


	//   ....[32]....
        /*059c*/ 	.word	0xffffffff


	//   ....[33]....
        /*05a0*/ 	.word	0xffffffff


	//   ....[34]....
        /*05a4*/ 	.word	0xffffffff


	//   ....[35]....
        /*05a8*/ 	.word	0xffffffff


	//   ....[36]....
        /*05ac*/ 	.word	0xffffffff


	//   ....[37]....
        /*05b0*/ 	.word	0xffffffff


	//   ....[38]....
        /*05b4*/ 	.word	0xffffffff


	//   ....[39]....
        /*05b8*/ 	.word	0xffffffff


	//   ....[40]....
        /*05bc*/ 	.word	0xffffffff


	//   ....[41]....
        /*05c0*/ 	.word	0xffffffff


	//   ....[42]....
        /*05c4*/ 	.word	0xffffffff


	//   ....[43]....
        /*05c8*/ 	.word	0xffffffff


	//   ....[44]....
        /*05cc*/ 	.word	0xffffffff


	//   ....[45]....
        /*05d0*/ 	.word	0xffffffff


	//   ....[46]....
        /*05d4*/ 	.word	0xffffffff


	//   ....[47]....
        /*05d8*/ 	.word	0xffffffff


	//   ....[48]....
        /*05dc*/ 	.word	0xffffffff


	//   ....[49]....
        /*05e0*/ 	.word	0xffffffff


	//   ....[50]....
        /*05e4*/ 	.word	0xffffffff


	//   ....[51]....
        /*05e8*/ 	.word	0xffffffff


	//   ....[52]....
        /*05ec*/ 	.word	0xffffffff


	//   ....[53]....
        /*05f0*/ 	.word	0xffffffff


	//   ....[54]....
        /*05f4*/ 	.word	0xffffffff


	//   ....[55]....
        /*05f8*/ 	.word	0xffffffff


	//   ....[56]....
        /*05fc*/ 	.word	0xffffffff


	//   ....[57]....
        /*0600*/ 	.word	0xffffffff


	//   ....[58]....
        /*0604*/ 	.word	0xffffffff


	//   ....[59]....
        /*0608*/ 	.word	0xffffffff


	//   ....[60]....
        /*060c*/ 	.word	0xffffffff


	//   ....[61]....
        /*0610*/ 	.word	0xffffffff


	//   ....[62]....
        /*0614*/ 	.word	0xffffffff


	//   ....[63]....
        /*0618*/ 	.word	0xffffffff


	//   ....[64]....
        /*061c*/ 	.word	0xffffffff


	//   ....[65]....
        /*0620*/ 	.word	0xffffffff


	//   ....[66]....
        /*0624*/ 	.word	0xffffffff


	//   ....[67]....
        /*0628*/ 	.word	0xffffffff


	//   ....[68]....
        /*062c*/ 	.word	0xffffffff


	//   ....[69]....
        /*0630*/ 	.word	0xffffffff


	//   ....[70]....
        /*0634*/ 	.word	0xffffffff


	//   ....[71]....
        /*0638*/ 	.word	0xffffffff


	//   ....[72]....
        /*063c*/ 	.word	0xffffffff


	//   ....[73]....
        /*0640*/ 	.word	0xffffffff


	//   ....[74]....
        /*0644*/ 	.word	0xffffffff


	//   ....[75]....
        /*0648*/ 	.word	0xffffffff


	//   ....[76]....
        /*064c*/ 	.word	0xffffffff


	//   ....[77]....
        /*0650*/ 	.word	0xffffffff


	//   ....[78]....
        /*0654*/ 	.word	0xffffffff


	//   ....[79]....
        /*0658*/ 	.word	0xffffffff


	//   ....[80]....
        /*065c*/ 	.word	0xffffffff


	//   ....[81]....
        /*0660*/ 	.word	0xffffffff


	//   ....[82]....
        /*0664*/ 	.word	0xffffffff


	//   ....[83]....
        /*0668*/ 	.word	0xffffffff


	//   ....[84]....
        /*066c*/ 	.word	0xffffffff


	//   ....[85]....
        /*0670*/ 	.word	0xffffffff


	//   ....[86]....
        /*0674*/ 	.word	0xffffffff


	//   ....[87]....
        /*0678*/ 	.word	0xffffffff


	//   ....[88]....
        /*067c*/ 	.word	0xffffffff


	//   ....[89]....
        /*0680*/ 	.word	0xffffffff


	//   ....[90]....
        /*0684*/ 	.word	0xffffffff


	//   ....[91]....
        /*0688*/ 	.word	0xffffffff


	//   ....[92]....
        /*068c*/ 	.word	0xffffffff


	//   ....[93]....
        /*0690*/ 	.word	0xffffffff


	//   ....[94]....
        /*0694*/ 	.word	0xffffffff


	//   ....[95]....
        /*0698*/ 	.word	0xffffffff


	//   ....[96]....
        /*069c*/ 	.word	0xffffffff


	//   ....[97]....
        /*06a0*/ 	.word	0xffffffff


	//   ....[98]....
        /*06a4*/ 	.word	0xffffffff


	//   ....[99]....
        /*06a8*/ 	.word	0xffffffff


	//----- nvinfo : EIATTR_COOP_GROUP_INSTR_OFFSETS
	.align		4
.L_186:
        /*06ac*/ 	.byte	0x04, 0x28
        /*06ae*/ 	.short	(.L_188 - .L_187)


	//   ....[0]....
.L_187:
        /*06b0*/ 	.word	0x00000050


	//   ....[1]....
        /*06b4*/ 	.word	0x00001800


	//   ....[2]....
        /*06b8*/ 	.word	0x00001820


	//   ....[3]....
        /*06bc*/ 	.word	0x000019f0


	//   ....[4]....
        /*06c0*/ 	.word	0x00001a00


	//   ....[5]....
        /*06c4*/ 	.word	0x00001bc0


	//   ....[6]....
        /*06c8*/ 	.word	0x00001be0


	//   ....[7]....
        /*06cc*/ 	.word	0x00001da0


	//   ....[8]....
        /*06d0*/ 	.word	0x00001db0


	//   ....[9]....
        /*06d4*/ 	.word	0x000037a0


	//   ....[10]....
        /*06d8*/ 	.word	0x000037e0


	//   ....[11]....
        /*06dc*/ 	.word	0x00003d40


	//   ....[12]....
        /*06e0*/ 	.word	0x00003d70


	//   ....[13]....
        /*06e4*/ 	.word	0x00003da0


	//   ....[14]....
        /*06e8*/ 	.word	0x00003e50


	//   ....[15]....
        /*06ec*/ 	.word	0x00003e80


	//   ....[16]....
        /*06f0*/ 	.word	0x00003f50


	//   ....[17]....
        /*06f4*/ 	.word	0x00004520


	//   ....[18]....
        /*06f8*/ 	.word	0x000046a0


	//   ....[19]....
        /*06fc*/ 	.word	0x000046d0


	//   ....[20]....
        /*0700*/ 	.word	0x00004750


	//   ....[21]....
        /*0704*/ 	.word	0x00006b00


	//   ....[22]....
        /*0708*/ 	.word	0x00006b50


	//   ....[23]....
        /*070c*/ 	.word	0x00006bb0


	//   ....[24]....
        /*0710*/ 	.word	0x00006c20


	//   ....[25]....
        /*0714*/ 	.word	0x00007b50


	//   ....[26]....
        /*0718*/ 	.word	0x00007d60


	//   ....[27]....
        /*071c*/ 	.word	0x00008020


	//   ....[28]....
        /*0720*/ 	.word	0x00008120


	//   ....[29]....
        /*0724*/ 	.word	0x00008170


	//   ....[30]....
        /*0728*/ 	.word	0x000081f0


	//   ....[31]....
        /*072c*/ 	.word	0x00008220


	//   ....[32]....
        /*0730*/ 	.word	0x00008340


	//   ....[33]....
        /*0734*/ 	.word	0x0000bb00


	//   ....[34]....
        /*0738*/ 	.word	0x0000bb90


	//   ....[35]....
        /*073c*/ 	.word	0x0000bbc0


	//   ....[36]....
        /*0740*/ 	.word	0x0000bbf0


	//   ....[37]....
        /*0744*/ 	.word	0x0000bc70


	//   ....[38]....
        /*0748*/ 	.word	0x0000bcb0


	//   ....[39]....
        /*074c*/ 	.word	0x0000c1e0


	//   ....[40]....
        /*0750*/ 	.word	0x0000c350


	//   ....[41]....
        /*0754*/ 	.word	0x0000e200


	//   ....[42]....
        /*0758*/ 	.word	0x0000e270


	//   ....[43]....
        /*075c*/ 	.word	0x0000e280


	//   ....[44]....
        /*0760*/ 	.word	0x0000e290


	//   ....[45]....
        /*0764*/ 	.word	0x0000e2c0


	//   ....[46]....
        /*0768*/ 	.word	0x0000e2e0


	//   ....[47]....
        /*076c*/ 	.word	0x0000e2f0


	//   ....[48]....
        /*0770*/ 	.word	0x0000e300


	//   ....[49]....
        /*0774*/ 	.word	0x0000f410


	//   ....[50]....
        /*0778*/ 	.word	0x0000f800


	//   ....[51]....
        /*077c*/ 	.word	0x0000f830


	//   ....[52]....
        /*0780*/ 	.word	0x0000f860


	//   ....[53]....
        /*0784*/ 	.word	0x0000f880


	//   ....[54]....
        /*0788*/ 	.word	0x0000f890


	//   ....[55]....
        /*078c*/ 	.word	0x0000f8a0


	//   ....[56]....
        /*0790*/ 	.word	0x0000f8b0


	//   ....[57]....
        /*0794*/ 	.word	0x0000f8c0


	//   ....[58]....
        /*0798*/ 	.word	0x0000fb40


	//   ....[59]....
        /*079c*/ 	.word	0x0000fb50


	//   ....[60]....
        /*07a0*/ 	.word	0x0000fc80


	//   ....[61]....
        /*07a4*/ 	.word	0x0000fcb0


	//   ....[62]....
        /*07a8*/ 	.word	0x0000fdb0


	//   ....[63]....
        /*07ac*/ 	.word	0x0000fde0


	//   ....[64]....
        /*07b0*/ 	.word	0x0000fed0


	//   ....[65]....
        /*07b4*/ 	.word	0x0000fee0


	//   ....[66]....
        /*07b8*/ 	.word	0x000104b0


	//   ....[67]....
        /*07bc*/ 	.word	0x000104d0


	//   ....[68]....
        /*07c0*/ 	.word	0x00010660


	//   ....[69]....
        /*07c4*/ 	.word	0x00010670


	//   ....[70]....
        /*07c8*/ 	.word	0x000107f0


	//   ....[71]....
        /*07cc*/ 	.word	0x00010810


	//   ....[72]....
        /*07d0*/ 	.word	0x00010990


	//   ....[73]....
        /*07d4*/ 	.word	0x000109a0


	//   ....[74]....
        /*07d8*/ 	.word	0x00010b90


	//   ....[75]....
        /*07dc*/ 	.word	0x00010c80


	//   ....[76]....
        /*07e0*/ 	.word	0x00010cf0


	//   ....[77]....
        /*07e4*/ 	.word	0x00010d50


	//   ....[78]....
        /*07e8*/ 	.word	0x00010db0


	//   ....[79]....
        /*07ec*/ 	.word	0x00010e10


	//   ....[80]....
        /*07f0*/ 	.word	0x00010e80


	//   ....[81]....
        /*07f4*/ 	.word	0x00010ee0


	//   ....[82]....
        /*07f8*/ 	.word	0x00010f40


	//   ....[83]....
        /*07fc*/ 	.word	0x00010f90


	//   ....[84]....
        /*0800*/ 	.word	0x00010ff0


	//   ....[85]....
        /*0804*/ 	.word	0x00011040


	//   ....[86]....
        /*0808*/ 	.word	0x000110a0


	//   ....[87]....
        /*080c*/ 	.word	0x000110f0


	//   ....[88]....
        /*0810*/ 	.word	0x00011150


	//   ....[89]....
        /*0814*/ 	.word	0x000111a0


	//   ....[90]....
        /*0818*/ 	.word	0x00011200


	//   ....[91]....
        /*081c*/ 	.word	0x00011260


	//   ....[92]....
        /*0820*/ 	.word	0x000112d0


	//   ....[93]....
        /*0824*/ 	.word	0x00011330


	//   ....[94]....
        /*0828*/ 	.word	0x00011390


	//   ....[95]....
        /*082c*/ 	.word	0x000113f0


	//   ....[96]....
        /*0830*/ 	.word	0x00011460


	//   ....[97]....
        /*0834*/ 	.word	0x000114c0


	//   ....[98]....
        /*0838*/ 	.word	0x00011520


	//   ....[99]....
        /*083c*/ 	.word	0x00011580


	//----- nvinfo : EIATTR_EXIT_INSTR_OFFSETS
	.align		4
.L_188:
        /*0840*/ 	.byte	0x04, 0x1c
        /*0842*/ 	.short	(.L_190 - .L_189)


	//   ....[0]....
.L_189:
        /*0844*/ 	.word	0x000000a0


	//   ....[1]....
        /*0848*/ 	.word	0x00010c30


	//----- nvinfo : EIATTR_MAX_THREADS
	.align		4
.L_190:
        /*084c*/ 	.byte	0x04, 0x05
        /*084e*/ 	.short	(.L_192 - .L_191)
.L_191:
        /*0850*/ 	.word	0x00000080
        /*0854*/ 	.word	0x00000001
        /*0858*/ 	.word	0x00000001


	//----- nvinfo : EIATTR_CRS_STACK_SIZE
	.align		4
.L_192:
        /*085c*/ 	.byte	0x04, 0x1e
        /*085e*/ 	.short	(.L_194 - .L_193)
.L_193:
        /*0860*/ 	.word	0x00000000
.L_194:


//--------------------- .nv.info._ZN7cutlass13device_kernelIN5flash19enable_sm80_to_sm89INS1_16FlashAttnFwdSm80INS1_25CollectiveMainloopFwdSm80ILi4ELi1ELb0EN4cute5tupleIJNS5_1CILi128EEENS7_ILi64EEENS7_ILi96EEEEEELi96ENS_6half_tEfNS_4arch4Sm80ELb1ELb0ELb1ELb1ELb0ELb0ELb1ELb0EEENS1_21CollectiveEpilogueFwdINS6_IJS8_SA_S9_EEENS6_IJNS7_ILi1EEESI_SI_EEESC_SE_Li128ELb1ELb1ELb0ELb0EEENS1_19SingleTileSchedulerILb1ELb0ELb1ELi128EEEEEEEEEvNT_6ParamsE --------------------------
	.section	.nv.info._ZN7cutlass13device_kernelIN5flash19enable_sm80_to_sm89INS1_16FlashAttnFwdSm80INS1_25CollectiveMainloopFwdSm80ILi4ELi1ELb0EN4cute5tupleIJNS5_1CILi128EEENS7_ILi64EEENS7_ILi96EEEEEELi96ENS_6half_tEfNS_4arch4Sm80ELb1ELb0ELb1ELb1ELb0ELb0ELb1ELb0EEENS1_21CollectiveEpilogueFwdINS6_IJS8_SA_S9_EEENS6_IJNS7_ILi1EEESI_SI_EEESC_SE_Li128ELb1ELb1ELb0ELb0EEENS1_19SingleTileSchedulerILb1ELb0ELb1ELi128EEEEEEEEEvNT_6ParamsE,"",@"SHT_CUDA_INFO"
	.sectionflags	@""
	.align	4


	//----- nvinfo : EIATTR_CUDA_API_VERSION
	.align		4
        /*0000*/ 	.byte	0x04, 0x37
        /*0002*/ 	.short	(.L_196 - .L_195)
.L_195:
        /*0004*/ 	.word	0x00000082


	//----- nvinfo : EIATTR_SW2861232_WAR
	.align		4
.L_196:
        /*0008*/ 	.byte	0x01, 0x35
	.zero		2


	//----- nvinfo : EIATTR_PARAM_CBANK
	.align		4
        /*000c*/ 	.byte	0x04, 0x0a
        /*000e*/ 	.short	(.L_198 - .L_197)
	.align		4
.L_197:
        /*0010*/ 	.word	index@(.nv.constant0._ZN7cutlass13device_kernelIN5flash19enable_sm80_to_sm89INS1_16FlashAttnFwdSm80INS1_25CollectiveMainloopFwdSm80ILi4ELi1ELb0EN4cute5tupleIJNS5_1CILi128EEENS7_ILi64EEENS7_ILi96EEEEEELi96ENS_6half_tEfNS_4arch4Sm80ELb1ELb0ELb1ELb1ELb0ELb0ELb1ELb0EEENS1_21CollectiveEpilogueFwdINS6_IJS8_SA_S9_EEENS6_IJNS7_ILi1EEESI_SI_EEESC_SE_Li128ELb1ELb1ELb0ELb0EEENS1_19SingleTileSchedulerILb1ELb0ELb1ELi128EEEEEEEEEvNT_6ParamsE)
        /*0014*/ 	.short	0x0160
        /*0016*/ 	.short	0x0418


	//----- nvinfo : EIATTR_CBANK_PARAM_SIZE
	.align		4
.L_198:
        /*0018*/ 	.byte	0x03, 0x19
        /*001a*/ 	.short	0x0418


	//----- nvinfo : EIATTR_KPARAM_INFO
	.align		4
        /*001c*/ 	.byte	0x04, 0x17
        /*001e*/ 	.short	(.L_200 - .L_199)
.L_199:
        /*0020*/ 	.word	0x00000000
        /*0024*/ 	.short	0x0000
        /*0026*/ 	.short	0x0000
        /*0028*/ 	.byte	0x00, 0xf0, 0x61, 0x10


	//----- nvinfo : EIATTR_MAXREG_COUNT
	.align		4
.L_200:
        /*002c*/ 	.byte	0x03, 0x1b
        /*002e*/ 	.short	0x00ff


	//----- nvinfo : EIATTR_NUM_BARRIERS
	.align		4
        /*0030*/ 	.byte	0x02, 0x4c
        /*0032*/ 	.byte	0x02
	.zero		1


	//----- nvinfo : EIATTR_ANNOTATIONS
	.align		4
        /*0034*/ 	.byte	0x04, 0x55
        /*0036*/ 	.short	(.L_202 - .L_201)


	//   ....[0]....
.L_201:
        /* <DEDUP_REMOVED lines=48> */


	//----- nvinfo : EIATTR_MERCURY_ISA_VERSION
	.align		4
.L_202:
        /*0320*/ 	.byte	0x03, 0x5f
        /*0322*/ 	.short	0x0000


	//----- nvinfo : EIATTR_COOP_GROUP_MASK_REGIDS
	.align		4
        /*0324*/ 	.byte	0x04, 0x29
        /*0326*/ 	.short	(.L_204 - .L_203)


	//   ....[0]....
.L_203:
        /*0328*/ 	.word	0xffffffff


	//   ....[1]....
        /*032c*/ 	.word	0xffffffff


	//   ....[2]....
        /*0330*/ 	.word	0xffffffff


	//   ....[3]....
        /*0334*/ 	.word	0xffffffff


	//   ....[4]....
        /*0338*/ 	.word	0xffffffff


	//   ....[5]....
        /*033c*/ 	.word	0xffffffff


	//   ....[6]....
        /*0340*/ 	.word	0xffffffff


	//   ....[7]....
        /*0344*/ 	.word	0xffffffff


	//   ....[8]....
        /*0348*/ 	.word	0xffffffff


	//   ....[9]....
        /*034c*/ 	.word	0xffffffff


	//   ....[10]....
        /*0350*/ 	.word	0xffffffff


	//   ....[11]....
        /*0354*/ 	.word	0xffffffff


	//   ....[12]....
        /*0358*/ 	.word	0xffffffff


	//   ....[13]....
        /*035c*/ 	.word	0xffffffff


	//   ....[14]....
        /*0360*/ 	.word	0xffffffff


	//   ....[15]....
        /*0364*/ 	.word	0xffffffff


	//   ....[16]....
        /*0368*/ 	.word	0xffffffff


	//   ....[17]....
        /*036c*/ 	.word	0xffffffff


	//   ....[18]....
        /*0370*/ 	.word	0xffffffff


	//   ....[19]....
        /*0374*/ 	.word	0xffffffff


	//   ....[20]....
        /*0378*/ 	.word	0xffffffff


	//   ....[21]....
        /*037c*/ 	.word	0xffffffff


	//   ....[22]....
        /*0380*/ 	.word	0xffffffff


	//   ....[23]....
        /*0384*/ 	.word	0xffffffff


	//   ....[24]....
        /*0388*/ 	.word	0xffffffff


	//   ....[25]....
        /*038c*/ 	.word	0xffffffff


	//   ....[26]....
        /*0390*/ 	.word	0xffffffff


	//   ....[27]....
        /*0394*/ 	.word	0xffffffff


	//   ....[28]....
        /*0398*/ 	.word	0xffffffff


	//   ....[29]....
        /*039c*/ 	.word	0xffffffff


	//   ....[30]....
        /*03a0*/ 	.word	0xffffffff


	//   ....[31]....
        /*03a4*/ 	.word	0xffffffff


	//   ....[32]....
        /*03a8*/ 	.word	0xffffffff


	//   ....[33]....
        /*03ac*/ 	.word	0xffffffff


	//   ....[34]....
        /*03b0*/ 	.word	0xffffffff


	//   ....[35]....
        /*03b4*/ 	.word	0xffffffff


	//   ....[36]....
        /*03b8*/ 	.word	0xffffffff


	//   ....[37]....
        /*03bc*/ 	.word	0xffffffff


	//   ....[38]....
        /*03c0*/ 	.word	0xffffffff


	//   ....[39]....
        /*03c4*/ 	.word	0xffffffff


	//   ....[40]....
        /*03c8*/ 	.word	0xffffffff


	//   ....[41]....
        /*03cc*/ 	.word	0xffffffff


	//   ....[42]....
        /*03d0*/ 	.word	0xffffffff


	//   ....[43]....
        /*03d4*/ 	.word	0xffffffff


	//   ....[44]....
        /*03d8*/ 	.word	0xffffffff


	//   ....[45]....
        /*03dc*/ 	.word	0xffffffff


	//   ....[46]....
        /*03e0*/ 	.word	0xffffffff


	//   ....[47]....
        /*03e4*/ 	.word	0xffffffff


	//   ....[48]....
        /*03e8*/ 	.word	0xffffffff


	//   ....[49]....
        /*03ec*/ 	.word	0xffffffff


	//   ....[50]....
        /*03f0*/ 	.word	0xffffffff


	//   ....[51]....
        /*03f4*/ 	.word	0xffffffff


	//   ....[52]....
        /*03f8*/ 	.word	0xffffffff


	//   ....[53]....
        /*03fc*/ 	.word	0xffffffff


	//   ....[54]....
        /*0400*/ 	.word	0xffffffff


	//   ....[55]....
        /*0404*/ 	.word	0xffffffff


	//   ....[56]....
        /*0408*/ 	.word	0xffffffff


	//   ....[57]....
        /*040c*/ 	.word	0xffffffff


	//   ....[58]....
        /*0410*/ 	.word	0xffffffff


	//   ....[59]....
        /*0414*/ 	.word	0xffffffff


	//   ....[60]....
        /*0418*/ 	.word	0xffffffff


	//   ....[61]....
        /*041c*/ 	.word	0xffffffff


	//   ....[62]....
        /*0420*/ 	.word	0xffffffff


	//   ....[63]....
        /*0424*/ 	.word	0xffffffff


	//   ....[64]....
        /*0428*/ 	.word	0xffffffff


	//   ....[65]....
        /*042c*/ 	.word	0xffffffff


	//   ....[66]....
        /*0430*/ 	.word	0xffffffff


	//   ....[67]....
        /*0434*/ 	.word	0xffffffff


	//   ....[68]....
        /*0438*/ 	.word	0xffffffff


	//   ....[69]....
        /*043c*/ 	.word	0xffffffff


	//   ....[70]....
        /*0440*/ 	.word	0xffffffff


	//   ....[71]....
        /*0444*/ 	.word	0xffffffff


	//   ....[72]....
        /*0448*/ 	.word	0xffffffff


	//----- nvinfo : EIATTR_COOP_GROUP_INSTR_OFFSETS
	.align		4
.L_204:
        /*044c*/ 	.byte	0x04, 0x28
        /*044e*/ 	.short	(.L_206 - .L_205)


	//   ....[0]....
.L_205:
        /*0450*/ 	.word	0x00000090


	//   ....[1]....
        /*0454*/ 	.word	0x000012a0


	//   ....[2]....
        /*0458*/ 	.word	0x00001390


	//   ....[3]....
        /*045c*/ 	.word	0x000014e0


	//   ....[4]....
        /*0460*/ 	.word	0x00001510


	//   ....[5]....
        /*0464*/ 	.word	0x00001660


	//   ....[6]....
        /*0468*/ 	.word	0x00001690


	//   ....[7]....
        /*046c*/ 	.word	0x000017d0


	//   ....[8]....
        /*0470*/ 	.word	0x00001810


	//   ....[9]....
        /*0474*/ 	.word	0x00002eb0


	//   ....[10]....
        /*0478*/ 	.word	0x00002ed0


	//   ....[11]....
        /*047c*/ 	.word	0x00002ef0


	//   ....[12]....
        /*0480*/ 	.word	0x00002f10


	//   ....[13]....
        /*0484*/ 	.word	0x00003890


	//   ....[14]....
        /*0488*/ 	.word	0x00003ac0


	//   ....[15]....
        /*048c*/ 	.word	0x00003af0


	//   ....[16]....
        /*0490*/ 	.word	0x00003c50


	//   ....[17]....
        /*0494*/ 	.word	0x00003fe0


	//   ....[18]....
        /*0498*/ 	.word	0x00004190


	//   ....[19]....
        /*049c*/ 	.word	0x000041c0


	//   ....[20]....
        /*04a0*/ 	.word	0x000043f0


	//   ....[21]....
        /*04a4*/ 	.word	0x00006fe0


	//   ....[22]....
        /*04a8*/ 	.word	0x00007020


	//   ....[23]....
        /*04ac*/ 	.word	0x00007060


	//   ....[24]....
        /*04b0*/ 	.word	0x000070b0


	//   ....[25]....
        /*04b4*/ 	.word	0x00007c50


	//   ....[26]....
        /*04b8*/ 	.word	0x00007cf0


	//   ....[27]....
        /*04bc*/ 	.word	0x00007d70


	//   ....[28]....
        /*04c0*/ 	.word	0x00007e40


	//   ....[29]....
        /*04c4*/ 	.word	0x00008060


	//   ....[30]....
        /*04c8*/ 	.word	0x00008190


	//   ....[31]....
        /*04cc*/ 	.word	0x00008270


	//   ....[32]....
        /*04d0*/ 	.word	0x00008340


	//   ....[33]....
        /*04d4*/ 	.word	0x0000bbf0


	//   ....[34]....
        /*04d8*/ 	.word	0x0000bc80


	//   ....[35]....
        /*04dc*/ 	.word	0x0000bd00


	//   ....[36]....
        /*04e0*/ 	.word	0x0000bd90


	//   ....[37]....
        /*04e4*/ 	.word	0x0000be70


	//   ....[38]....
        /*04e8*/ 	.word	0x0000bf20


	//   ....[39]....
        /*04ec*/ 	.word	0x0000c210


	//   ....[40]....
        /*04f0*/ 	.word	0x0000c380


	//   ....[41]....
        /*04f4*/ 	.word	0x0000e410


	//   ....[42]....
        /*04f8*/ 	.word	0x0000e420


	//   ....[43]....
        /*04fc*/ 	.word	0x0000e430


	//   ....[44]....
        /*0500*/ 	.word	0x0000e440


	//   ....[45]....
        /*0504*/ 	.word	0x0000e470


	//   ....[46]....
        /*0508*/ 	.word	0x0000e490


	//   ....[47]....
        /*050c*/ 	.word	0x0000e4b0


	//   ....[48]....
        /*0510*/ 	.word	0x0000e4c0


	//   ....[49]....
        /*0514*/ 	.word	0x0000fba0


	//   ....[50]....
        /*0518*/ 	.word	0x0000fbe0


	//   ....[51]....
        /*051c*/ 	.word	0x0000fc10


	//   ....[52]....
        /*0520*/ 	.word	0x0000fc30


	//   ....[53]....
        /*0524*/ 	.word	0x0000fc40


	//   ....[54]....
        /*0528*/ 	.word	0x0000fc50


	//   ....[55]....
        /*052c*/ 	.word	0x0000fc60


	//   ....[56]....
        /*0530*/ 	.word	0x0000fc70


	//   ....[57]....
        /*0534*/ 	.word	0x0000fe80


	//   ....[58]....
        /*0538*/ 	.word	0x0000fe90


	//   ....[59]....
        /*053c*/ 	.word	0x00010010


	//   ....[60]....
        /*0540*/ 	.word	0x00010040


	//   ....[61]....
        /*0544*/ 	.word	0x00010190


	//   ....[62]....
        /*0548*/ 	.word	0x000101c0


	//   ....[63]....
        /*054c*/ 	.word	0x00010310


	//   ....[64]....
        /*0550*/ 	.word	0x00010330


	//   ....[65]....
        /*0554*/ 	.word	0x00010b30


	//   ....[66]....
        /*0558*/ 	.word	0x00010b50


	//   ....[67]....
        /*055c*/ 	.word	0x00010ca0


	//   ....[68]....
        /*0560*/ 	.word	0x00010cd0


	//   ....[69]....
        /*0564*/ 	.word	0x00010e00


	//   ....[70]....
        /*0568*/ 	.word	0x00010e30


	//   ....[71]....
        /*056c*/ 	.word	0x00010f60


	//   ....[72]....
        /*0570*/ 	.word	0x00010f80


	//----- nvinfo : EIATTR_EXIT_INSTR_OFFSETS
	.align		4
.L_206:
        /*0574*/ 	.byte	0x04, 0x1c
        /*0576*/ 	.short	(.L_208 - .L_207)


	//   ....[0]....
.L_207:
        /*0578*/ 	.word	0x00000370


	//   ....[1]....
        /*057c*/ 	.word	0x00010340


	//   ....[2]....
        /*0580*/ 	.word	0x00010410


	//   ....[3]....
        /*0584*/ 	.word	0x00010470


	//   ....[4]....
        /*0588*/ 	.word	0x00010f90


	//   ....[5]....
        /*058c*/ 	.word	0x00011040


	//   ....[6]....
        /*0590*/ 	.word	0x000110a0


	//----- nvinfo : EIATTR_CTAIDZ_USED
	.align		4
.L_208:
        /*0594*/ 	.byte	0x01, 0x04
	.zero		2


	//----- nvinfo : EIATTR_MAX_THREADS
	.align		4
        /*0598*/ 	.byte	0x04, 0x05
        /*059a*/ 	.short	(.L_210 - .L_209)
.L_209:
        /*059c*/ 	.word	0x00000080
        /*05a0*/ 	.word	0x00000001
        /*05a4*/ 	.word	0x00000001


	//----- nvinfo : EIATTR_CRS_STACK_SIZE
	.align		4
.L_210:
        /*05a8*/ 	.byte	0x04, 0x1e
        /*05aa*/ 	.short	(.L_212 - .L_211)
.L_211:
        /*05ac*/ 	.word	0x00000000
.L_212:


//--------------------- .nv.info._ZN7cutlass13device_kernelIN5flash19enable_sm80_to_sm89INS1_16FlashAttnFwdSm80INS1_25CollectiveMainloopFwdSm80ILi4ELi1ELb0EN4cute5tupleIJNS5_1CILi128EEENS7_ILi64EEENS7_ILi96EEEEEELi96ENS_6half_tEfNS_4arch4Sm80ELb1ELb0ELb1ELb1ELb0ELb1ELb1ELb0EEENS1_21CollectiveEpilogueFwdINS6_IJS8_SA_S9_EEENS6_IJNS7_ILi1EEESI_SI_EEESC_SE_Li128ELb1ELb1ELb0ELb0EEENS1_19SingleTileSchedulerILb1ELb0ELb1ELi128EEEEEEEEEvNT_6ParamsE --------------------------
	.section	.nv.info._ZN7cutlass13device_kernelIN5flash19enable_sm80_to_sm89INS1_16FlashAttnFwdSm80INS1_25CollectiveMainloopFwdSm80ILi4ELi1ELb0EN4cute5tupleIJNS5_1CILi128EEENS7_ILi64EEENS7_ILi96EEEEEELi96ENS_6half_tEfNS_4arch4Sm80ELb1ELb0ELb1ELb1ELb0ELb1ELb1ELb0EEENS1_21CollectiveEpilogueFwdINS6_IJS8_SA_S9_EEENS6_IJNS7_ILi1EEESI_SI_EEESC_SE_Li128ELb1ELb1ELb0ELb0EEENS1_19SingleTileSchedulerILb1ELb0ELb1ELi128EEEEEEEEEvNT_6ParamsE,"",@"SHT_CUDA_INFO"
	.sectionflags	@""
	.align	4


	//----- nvinfo : EIATTR_CUDA_API_VERSION
	.align		4
        /*0000*/ 	.byte	0x04, 0x37
        /*0002*/ 	.short	(.L_214 - .L_213)
.L_213:
        /*0004*/ 	.word	0x00000082


	//----- nvinfo : EIATTR_SW2861232_WAR
	.align		4
.L_214:
        /*0008*/ 	.byte	0x01, 0x35
	.zero		2


	//----- nvinfo : EIATTR_PARAM_CBANK
	.align		4
        /*000c*/ 	.byte	0x04, 0x0a
        /*000e*/ 	.short	(.L_216 - .L_215)
	.align		4
.L_215:
        /*0010*/ 	.word	index@(.nv.constant0._ZN7cutlass13device_kernelIN5flash19enable_sm80_to_sm89INS1_16FlashAttnFwdSm80INS1_25CollectiveMainloopFwdSm80ILi4ELi1ELb0EN4cute5tupleIJNS5_1CILi128EEENS7_ILi64EEENS7_ILi96EEEEEELi96ENS_6half_tEfNS_4arch4Sm80ELb1ELb0ELb1ELb1ELb0ELb1ELb1ELb0EEENS1_21CollectiveEpilogueFwdINS6_IJS8_SA_S9_EEENS6_IJNS7_ILi1EEESI_SI_EEESC_SE_Li128ELb1ELb1ELb0ELb0EEENS1_19SingleTileSchedulerILb1ELb0ELb1ELi128EEEEEEEEEvNT_6ParamsE)
        /*0014*/ 	.short	0x0160
        /*0016*/ 	.short	0x0418


	//----- nvinfo : EIATTR_CBANK_PARAM_SIZE
	.align		4
.L_216:
        /*0018*/ 	.byte	0x03, 0x19
        /*001a*/ 	.short	0x0418


	//----- nvinfo : EIATTR_KPARAM_INFO
	.align		4
        /*001c*/ 	.byte	0x04, 0x17
        /*001e*/ 	.short	(.L_218 - .L_217)
.L_217:
        /*0020*/ 	.word	0x00000000
        /*0024*/ 	.short	0x0000
        /*0026*/ 	.short	0x0000
        /*0028*/ 	.byte	0x00, 0xf0, 0x61, 0x10


	//----- nvinfo : EIATTR_MAXREG_COUNT
	.align		4
.L_218:
        /*002c*/ 	.byte	0x03, 0x1b
        /*002e*/ 	.short	0x00ff


	//----- nvinfo : EIATTR_NUM_BARRIERS
	.align		4
        /*0030*/ 	.byte	0x02, 0x4c
        /*0032*/ 	.byte	0x02
	.zero		1


	//----- nvinfo : EIATTR_ANNOTATIONS
	.align		4
        /*0034*/ 	.byte	0x04, 0x55
        /*0036*/ 	.short	(.L_220 - .L_219)


	//   ....[0]....
.L_219:
        /* <DEDUP_REMOVED lines=53> */


	//----- nvinfo : EIATTR_MERCURY_ISA_VERSION
	.align		4
.L_220:
        /*0370*/ 	.byte	0x03, 0x5f
        /*0372*/ 	.short	0x0000


	//----- nvinfo : EIATTR_COOP_GROUP_MASK_REGIDS
	.align		4
        /*0374*/ 	.byte	0x04, 0x29
        /*0376*/ 	.short	(.L_222 - .L_221)


	//   ....[0]....
.L_221:
        /*0378*/ 	.word	0xffffffff


	//   ....[1]....
        /*037c*/ 	.word	0xffffffff


	//   ....[2]....
        /*0380*/ 	.word	0xffffffff


	//   ....[3]....
        /*0384*/ 	.word	0xffffffff


	//   ....[4]....
        /*0388*/ 	.word	0xffffffff


	//   ....[5]....
        /*038c*/ 	.word	0xffffffff


	//   ....[6]....
        /*0390*/ 	.word	0xffffffff


	//   ....[7]....
        /*0394*/ 	.word	0xffffffff


	//   ....[8]....
        /*0398*/ 	.word	0xffffffff


	//   ....[9]....
        /*039c*/ 	.word	0xffffffff


	//   ....[10]....
        /*03a0*/ 	.word	0xffffffff


	//   ....[11]....
        /*03a4*/ 	.word	0xffffffff


	//   ....[12]....
        /*03a8*/ 	.word	0xffffffff


	//   ....[13]....
        /*03ac*/ 	.word	0xffffffff


	//   ....[14]....
        /*03b0*/ 	.word	0xffffffff


	//   ....[15]....
        /*03b4*/ 	.word	0xffffffff


	//   ....[16]....
        /*03b8*/ 	.word	0xffffffff


	//   ....[17]....
        /*03bc*/ 	.word	0xffffffff


	//   ....[18]....
        /*03c0*/ 	.word	0xffffffff


	//   ....[19]....
        /*03c4*/ 	.word	0xffffffff


	//   ....[20]....
        /*03c8*/ 	.word	0xffffffff


	//   ....[21]....
        /*03cc*/ 	.word	0xffffffff


	//   ....[22]....
        /*03d0*/ 	.word	0xffffffff


	//   ....[23]....
        /*03d4*/ 	.word	0xffffffff


	//   ....[24]....
        /*03d8*/ 	.word	0xffffffff


	//   ....[25]....
        /*03dc*/ 	.word	0xffffffff


	//   ....[26]....
        /*03e0*/ 	.word	0xffffffff


	//   ....[27]....
        /*03e4*/ 	.word	0xffffffff


	//   ....[28]....
        /*03e8*/ 	.word	0xffffffff


	//   ....[29]....
        /*03ec*/ 	.word	0xffffffff


	//   ....[30]....
        /*03f0*/ 	.word	0xffffffff


	//   ....[31]....
        /*03f4*/ 	.word	0xffffffff


	//   ....[32]....
        /*03f8*/ 	.word	0xffffffff


	//   ....[33]....
        /*03fc*/ 	.word	0xffffffff


	//   ....[34]....
        /*0400*/ 	.word	0xffffffff


	//   ....[35]....
        /*0404*/ 	.word	0xffffffff


	//   ....[36]....
        /*0408*/ 	.word	0xffffffff


	//   ....[37]....
        /*040c*/ 	.word	0xffffffff


	//   ....[38]....
        /*0410*/ 	.word	0xffffffff


	//   ....[39]....
        /*0414*/ 	.word	0xffffffff


	//   ....[40]....
        /*0418*/ 	.word	0xffffffff


	//   ....[41]....
        /*041c*/ 	.word	0xffffffff


	//   ....[42]....
        /*0420*/ 	.word	0xffffffff


	//   ....[43]....
        /*0424*/ 	.word	0xffffffff


	//   ....[44]....
        /*0428*/ 	.word	0xffffffff


	//   ....[45]....
        /*042c*/ 	.word	0xffffffff


	//   ....[46]....
        /*0430*/ 	.word	0xffffffff


	//   ....[47]....
        /*0434*/ 	.word	0xffffffff


	//   ....[48]....
        /*0438*/ 	.word	0xffffffff


	//   ....[49]....
        /*043c*/ 	.word	0xffffffff


	//   ....[50]....
        /*0440*/ 	.word	0xffffffff


	//   ....[51]....
        /*0444*/ 	.word	0xffffffff


	//   ....[52]....
        /*0448*/ 	.word	0xffffffff


	//   ....[53]....
        /*044c*/ 	.word	0xffffffff


	//   ....[54]....
        /*0450*/ 	.word	0xffffffff


	//   ....[55]....
        /*0454*/ 	.word	0xffffffff


	//   ....[56]....
        /*0458*/ 	.word	0xffffffff


	//   ....[57]....
        /*045c*/ 	.word	0xffffffff


	//   ....[58]....
        /*0460*/ 	.word	0xffffffff


	//   ....[59]....
        /*0464*/ 	.word	0xffffffff


	//   ....[60]....
        /*0468*/ 	.word	0xffffffff


	//   ....[61]....
        /*046c*/ 	.word	0xffffffff


	//   ....[62]....
        /*0470*/ 	.word	0xffffffff


	//   ....[63]....
        /*0474*/ 	.word	0xffffffff


	//   ....[64]....
        /*0478*/ 	.word	0xffffffff


	//   ....[65]....
        /*047c*/ 	.word	0xffffffff


	//   ....[66]....
        /*0480*/ 	.word	0xffffffff


	//   ....[67]....
        /*0484*/ 	.word	0xffffffff


	//   ....[68]....
        /*0488*/ 	.word	0xffffffff


	//   ....[69]....
        /*048c*/ 	.word	0xffffffff


	//   ....[70]....
        /*0490*/ 	.word	0xffffffff


	//   ....[71]....
        /*0494*/ 	.word	0xffffffff


	//   ....[72]....
        /*0498*/ 	.word	0xffffffff


	//   ....[73]....
        /*049c*/ 	.word	0xffffffff


	//   ....[74]....
        /*04a0*/ 	.word	0xffffffff


	//   ....[75]....
        /*04a4*/ 	.word	0xffffffff


	//   ....[76]....
        /*04a8*/ 	.word	0xffffffff


	//   ....[77]....
        /*04ac*/ 	.word	0xffffffff


	//   ....[78]....
        /*04b0*/ 	.word	0xffffffff


	//   ....[79]....
        /*04b4*/ 	.word	0xffffffff


	//   ....[80]....
        /*04b8*/ 	.word	0xffffffff


	//   ....[81]....
        /*04bc*/ 	.word	0xffffffff


	//   ....[82]....
        /*04c0*/ 	.word	0xffffffff


	//   ....[83]....
        /*04c4*/ 	.word	0xffffffff


	//   ....[84]....
        /*04c8*/ 	.word	0xffffffff


	//   ....[85]....
        /*04cc*/ 	.word	0xffffffff


	//   ....[86]....
        /*04d0*/ 	.word	0xffffffff


	//   ....[87]....
        /*04d4*/ 	.word	0xffffffff


	//   ....[88]....
        /*04d8*/ 	.word	0xffffffff


	//----- nvinfo : EIATTR_COOP_GROUP_INSTR_OFFSETS
	.align		4
.L_222:
        /*04dc*/ 	.byte	0x04, 0x28
        /*04de*/ 	.short	(.L_224 - .L_223)


	//   ....[0]....
.L_223:
        /*04e0*/ 	.word	0x00000090


	//   ....[1]....
        /*04e4*/ 	.word	0x00006730


	//   ....[2]....
        /*04e8*/ 	.word	0x00006740


	//   ....[3]....
        /*04ec*/ 	.word	0x00006870


	//   ....[4]....
        /*04f0*/ 	.word	0x000068a0


	//   ....[5]....
        /*04f4*/ 	.word	0x000069e0


	//   ....[6]....
        /*04f8*/ 	.word	0x00006a10


	//   ....[7]....
        /*04fc*/ 	.word	0x00006b70


	//   ....[8]....
        /*0500*/ 	.word	0x00006b90


	//   ....[9]....
        /*0504*/ 	.word	0x00007310


	//   ....[10]....
        /*0508*/ 	.word	0x00007330


	//   ....[11]....
        /*050c*/ 	.word	0x00007340


	//   ....[12]....
        /*0510*/ 	.word	0x00007350


	//   ....[13]....
        /*0514*/ 	.word	0x000078c0


	//   ....[14]....
        /*0518*/ 	.word	0x00007950


	//   ....[15]....
        /*051c*/ 	.word	0x00007a20


	//   ....[16]....
        /*0520*/ 	.word	0x00007a60


	//   ....[17]....
        /*0524*/ 	.word	0x0000a880


	//   ....[18]....
        /*0528*/ 	.word	0x0000a8a0


	//   ....[19]....
        /*052c*/ 	.word	0x0000a8b0


	//   ....[20]....
        /*0530*/ 	.word	0x0000a8c0


	//   ....[21]....
        /*0534*/ 	.word	0x0000ab40


	//   ....[22]....
        /*0538*/ 	.word	0x0000ad90


	//   ....[23]....
        /*053c*/ 	.word	0x0000ae00


	//   ....[24]....
        /*0540*/ 	.word	0x0000ae40


	//   ....[25]....
        /*0544*/ 	.word	0x0000f340


	//   ....[26]....
        /*0548*/ 	.word	0x0000f380


	//   ....[27]....
        /*054c*/ 	.word	0x0000f3b0


	//   ....[28]....
        /*0550*/ 	.word	0x0000f3e0


	//   ....[29]....
        /*0554*/ 	.word	0x0000fd60


	//   ....[30]....
        /*0558*/ 	.word	0x0000ff90


	//   ....[31]....
        /*055c*/ 	.word	0x0000ffc0


	//   ....[32]....
        /*0560*/ 	.word	0x00010150


	//   ....[33]....
        /*0564*/ 	.word	0x000104e0


	//   ....[34]....
        /*0568*/ 	.word	0x00010650


	//   ....[35]....
        /*056c*/ 	.word	0x00010680


	//   ....[36]....
        /*0570*/ 	.word	0x00010890


	//   ....[37]....
        /*0574*/ 	.word	0x00013540


	//   ....[38]....
        /*0578*/ 	.word	0x00013580


	//   ....[39]....
        /*057c*/ 	.word	0x000135c0


	//   ....[40]....
        /*0580*/ 	.word	0x000135f0


	//   ....[41]....
        /*0584*/ 	.word	0x00014190


	//   ....[42]....
        /*0588*/ 	.word	0x00014350


	//   ....[43]....
        /*058c*/ 	.word	0x000143a0


	//   ....[44]....
        /*0590*/ 	.word	0x00014420


	//   ....[45]....
        /*0594*/ 	.word	0x00014470


	//   ....[46]....
        /*0598*/ 	.word	0x00014580


	//   ....[47]....
        /*059c*/ 	.word	0x000146c0


	//   ....[48]....
        /*05a0*/ 	.word	0x00014870


	//   ....[49]....
        /*05a4*/ 	.word	0x00018130


	//   ....[50]....
        /*05a8*/ 	.word	0x000181b0


	//   ....[51]....
        /*05ac*/ 	.word	0x00018200


	//   ....[52]....
        /*05b0*/ 	.word	0x000182c0


	//   ....[53]....
        /*05b4*/ 	.word	0x000183e0


	//   ....[54]....
        /*05b8*/ 	.word	0x00018470


	//   ....[55]....
        /*05bc*/ 	.word	0x00018770


	//   ....[56]....
        /*05c0*/ 	.word	0x000188c0


	//   ....[57]....
        /*05c4*/ 	.word	0x0001aa40


	//   ....[58]....
        /*05c8*/ 	.word	0x0001aa50


	//   ....[59]....
        /*05cc*/ 	.word	0x0001aa60


	//   ....[60]....
        /*05d0*/ 	.word	0x0001aa70


	//   ....[61]....
        /*05d4*/ 	.word	0x0001aaa0


	//   ....[62]....
        /*05d8*/ 	.word	0x0001aac0


	//   ....[63]....
        /*05dc*/ 	.word	0x0001aae0


	//   ....[64]....
        /*05e0*/ 	.word	0x0001aaf0


	//   ....[65]....
        /*05e4*/ 	.word	0x0001c1c0


	//   ....[66]....
        /*05e8*/ 	.word	0x0001c1f0


	//   ....[67]....
        /*05ec*/ 	.word	0x0001c220


	//   ....[68]....
        /*05f0*/ 	.word	0x0001c240


	//   ....[69]....
        /*05f4*/ 	.word	0x0001c250


	//   ....[70]....
        /*05f8*/ 	.word	0x0001c260


	//   ....[71]....
        /*05fc*/ 	.word	0x0001c270


	//   ....[72]....
        /*0600*/ 	.word	0x0001c280


	//   ....[73]....
        /*0604*/ 	.word	0x0001c4a0


	//   ....[74]....
        /*0608*/ 	.word	0x0001c4b0


	//   ....[75]....
        /*060c*/ 	.word	0x0001c630


	//   ....[76]....
        /*0610*/ 	.word	0x0001c660


	//   ....[77]....
        /*0614*/ 	.word	0x0001c7b0


	//   ....[78]....
        /*0618*/ 	.word	0x0001c7e0


	//   ....[79]....
        /*061c*/ 	.word	0x0001c930


	//   ....[80]....
        /*0620*/ 	.word	0x0001c950


	//   ....[81]....
        /*0624*/ 	.word	0x0001d110


	//   ....[82]....
        /*0628*/ 	.word	0x0001d130


	//   ....[83]....
        /*062c*/ 	.word	0x0001d280


	//   ....[84]....
        /*0630*/ 	.word	0x0001d2b0


	//   ....[85]....
        /*0634*/ 	.word	0x0001d3e0


	//   ....[86]....
        /*0638*/ 	.word	0x0001d410


	//   ....[87]....
        /*063c*/ 	.word	0x0001d540


	//   ....[88]....
        /*0640*/ 	.word	0x0001d560


	//----- nvinfo : EIATTR_EXIT_INSTR_OFFSETS
	.align		4
.L_224:
        /*0644*/ 	.byte	0x04, 0x1c
        /*0646*/ 	.short	(.L_226 - .L_225)


	//   ....[0]....
.L_225:
        /*0648*/ 	.word	0x00000370


	//   ....[1]....
        /*064c*/ 	.word	0x0001c960


	//   ....[2]....
        /*0650*/ 	.word	0x0001ca30


	//   ....[3]....
        /*0654*/ 	.word	0x0001ca90


	//   ....[4]....
        /*0658*/ 	.word	0x0001d570


	//   ....[5]....
        /*065c*/ 	.word	0x0001d620


	//   ....[6]....
        /*0660*/ 	.word	0x0001d680


	//----- nvinfo : EIATTR_CTAIDZ_USED
	.align		4
.L_226:
        /*0664*/ 	.byte	0x01, 0x04
	.zero		2


	//----- nvinfo : EIATTR_MAX_THREADS
	.align		4
        /*0668*/ 	.byte	0x04, 0x05
        /*066a*/ 	.short	(.L_228 - .L_227)
.L_227:
        /*066c*/ 	.word	0x00000080
        /*0670*/ 	.word	0x00000001
        /*0674*/ 	.word	0x00000001


	//----- nvinfo : EIATTR_CRS_STACK_SIZE
	.align		4
.L_228:
        /*0678*/ 	.byte	0x04, 0x1e
        /*067a*/ 	.short	(.L_230 - .L_229)
.L_229:
        /*067c*/ 	.word	0x00000000
.L_230:


//--------------------- .nv.callgraph             --------------------------
	.section	.nv.callgraph,"",@"SHT_CUDA_CALLGRAPH"
	.align	4
	.sectionentsize	8
	.align		4
        /*0000*/ 	.word	0x00000000
	.align		4
        /*0004*/ 	.word	0xffffffff
	.align		4
        /*0008*/ 	.word	0x00000000
	.align		4
        /*000c*/ 	.word	0xfffffffe
	.align		4
        /*0010*/ 	.word	0x00000000
	.align		4
        /*0014*/ 	.word	0xfffffffd
	.align		4
        /*0018*/ 	.word	0x00000000
	.align		4
        /*001c*/ 	.word	0xfffffffc


//--------------------- .nv.rel.action            --------------------------
	.section	.nv.rel.action,"",@"SHT_CUDA_RELOCINFO"
	.align	8
	.sectionentsize	8
        /*0000*/ 	.byte	0x73, 0x00, 0x00, 0x00, 0x00, 0x00, 0x00, 0x00, 0x00, 0x00, 0x00, 0x11, 0x25, 0x00, 0x05, 0x36


//--------------------- .nv.constant4             --------------------------
	.section	.nv.constant4,"a",@progbits
	.align	8
	.align		8
.nv.constant4:
        /*0000*/ 	.dword	_ZN73_INTERNAL_8741fe0a_37_flash_fwd_hdim96_fp16_softcap_sm80_cu_59c7631c_32664cuda3std3__45__cpo5beginE
	.align		8
        /*0008*/ 	.dword	_ZN73_INTERNAL_8741fe0a_37_flash_fwd_hdim96_fp16_softcap_sm80_cu_59c7631c_32664cuda3std3__45__cpo3endE
	.align		8
        /*0010*/ 	.dword	_ZN73_INTERNAL_8741fe0a_37_flash_fwd_hdim96_fp16_softcap_sm80_cu_59c7631c_32664cuda3std3__45__cpo6cbeginE
	.align		8
        /*0018*/ 	.dword	_ZN73_INTERNAL_8741fe0a_37_flash_fwd_hdim96_fp16_softcap_sm80_cu_59c7631c_32664cuda3std3__45__cpo4cendE
	.align		8
        /*0020*/ 	.dword	_ZN73_INTERNAL_8741fe0a_37_flash_fwd_hdim96_fp16_softcap_sm80_cu_59c7631c_32664cuda3std3__475_GLOBAL__N__8741fe0a_37_flash_fwd_hdim96_fp16_softcap_sm80_cu_59c7631c_32666ignoreE
	.align		8
        /*0028*/ 	.dword	_ZN73_INTERNAL_8741fe0a_37_flash_fwd_hdim96_fp16_softcap_sm80_cu_59c7631c_32664cuda3std3__419piecewise_constructE
	.align		8
        /*0030*/ 	.dword	_ZN73_INTERNAL_8741fe0a_37_flash_fwd_hdim96_fp16_softcap_sm80_cu_59c7631c_32664cuda3std3__48in_placeE
	.align		8
        /*0038*/ 	.dword	_ZN73_INTERNAL_8741fe0a_37_flash_fwd_hdim96_fp16_softcap_sm80_cu_59c7631c_32664cuda3std6ranges3__45__cpo4swapE
	.align		8
        /*0040*/ 	.dword	_ZN73_INTERNAL_8741fe0a_37_flash_fwd_hdim96_fp16_softcap_sm80_cu_59c7631c_32664cuda3std6ranges3__45__cpo9iter_moveE
	.align		8
        /*0048*/ 	.dword	_ZN73_INTERNAL_8741fe0a_37_flash_fwd_hdim96_fp16_softcap_sm80_cu_59c7631c_32664cute7productE
	.align		8
        /*0050*/ 	.dword	_ZN73_INTERNAL_8741fe0a_37_flash_fwd_hdim96_fp16_softcap_sm80_cu_59c7631c_32664cute1_E


//--------------------- .nv.constant0._ZN7cutlass13device_kernelIN5flash19enable_sm80_to_sm89INS1_16FlashAttnFwdSm80INS1_25CollectiveMainloopFwdSm80ILi4ELi1ELb0EN4cute5tupleIJNS5_1CILi128EEENS7_ILi64EEENS7_ILi96EEEEEELi96ENS_6half_tEfNS_4arch4Sm80ELb0ELb0ELb1ELb0ELb0ELb0ELb1ELb0EEENS1_21CollectiveEpilogueFwdINS6_IJS8_SA_S9_EEENS6_IJNS7_ILi1EEESI_SI_EEESC_SE_Li128ELb0ELb1ELb0ELb0EEENS1_19SingleTileSchedulerILb0ELb0ELb1ELi128EEEEEEEEEvNT_6ParamsE --------------------------
	.section	.nv.constant0._ZN7cutlass13device_kernelIN5flash19enable_sm80_to_sm89INS1_16FlashAttnFwdSm80INS1_25CollectiveMainloopFwdSm80ILi4ELi1ELb0EN4cute5tupleIJNS5_1CILi128EEENS7_ILi64EEENS7_ILi96EEEEEELi96ENS_6half_tEfNS_4arch4Sm80ELb0ELb0ELb1ELb0ELb0ELb0ELb1ELb0EEENS1_21CollectiveEpilogueFwdINS6_IJS8_SA_S9_EEENS6_IJNS7_ILi1EEESI_SI_EEESC_SE_Li128ELb0ELb1ELb0ELb0EEENS1_19SingleTileSchedulerILb0ELb0ELb1ELi128EEEEEEEEEvNT_6ParamsE,"a",@progbits
	.sectionflags	@""
	.align	4
.nv.constant0._ZN7cutlass13device_kernelIN5flash19enable_sm80_to_sm89INS1_16FlashAttnFwdSm80INS1_25CollectiveMainloopFwdSm80ILi4ELi1ELb0EN4cute5tupleIJNS5_1CILi128EEENS7_ILi64EEENS7_ILi96EEEEEELi96ENS_6half_tEfNS_4arch4Sm80ELb0ELb0ELb1ELb0ELb0ELb0ELb1ELb0EEENS1_21CollectiveEpilogueFwdINS6_IJS8_SA_S9_EEENS6_IJNS7_ILi1EEESI_SI_EEESC_SE_Li128ELb0ELb1ELb0ELb0EEENS1_19SingleTileSchedulerILb0ELb0ELb1ELi128EEEEEEEEEvNT_6ParamsE:
	.zero		1400


//--------------------- .nv.constant0._ZN7cutlass13device_kernelIN5flash19enable_sm80_to_sm89INS1_16FlashAttnFwdSm80INS1_25CollectiveMainloopFwdSm80ILi4ELi1ELb0EN4cute5tupleIJNS5_1CILi128EEENS7_ILi64EEENS7_ILi96EEEEEELi96ENS_6half_tEfNS_4arch4Sm80ELb0ELb0ELb1ELb1ELb0ELb0ELb1ELb0EEENS1_21CollectiveEpilogueFwdINS6_IJS8_SA_S9_EEENS6_IJNS7_ILi1EEESI_SI_EEESC_SE_Li128ELb1ELb1ELb0ELb0EEENS1_19SingleTileSchedulerILb1ELb0ELb1ELi128EEEEEEEEEvNT_6ParamsE --------------------------
	.section	.nv.constant0._ZN7cutlass13device_kernelIN5flash19enable_sm80_to_sm89INS1_16FlashAttnFwdSm80INS1_25CollectiveMainloopFwdSm80ILi4ELi1ELb0EN4cute5tupleIJNS5_1CILi128EEENS7_ILi64EEENS7_ILi96EEEEEELi96ENS_6half_tEfNS_4arch4Sm80ELb0ELb0ELb1ELb1ELb0ELb0ELb1ELb0EEENS1_21CollectiveEpilogueFwdINS6_IJS8_SA_S9_EEENS6_IJNS7_ILi1EEESI_SI_EEESC_SE_Li128ELb1ELb1ELb0ELb0EEENS1_19SingleTileSchedulerILb1ELb0ELb1ELi128EEEEEEEEEvNT_6ParamsE,"a",@progbits
	.sectionflags	@""
	.align	4
.nv.constant0._ZN7cutlass13device_kernelIN5flash19enable_sm80_to_sm89INS1_16FlashAttnFwdSm80INS1_25CollectiveMainloopFwdSm80ILi4ELi1ELb0EN4cute5tupleIJNS5_1CILi128EEENS7_ILi64EEENS7_ILi96EEEEEELi96ENS_6half_tEfNS_4arch4Sm80ELb0ELb0ELb1ELb1ELb0ELb0ELb1ELb0EEENS1_21CollectiveEpilogueFwdINS6_IJS8_SA_S9_EEENS6_IJNS7_ILi1EEESI_SI_EEESC_SE_Li128ELb1ELb1ELb0ELb0EEENS1_19SingleTileSchedulerILb1ELb0ELb1ELi128EEEEEEEEEvNT_6ParamsE:
	.zero		1400


//--------------------- .nv.constant0._ZN7cutlass13device_kernelIN5flash19enable_sm80_to_sm89INS1_16FlashAttnFwdSm80INS1_25CollectiveMainloopFwdSm80ILi4ELi1ELb0EN4cute5tupleIJNS5_1CILi128EEENS7_ILi64EEENS7_ILi96EEEEEELi96ENS_6half_tEfNS_4arch4Sm80ELb0ELb0ELb1ELb1ELb0ELb1ELb1ELb0EEENS1_21CollectiveEpilogueFwdINS6_IJS8_SA_S9_EEENS6_IJNS7_ILi1EEESI_SI_EEESC_SE_Li128ELb1ELb1ELb0ELb0EEENS1_19SingleTileSchedulerILb1ELb0ELb1ELi128EEEEEEEEEvNT_6ParamsE --------------------------
	.section	.nv.constant0._ZN7cutlass13device_kernelIN5flash19enable_sm80_to_sm89INS1_16FlashAttnFwdSm80INS1_25CollectiveMainloopFwdSm80ILi4ELi1ELb0EN4cute5tupleIJNS5_1CILi128EEENS7_ILi64EEENS7_ILi96EEEEEELi96ENS_6half_tEfNS_4arch4Sm80ELb0ELb0ELb1ELb1ELb0ELb1ELb1ELb0EEENS1_21CollectiveEpilogueFwdINS6_IJS8_SA_S9_EEENS6_IJNS7_ILi1EEESI_SI_EEESC_SE_Li128ELb1ELb1ELb0ELb0EEENS1_19SingleTileSchedulerILb1ELb0ELb1ELi128EEEEEEEEEvNT_6ParamsE,"a",@progbits
	.sectionflags	@""
	.align	4
.nv.constant0._ZN7cutlass13device_kernelIN5flash19enable_sm80_to_sm89INS1_16FlashAttnFwdSm80INS1_25CollectiveMainloopFwdSm80ILi4ELi1ELb0EN4cute5tupleIJNS5_1CILi128EEENS7_ILi64EEENS7_ILi96EEEEEELi96ENS_6half_tEfNS_4arch4Sm80ELb0ELb0ELb1ELb1ELb0ELb1ELb1ELb0EEENS1_21CollectiveEpilogueFwdINS6_IJS8_SA_S9_EEENS6_IJNS7_ILi1EEESI_SI_EEESC_SE_Li128ELb1ELb1ELb0ELb0EEENS1_19SingleTileSchedulerILb1ELb0ELb1ELi128EEEEEEEEEvNT_6ParamsE:
	.zero		1400


//--------------------- .nv.constant0._ZN7cutlass13device_kernelIN5flash19enable_sm80_to_sm89INS1_16FlashAttnFwdSm80INS1_25CollectiveMainloopFwdSm80ILi4ELi1ELb0EN4cute5tupleIJNS5_1CILi128EEENS7_ILi48EEENS7_ILi96EEEEEELi96ENS_6half_tEfNS_4arch4Sm80ELb0ELb1ELb1ELb0ELb0ELb0ELb1ELb0EEENS1_21CollectiveEpilogueFwdINS6_IJS8_SA_S9_EEENS6_IJNS7_ILi1EEESI_SI_EEESC_SE_Li128ELb0ELb1ELb0ELb0EEENS1_19SingleTileSchedulerILb0ELb0ELb1ELi128EEEEEEEEEvNT_6ParamsE --------------------------
	.section	.nv.constant0._ZN7cutlass13device_kernelIN5flash19enable_sm80_to_sm89INS1_16FlashAttnFwdSm80INS1_25CollectiveMainloopFwdSm80ILi4ELi1ELb0EN4cute5tupleIJNS5_1CILi128EEENS7_ILi48EEENS7_ILi96EEEEEELi96ENS_6half_tEfNS_4arch4Sm80ELb0ELb1ELb1ELb0ELb0ELb0ELb1ELb0EEENS1_21CollectiveEpilogueFwdINS6_IJS8_SA_S9_EEENS6_IJNS7_ILi1EEESI_SI_EEESC_SE_Li128ELb0ELb1ELb0ELb0EEENS1_19SingleTileSchedulerILb0ELb0ELb1ELi128EEEEEEEEEvNT_6ParamsE,"a",@progbits
	.sectionflags	@""
	.align	4
.nv.constant0._ZN7cutlass13device_kernelIN5flash19enable_sm80_to_sm89INS1_16FlashAttnFwdSm80INS1_25CollectiveMainloopFwdSm80ILi4ELi1ELb0EN4cute5tupleIJNS5_1CILi128EEENS7_ILi48EEENS7_ILi96EEEEEELi96ENS_6half_tEfNS_4arch4Sm80ELb0ELb1ELb1ELb0ELb0ELb0ELb1ELb0EEENS1_21CollectiveEpilogueFwdINS6_IJS8_SA_S9_EEENS6_IJNS7_ILi1EEESI_SI_EEESC_SE_Li128ELb0ELb1ELb0ELb0EEENS1_19SingleTileSchedulerILb0ELb0ELb1ELi128EEEEEEEEEvNT_6ParamsE:
	.zero		1400


//--------------------- .nv.constant0._ZN7cutlass13device_kernelIN5flash19enable_sm80_to_sm89INS1_16FlashAttnFwdSm80INS1_25CollectiveMainloopFwdSm80ILi4ELi1ELb0EN4cute5tupleIJNS5_1CILi128EEENS7_ILi48EEENS7_ILi96EEEEEELi96ENS_6half_tEfNS_4arch4Sm80ELb0ELb1ELb1ELb1ELb0ELb0ELb1ELb0EEENS1_21CollectiveEpilogueFwdINS6_IJS8_SA_S9_EEENS6_IJNS7_ILi1EEESI_SI_EEESC_SE_Li128ELb1ELb1ELb0ELb0EEENS1_19SingleTileSchedulerILb1ELb0ELb1ELi128EEEEEEEEEvNT_6ParamsE --------------------------
	.section	.nv.constant0._ZN7cutlass13device_kernelIN5flash19enable_sm80_to_sm89INS1_16FlashAttnFwdSm80INS1_25CollectiveMainloopFwdSm80ILi4ELi1ELb0EN4cute5tupleIJNS5_1CILi128EEENS7_ILi48EEENS7_ILi96EEEEEELi96ENS_6half_tEfNS_4arch4Sm80ELb0ELb1ELb1ELb1ELb0ELb0ELb1ELb0EEENS1_21CollectiveEpilogueFwdINS6_IJS8_SA_S9_EEENS6_IJNS7_ILi1EEESI_SI_EEESC_SE_Li128ELb1ELb1ELb0ELb0EEENS1_19SingleTileSchedulerILb1ELb0ELb1ELi128EEEEEEEEEvNT_6ParamsE,"a",@progbits
	.sectionflags	@""
	.align	4
.nv.constant0._ZN7cutlass13device_kernelIN5flash19enable_sm80_to_sm89INS1_16FlashAttnFwdSm80INS1_25CollectiveMainloopFwdSm80ILi4ELi1ELb0EN4cute5tupleIJNS5_1CILi128EEENS7_ILi48EEENS7_ILi96EEEEEELi96ENS_6half_tEfNS_4arch4Sm80ELb0ELb1ELb1ELb1ELb0ELb0ELb1ELb0EEENS1_21CollectiveEpilogueFwdINS6_IJS8_SA_S9_EEENS6_IJNS7_ILi1EEESI_SI_EEESC_SE_Li128ELb1ELb1ELb0ELb0EEENS1_19SingleTileSchedulerILb1ELb0ELb1ELi128EEEEEEEEEvNT_6ParamsE:
	.zero		1400


//--------------------- .nv.constant0._ZN7cutlass13device_kernelIN5flash19enable_sm80_to_sm89INS1_16FlashAttnFwdSm80INS1_25CollectiveMainloopFwdSm80ILi4ELi1ELb0EN4cute5tupleIJNS5_1CILi128EEENS7_ILi48EEENS7_ILi96EEEEEELi96ENS_6half_tEfNS_4arch4Sm80ELb0ELb1ELb1ELb1ELb0ELb1ELb1ELb0EEENS1_21CollectiveEpilogueFwdINS6_IJS8_SA_S9_EEENS6_IJNS7_ILi1EEESI_SI_EEESC_SE_Li128ELb1ELb1ELb0ELb0EEENS1_19SingleTileSchedulerILb1ELb0ELb1ELi128EEEEEEEEEvNT_6ParamsE --------------------------
	.section	.nv.constant0._ZN7cutlass13device_kernelIN5flash19enable_sm80_to_sm89INS1_16FlashAttnFwdSm80INS1_25CollectiveMainloopFwdSm80ILi4ELi1ELb0EN4cute5tupleIJNS5_1CILi128EEENS7_ILi48EEENS7_ILi96EEEEEELi96ENS_6half_tEfNS_4arch4Sm80ELb0ELb1ELb1ELb1ELb0ELb1ELb1ELb0EEENS1_21CollectiveEpilogueFwdINS6_IJS8_SA_S9_EEENS6_IJNS7_ILi1EEESI_SI_EEESC_SE_Li128ELb1ELb1ELb0ELb0EEENS1_19SingleTileSchedulerILb1ELb0ELb1ELi128EEEEEEEEEvNT_6ParamsE,"a",@progbits
	.sectionflags	@""
	.align	4
.nv.constant0._ZN7cutlass13device_kernelIN5flash19enable_sm80_to_sm89INS1_16FlashAttnFwdSm80INS1_25CollectiveMainloopFwdSm80ILi4ELi1ELb0EN4cute5tupleIJNS5_1CILi128EEENS7_ILi48EEENS7_ILi96EEEEEELi96ENS_6half_tEfNS_4arch4Sm80ELb0ELb1ELb1ELb1ELb0ELb1ELb1ELb0EEENS1_21CollectiveEpilogueFwdINS6_IJS8_SA_S9_EEENS6_IJNS7_ILi1EEESI_SI_EEESC_SE_Li128ELb1ELb1ELb0ELb0EEENS1_19SingleTileSchedulerILb1ELb0ELb1ELi128EEEEEEEEEvNT_6ParamsE:
	.zero		1400


//--------------------- .nv.constant0._ZN7cutlass13device_kernelIN5flash19enable_sm80_to_sm89INS1_16FlashAttnFwdSm80INS1_25CollectiveMainloopFwdSm80ILi4ELi1ELb0EN4cute5tupleIJNS5_1CILi128EEENS7_ILi64EEENS7_ILi96EEEEEELi96ENS_6half_tEfNS_4arch4Sm80ELb1ELb0ELb1ELb0ELb0ELb0ELb1ELb0EEENS1_21CollectiveEpilogueFwdINS6_IJS8_SA_S9_EEENS6_IJNS7_ILi1EEESI_SI_EEESC_SE_Li128ELb0ELb1ELb0ELb0EEENS1_30DynamicPersistentTileSchedulerILi128ELi128ELb0ELb1ELb0EEEEEEEEEvNT_6ParamsE --------------------------
	.section	.nv.constant0._ZN7cutlass13device_kernelIN5flash19enable_sm80_to_sm89INS1_16FlashAttnFwdSm80INS1_25CollectiveMainloopFwdSm80ILi4ELi1ELb0EN4cute5tupleIJNS5_1CILi128EEENS7_ILi64EEENS7_ILi96EEEEEELi96ENS_6half_tEfNS_4arch4Sm80ELb1ELb0ELb1ELb0ELb0ELb0ELb1ELb0EEENS1_21CollectiveEpilogueFwdINS6_IJS8_SA_S9_EEENS6_IJNS7_ILi1EEESI_SI_EEESC_SE_Li128ELb0ELb1ELb0ELb0EEENS1_30DynamicPersistentTileSchedulerILi128ELi128ELb0ELb1ELb0EEEEEEEEEvNT_6ParamsE,"a",@progbits
	.sectionflags	@""
	.align	4
.nv.constant0._ZN7cutlass13device_kernelIN5flash19enable_sm80_to_sm89INS1_16FlashAttnFwdSm80INS1_25CollectiveMainloopFwdSm80ILi4ELi1ELb0EN4cute5tupleIJNS5_1CILi128EEENS7_ILi64EEENS7_ILi96EEEEEELi96ENS_6half_tEfNS_4arch4Sm80ELb1ELb0ELb1ELb0ELb0ELb0ELb1ELb0EEENS1_21CollectiveEpilogueFwdINS6_IJS8_SA_S9_EEENS6_IJNS7_ILi1EEESI_SI_EEESC_SE_Li128ELb0ELb1ELb0ELb0EEENS1_30DynamicPersistentTileSchedulerILi128ELi128ELb0ELb1ELb0EEEEEEEEEvNT_6ParamsE:
	.zero		1416


//--------------------- .nv.constant0._ZN7cutlass13device_kernelIN5flash19enable_sm80_to_sm89INS1_16FlashAttnFwdSm80INS1_25CollectiveMainloopFwdSm80ILi4ELi1ELb0EN4cute5tupleIJNS5_1CILi128EEENS7_ILi64EEENS7_ILi96EEEEEELi96ENS_6half_tEfNS_4arch4Sm80ELb1ELb0ELb1ELb1ELb0ELb0ELb1ELb0EEENS1_21CollectiveEpilogueFwdINS6_IJS8_SA_S9_EEENS6_IJNS7_ILi1EEESI_SI_EEESC_SE_Li128ELb1ELb1ELb0ELb0EEENS1_19SingleTileSchedulerILb1ELb0ELb1ELi128EEEEEEEEEvNT_6ParamsE --------------------------
	.section	.nv.constant0._ZN7cutlass13device_kernelIN5flash19enable_sm80_to_sm89INS1_16FlashAttnFwdSm80INS1_25CollectiveMainloopFwdSm80ILi4ELi1ELb0EN4cute5tupleIJNS5_1CILi128EEENS7_ILi64EEENS7_ILi96EEEEEELi96ENS_6half_tEfNS_4arch4Sm80ELb1ELb0ELb1ELb1ELb0ELb0ELb1ELb0EEENS1_21CollectiveEpilogueFwdINS6_IJS8_SA_S9_EEENS6_IJNS7_ILi1EEESI_SI_EEESC_SE_Li128ELb1ELb1ELb0ELb0EEENS1_19SingleTileSchedulerILb1ELb0ELb1ELi128EEEEEEEEEvNT_6ParamsE,"a",@progbits
	.sectionflags	@""
	.align	4
.nv.constant0._ZN7cutlass13device_kernelIN5flash19enable_sm80_to_sm89INS1_16FlashAttnFwdSm80INS1_25CollectiveMainloopFwdSm80ILi4ELi1ELb0EN4cute5tupleIJNS5_1CILi128EEENS7_ILi64EEENS7_ILi96EEEEEELi96ENS_6half_tEfNS_4arch4Sm80ELb1ELb0ELb1ELb1ELb0ELb0ELb1ELb0EEENS1_21CollectiveEpilogueFwdINS6_IJS8_SA_S9_EEENS6_IJNS7_ILi1EEESI_SI_EEESC_SE_Li128ELb1ELb1ELb0ELb0EEENS1_19SingleTileSchedulerILb1ELb0ELb1ELi128EEEEEEEEEvNT_6ParamsE:
	.zero		1400


//--------------------- .nv.constant0._ZN7cutlass13device_kernelIN5flash19enable_sm80_to_sm89INS1_16FlashAttnFwdSm80INS1_25CollectiveMainloopFwdSm80ILi4ELi1ELb0EN4cute5tupleIJNS5_1CILi128EEENS7_ILi64EEENS7_ILi96EEEEEELi96ENS_6half_tEfNS_4arch4Sm80ELb1ELb0ELb1ELb1ELb0ELb1ELb1ELb0EEENS1_21CollectiveEpilogueFwdINS6_IJS8_SA_S9_EEENS6_IJNS7_ILi1EEESI_SI_EEESC_SE_Li128ELb1ELb1ELb0ELb0EEENS1_19SingleTileSchedulerILb1ELb0ELb1ELi128EEEEEEEEEvNT_6ParamsE --------------------------
	.section	.nv.constant0._ZN7cutlass13device_kernelIN5flash19enable_sm80_to_sm89INS1_16FlashAttnFwdSm80INS1_25CollectiveMainloopFwdSm80ILi4ELi1ELb0EN4cute5tupleIJNS5_1CILi128EEENS7_ILi64EEENS7_ILi96EEEEEELi96ENS_6half_tEfNS_4arch4Sm80ELb1ELb0ELb1ELb1ELb0ELb1ELb1ELb0EEENS1_21CollectiveEpilogueFwdINS6_IJS8_SA_S9_EEENS6_IJNS7_ILi1EEESI_SI_EEESC_SE_Li128ELb1ELb1ELb0ELb0EEENS1_19SingleTileSchedulerILb1ELb0ELb1ELi128EEEEEEEEEvNT_6ParamsE,"a",@progbits
	.sectionflags	@""
	.align	4
.nv.constant0._ZN7cutlass13device_kernelIN5flash19enable_sm80_to_sm89INS1_16FlashAttnFwdSm80INS1_25CollectiveMainloopFwdSm80ILi4ELi1ELb0EN4cute5tupleIJNS5_1CILi128EEENS7_ILi64EEENS7_ILi96EEEEEELi96ENS_6half_tEfNS_4arch4Sm80ELb1ELb0ELb1ELb1ELb0ELb1ELb1ELb0EEENS1_21CollectiveEpilogueFwdINS6_IJS8_SA_S9_EEENS6_IJNS7_ILi1EEESI_SI_EEESC_SE_Li128ELb1ELb1ELb0ELb0EEENS1_19SingleTileSchedulerILb1ELb0ELb1ELi128EEEEEEEEEvNT_6ParamsE:
	.zero		1400


//--------------------- .text._ZN7cutlass13device_kernelIN5flash19enable_sm80_to_sm89INS1_16FlashAttnFwdSm80INS1_25CollectiveMainloopFwdSm80ILi4ELi1ELb0EN4cute5tupleIJNS5_1CILi128EEENS7_ILi64EEENS7_ILi96EEEEEELi96ENS_6half_tEfNS_4arch4Sm80ELb0ELb0ELb1ELb0ELb0ELb0ELb1ELb0EEENS1_21CollectiveEpilogueFwdINS6_IJS8_SA_S9_EEENS6_IJNS7_ILi1EEESI_SI_EEESC_SE_Li128ELb0ELb1ELb0ELb0EEENS1_19SingleTileSchedulerILb0ELb0ELb1ELi128EEEEEEEEEvNT_6ParamsE --------------------------
	.section	.text._ZN7cutlass13device_kernelIN5flash19enable_sm80_to_sm89INS1_16FlashAttnFwdSm80INS1_25CollectiveMainloopFwdSm80ILi4ELi1ELb0EN4cute5tupleIJNS5_1CILi128EEENS7_ILi64EEENS7_ILi96EEEEEELi96ENS_6half_tEfNS_4arch4Sm80ELb0ELb0ELb1ELb0ELb0ELb0ELb1ELb0EEENS1_21CollectiveEpilogueFwdINS6_IJS8_SA_S9_EEENS6_IJNS7_ILi1EEESI_SI_EEESC_SE_Li128ELb0ELb1ELb0ELb0EEENS1_19SingleTileSchedulerILb0ELb0ELb1ELi128EEEEEEEEEvNT_6ParamsE,"ax",@progbits
	.sectioninfo	@"SHI_REGISTERS=255"
	.align	128
.text._ZN7cutlass13device_kernelIN5flash19enable_sm80_to_sm89INS1_16FlashAttnFwdSm80INS1_25CollectiveMainloopFwdSm80ILi4ELi1ELb0EN4cute5tupleIJNS5_1CILi128EEENS7_ILi64EEENS7_ILi96EEEEEELi96ENS_6half_tEfNS_4arch4Sm80ELb0ELb0ELb1ELb0ELb0ELb0ELb1ELb0EEENS1_21CollectiveEpilogueFwdINS6_IJS8_SA_S9_EEENS6_IJNS7_ILi1EEESI_SI_EEESC_SE_Li128ELb0ELb1ELb0ELb0EEENS1_19SingleTileSchedulerILb0ELb0ELb1ELi128EEEEEEEEEvNT_6ParamsE:
        .type           _ZN7cutlass13device_kernelIN5flash19enable_sm80_to_sm89INS1_16FlashAttnFwdSm80INS1_25CollectiveMainloopFwdSm80ILi4ELi1ELb0EN4cute5tupleIJNS5_1CILi128EEENS7_ILi64EEENS7_ILi96EEEEEELi96ENS_6half_tEfNS_4arch4Sm80ELb0ELb0ELb1ELb0ELb0ELb0ELb1ELb0EEENS1_21CollectiveEpilogueFwdINS6_IJS8_SA_S9_EEENS6_IJNS7_ILi1EEESI_SI_EEESC_SE_Li128ELb0ELb1ELb0ELb0EEENS1_19SingleTileSchedulerILb0ELb0ELb1ELi128EEEEEEEEEvNT_6ParamsE,@function
        .size           _ZN7cutlass13device_kernelIN5flash19enable_sm80_to_sm89INS1_16FlashAttnFwdSm80INS1_25CollectiveMainloopFwdSm80ILi4ELi1ELb0EN4cute5tupleIJNS5_1CILi128EEENS7_ILi64EEENS7_ILi96EEEEEELi96ENS_6half_tEfNS_4arch4Sm80ELb0ELb0ELb1ELb0ELb0ELb0ELb1ELb0EEENS1_21CollectiveEpilogueFwdINS6_IJS8_SA_S9_EEENS6_IJNS7_ILi1EEESI_SI_EEESC_SE_Li128ELb0ELb1ELb0ELb0EEENS1_19SingleTileSchedulerILb0ELb0ELb1ELi128EEEEEEEEEvNT_6ParamsE,(.L_x_754 - _ZN7cutlass13device_kernelIN5flash19enable_sm80_to_sm89INS1_16FlashAttnFwdSm80INS1_25CollectiveMainloopFwdSm80ILi4ELi1ELb0EN4cute5tupleIJNS5_1CILi128EEENS7_ILi64EEENS7_ILi96EEEEEELi96ENS_6half_tEfNS_4arch4Sm80ELb0ELb0ELb1ELb0ELb0ELb0ELb1ELb0EEENS1_21CollectiveEpilogueFwdINS6_IJS8_SA_S9_EEENS6_IJNS7_ILi1EEESI_SI_EEESC_SE_Li128ELb0ELb1ELb0ELb0EEENS1_19SingleTileSchedulerILb0ELb0ELb1ELi128EEEEEEEEEvNT_6ParamsE)
        .other          _ZN7cutlass13device_kernelIN5flash19enable_sm80_to_sm89INS1_16FlashAttnFwdSm80INS1_25CollectiveMainloopFwdSm80ILi4ELi1ELb0EN4cute5tupleIJNS5_1CILi128EEENS7_ILi64EEENS7_ILi96EEEEEELi96ENS_6half_tEfNS_4arch4Sm80ELb0ELb0ELb1ELb0ELb0ELb0ELb1ELb0EEENS1_21CollectiveEpilogueFwdINS6_IJS8_SA_S9_EEENS6_IJNS7_ILi1EEESI_SI_EEESC_SE_Li128ELb0ELb1ELb0ELb0EEENS1_19SingleTileSchedulerILb0ELb0ELb1ELi128EEEEEEEEEvNT_6ParamsE,@"STO_CUDA_ENTRY STV_DEFAULT"
_ZN7cutlass13device_kernelIN5flash19enable_sm80_to_sm89INS1_16FlashAttnFwdSm80INS1_25CollectiveMainloopFwdSm80ILi4ELi1ELb0EN4cute5tupleIJNS5_1CILi128EEENS7_ILi64EEENS7_ILi96EEEEEELi96ENS_6half_tEfNS_4arch4Sm80ELb0ELb0ELb1ELb0ELb0ELb0ELb1ELb0EEENS1_21CollectiveEpilogueFwdINS6_IJS8_SA_S9_EEENS6_IJNS7_ILi1EEESI_SI_EEESC_SE_Li128ELb0ELb1ELb0ELb0EEENS1_19SingleTileSchedulerILb0ELb0ELb1ELi128EEEEEEEEEvNT_6ParamsE:
[----:B------:R-:W-:-:S03]  /*0000*/  MOV R1, c[0x0][0x28] ;  /* 0x00000a0000017a02 */ /* 0x000fc60000000f00 */
[----:B------:R-:W1:Y:S01]  /*0010*/  S2UR UR8, SR_CTAID.Z ;  /* 0x00000000000879c3 */ /* 0x000e620000002700 */
[----:B------:R-:W-:Y:S02]  /*0020*/  IADD3 R1, R1, -0x50, RZ ;  /* 0xffffffb001017810 */ /* 0x000fe40007ffe0ff */
[----:B-1----:R-:W-:-:S13]  /*0030*/  ISETP.LE.AND P0, PT, RZ, UR8, PT ;  /* 0x00000008ff007c0c */ /* 0x002fda000bf03270 */
[----:B------:R-:W-:Y:S05]  /*0040*/  @!P0 EXIT ;  /* 0x000000000000894d */ /* 0x000fea0003800000 */
[----:B------:R-:W-:Y:S02]  /*0050*/  ULDC.64 UR4, c[0x0][0x340] ;  /* 0x0000d00000047ab9 */ /* 0x000fe40000000a00 */
[----:B------:R-:W-:Y:S02]  /*0060*/  UISETP.NE.U32.AND UP0, UPT, URZ, UR4, UPT ;  /* 0x000000043f00728c */ /* 0x000fe4000bf05070 */
[----:B------:R-:W-:Y:S02]  /*0070*/  ULDC.64 UR6, c[0x0][0x340] ;  /* 0x0000d00000067ab9 */ /* 0x000fe40000000a00 */
[----:B------:R-:W-:Y:S02]  /*0080*/  UISETP.NE.AND.EX UP0, UPT, URZ, UR5, UPT, UP0 ;  /* 0x000000053f00728c */ /* 0x000fe4000bf05300 */
[----:B------:R-:W-:-:S04]  /*0090*/  ULDC.64 UR16, c[0x0][0x118] ;  /* 0x0000460000107ab9 */ /* 0x000fc80000000a00 */
[----:B------:R-:W-:-:S05]  /*00a0*/  PLOP3.LUT P0, PT, PT, PT, UP0, 0x80, 0x0 ;  /* 0x000000000000781c */ /* 0x000fca0003f0f008 */
[----:B------:R-:W-:Y:S02]  /*00b0*/  @UP0 UMOV UR4, 0x4 ;  /* 0x0000000400040882 */ /* 0x000fe40000000000 */
[----:B------:R-:W-:-:S06]  /*00c0*/  @UP0 UIMAD.WIDE UR4, UR8, UR4, UR6 ;  /* 0x00000004080402a5 */ /* 0x000fcc000f8e0206 */
[----:B------:R-:W-:Y:S02]  /*00d0*/  IMAD.U32 R2, RZ, RZ, UR4 ;  /* 0x00000004ff027e24 */ /* 0x000fe4000f8e00ff */
[----:B------:R-:W-:Y:S01]  /*00e0*/  IMAD.U32 R3, RZ, RZ, UR5 ;  /* 0x00000005ff037e24 */ /* 0x000fe2000f8e00ff */
[----:B------:R-:W1:Y:S01]  /*00f0*/  S2R R23, SR_TID.X ;  /* 0x0000000000177919 */ /* 0x000e620000002100 */
[----:B------:R-:W2:Y:S03]  /*0100*/  S2UR UR23, SR_CTAID.Y ;  /* 0x00000000001779c3 */ /* 0x000ea60000002600 */
[----:B------:R-:W3:Y:S01]  /*0110*/  S2R R9, SR_CTAID.X ;  /* 0x0000000000097919 */ /* 0x000ee20000002500 */
[----:B------:R-:W-:Y:S01]  /*0120*/  IMAD.MOV.U32 R12, RZ, RZ, c[0x0][0x2c4] ;  /* 0x0000b100ff0c7624 */ /* 0x000fe200078e00ff */
[----:B------:R-:W-:Y:S02]  /*0130*/  ULDC.64 UR4, c[0x0][0x1b8] ;  /* 0x00006e0000047ab9 */ /* 0x000fe40000000a00 */
[----:B------:R4:W5:Y:S01]  /*0140*/  @P0 LDG.E R16, [R2.64] ;  /* 0x0000001002100981 */ /* 0x000962000c1e1900 */
[----:B------:R-:W-:Y:S01]  /*0150*/  USHF.R.S32.HI UR7, URZ, 0x1f, UR8 ;  /* 0x0000001f3f077899 */ /* 0x000fe20008011408 */
[C---:B------:R-:W-:Y:S01]  /*0160*/  ISETP.NE.AND P1, PT, R12.reuse, 0x1, PT ;  /* 0x000000010c00780c */ /* 0x040fe20003f25270 */
[----:B------:R-:W-:Y:S01]  /*0170*/  IMAD R12, R12, c[0x0][0x168], RZ ;  /* 0x00005a000c0c7a24 */ /* 0x000fe200078e02ff */
[----:B-1----:R-:W-:Y:S01]  /*0180*/  SHF.R.S32.HI R18, RZ, 0x1f, R23 ;  /* 0x0000001fff127819 */ /* 0x002fe20000011417 */
[----:B--2---:R-:W-:-:S02]  /*0190*/  USHF.R.S32.HI UR26, URZ, 0x1f, UR23 ;  /* 0x0000001f3f1a7899 */ /* 0x004fc40008011417 */
[----:B------:R-:W-:Y:S01]  /*01a0*/  UIMAD.WIDE.U32 UR10, UR23, UR4, URZ ;  /* 0x00000004170a72a5 */ /* 0x000fe2000f8e003f */
[CC--:B------:R-:W-:Y:S01]  /*01b0*/  LEA.HI R8, R18.reuse, R23.reuse, RZ, 0x2 ;  /* 0x0000001712087211 */ /* 0x0c0fe200078f10ff */
[----:B------:R-:W-:Y:S01]  /*01c0*/  UIMAD UR6, UR26, UR4, URZ ;  /* 0x000000041a0672a4 */ /* 0x000fe2000f8e023f */
[-C--:B------:R-:W-:Y:S02]  /*01d0*/  LEA.HI R20, R18, R23.reuse, RZ, 0x3 ;  /* 0x0000001712147211 */ /* 0x080fe400078f18ff */
[----:B------:R-:W-:Y:S01]  /*01e0*/  LOP3.LUT R0, R8, 0xfffffffc, RZ, 0xc0, !PT ;  /* 0xfffffffc08007812 */ /* 0x000fe200078ec0ff */
[----:B------:R-:W-:Y:S01]  /*01f0*/  UIMAD UR6, UR23, UR5, UR6 ;  /* 0x00000005170672a4 */ /* 0x000fe2000f8e0206 */
[----:B------:R-:W-:Y:S02]  /*0200*/  SHF.R.S32.HI R22, RZ, 0x2, R8 ;  /* 0x00000002ff167819 */ /* 0x000fe40000011408 */
[----:B------:R-:W-:Y:S01]  /*0210*/  ULDC.64 UR4, c[0x0][0x1c0] ;  /* 0x0000700000047ab9 */ /* 0x000fe20000000a00 */
[----:B------:R-:W-:Y:S01]  /*0220*/  IMAD.IADD R7, R23, 0x1, -R0 ;  /* 0x0000000117077824 */ /* 0x000fe200078e0a00 */
[----:B------:R-:W-:Y:S01]  /*0230*/  UIADD3 UR11, UR11, UR6, URZ ;  /* 0x000000060b0b7290 */ /* 0x000fe2000fffe03f */
[--C-:B---3--:R-:W-:Y:S01]  /*0240*/  IMAD R19, R9, 0x80, R22.reuse ;  /* 0x0000008009137824 */ /* 0x108fe200078e0216 */
[----:B------:R-:W-:Y:S01]  /*0250*/  UIMAD UR6, UR7, UR4, URZ ;  /* 0x00000004070672a4 */ /* 0x000fe2000f8e023f */
[C---:B------:R-:W-:Y:S01]  /*0260*/  IMAD R0, R7.reuse, 0x20, R22 ;  /* 0x0000002007007824 */ /* 0x040fe200078e0216 */
[----:B------:R-:W-:Y:S01]  /*0270*/  UIMAD.WIDE.U32 UR10, UR8, UR4, UR10 ;  /* 0x00000004080a72a5 */ /* 0x000fe2000f8e000a */
[----:B------:R-:W-:Y:S01]  /*0280*/  IMAD.SHL.U32 R234, R7, 0x8, RZ ;  /* 0x0000000807ea7824 */ /* 0x000fe200078e00ff */
[----:B------:R-:W-:Y:S01]  /*0290*/  UIMAD UR5, UR8, UR5, UR6 ;  /* 0x00000005080572a4 */ /* 0x000fe2000f8e0206 */
[----:B------:R-:W-:Y:S01]  /*02a0*/  IMAD R6, R9, 0x80, R0 ;  /* 0x0000008009067824 */ /* 0x000fe200078e0200 */
[-C--:B------:R-:W-:Y:S01]  /*02b0*/  LEA.HI R28, R18, R23.reuse, RZ, 0x5 ;  /* 0x00000017121c7211 */ /* 0x080fe200078f28ff */
[----:B------:R-:W-:Y:S01]  /*02c0*/  ULDC UR6, c[0x0][0x1d0] ;  /* 0x0000740000067ab9 */ /* 0x000fe20000000800 */
[----:B----4-:R-:W-:Y:S01]  /*02d0*/  IMAD.U32 R3, RZ, RZ, UR11 ;  /* 0x0000000bff037e24 */ /* 0x010fe2000f8e00ff */
[----:B------:R-:W-:Y:S01]  /*02e0*/  UIADD3 UR5, UR11, UR5, URZ ;  /* 0x000000050b057290 */ /* 0x000fe2000fffe03f */
[----:B------:R-:W-:Y:S01]  /*02f0*/  @P1 IMAD.HI.U32 R0, R6, c[0x0][0x2c8], RZ ;  /* 0x0000b20006001a27 */ /* 0x000fe200078e00ff */
[----:B------:R1:W-:Y:S01]  /*0300*/  STL [R1+0x48], R6 ;  /* 0x0000480601007387 */ /* 0x0003e20000100800 */
[----:B------:R-:W-:Y:S01]  /*0310*/  UIADD3 UR4, UR6, 0x3f, URZ ;  /* 0x0000003f06047890 */ /* 0x000fe2000fffe03f */
[----:B------:R-:W-:Y:S01]  /*0320*/  SHF.R.S32.HI R24, RZ, 0x5, R28 ;  /* 0x00000005ff187819 */ /* 0x000fe2000001141c */
[----:B------:R-:W-:Y:S01]  /*0330*/  IMAD.MOV.U32 R4, RZ, RZ, R6 ;  /* 0x000000ffff047224 */ /* 0x000fe200078e0006 */
[----:B------:R-:W-:Y:S01]  /*0340*/  @P1 SHF.R.U32.HI R4, RZ, c[0x0][0x2cc], R0 ;  /* 0x0000b300ff041a19 */ /* 0x000fe20000011600 */
[----:B------:R-:W-:Y:S01]  /*0350*/  IMAD.U32 R2, RZ, RZ, UR10 ;  /* 0x0000000aff027e24 */ /* 0x000fe2000f8e00ff */
[----:B------:R-:W-:Y:S01]  /*0360*/  USHF.R.S32.HI UR21, URZ, 0x1f, UR4 ;  /* 0x0000001f3f157899 */ /* 0x000fe20008011404 */
[----:B------:R-:W-:Y:S01]  /*0370*/  IMAD.U32 R3, RZ, RZ, UR5 ;  /* 0x00000005ff037e24 */ /* 0x000fe2000f8e00ff */
[--C-:B------:R-:W-:Y:S01]  /*0380*/  SHF.R.S32.HI R0, RZ, 0x1f, R4.reuse ;  /* 0x0000001fff007819 */ /* 0x100fe20000011404 */
[----:B------:R-:W-:Y:S01]  /*0390*/  IMAD.MOV R5, RZ, RZ, -R4 ;  /* 0x000000ffff057224 */ /* 0x000fe200078e0a04 */
[----:B------:R-:W-:Y:S01]  /*03a0*/  IADD3 R26, R234, 0x20, RZ ;  /* 0x00000020ea1a7810 */ /* 0x000fe20007ffe0ff */
[----:B------:R-:W-:Y:S01]  /*03b0*/  IMAD.WIDE.U32 R2, R4, c[0x0][0x1b0], R2 ;  /* 0x00006c0004027a25 */ /* 0x000fe200078e0002 */
[----:B------:R-:W-:Y:S01]  /*03c0*/  IADD3 R25, R234, 0x40, RZ ;  /* 0x00000040ea197810 */ /* 0x000fe20007ffe0ff */
[----:B------:R-:W-:Y:S01]  /*03d0*/  ULEA.HI UR21, UR21, UR4, URZ, 0x6 ;  /* 0x0000000415157291 */ /* 0x000fe2000f8f303f */
[----:B------:R-:W-:Y:S01]  /*03e0*/  SHF.R.S32.HI R29, RZ, 0x1f, R234 ;  /* 0x0000001fff1d7819 */ /* 0x000fe200000114ea */
[----:B------:R-:W-:Y:S01]  /*03f0*/  IMAD R0, R0, c[0x0][0x1b0], RZ ;  /* 0x00006c0000007a24 */ /* 0x000fe200078e02ff */
[----:B------:R-:W-:Y:S01]  /*0400*/  ISETP.GE.AND P6, PT, R234, c[0x0][0x198], PT ;  /* 0x00006600ea007a0c */ /* 0x000fe20003fc6270 */
[----:B------:R-:W-:Y:S01]  /*0410*/  IMAD R5, R5, c[0x0][0x2c4], R6 ;  /* 0x0000b10005057a24 */ /* 0x000fe200078e0206 */
[----:B------:R-:W-:Y:S01]  /*0420*/  ULEA.HI.SX32 UR22, UR21, 0xffffffff, 0x1a ;  /* 0xffffffff15167891 */ /* 0x000fe2000f8fd23f */
[----:B------:R-:W-:Y:S01]  /*0430*/  IMAD R0, R4, c[0x0][0x1b4], R0 ;  /* 0x00006d0004007a24 */ /* 0x000fe200078e0200 */
[----:B------:R-:W-:Y:S01]  /*0440*/  ISETP.GE.AND P5, PT, R26, c[0x0][0x198], PT ;  /* 0x000066001a007a0c */ /* 0x000fe20003fa6270 */
[----:B------:R-:W-:Y:S01]  /*0450*/  ULDC.64 UR4, c[0x0][0x1e8] ;  /* 0x00007a0000047ab9 */ /* 0x000fe20000000a00 */
[----:B------:R-:W-:Y:S01]  /*0460*/  SHF.R.S32.HI R4, RZ, 0x1f, R5 ;  /* 0x0000001fff047819 */ /* 0x000fe20000011405 */
[----:B------:R-:W-:Y:S01]  /*0470*/  IMAD.IADD R3, R3, 0x1, R0 ;  /* 0x0000000103037824 */ /* 0x000fe200078e0200 */
[----:B------:R-:W-:Y:S01]  /*0480*/  IADD3 R9, -R22, c[0x0][0x1d0], RZ ;  /* 0x0000740016097a10 */ /* 0x000fe20007ffe1ff */
[----:B------:R-:W-:Y:S01]  /*0490*/  IMAD.U32 R15, RZ, RZ, UR22 ;  /* 0x00000016ff0f7e24 */ /* 0x000fe2000f8e00ff */
[----:B-1----:R-:W-:Y:S01]  /*04a0*/  SHF.R.S32.HI R6, RZ, 0x3, R20 ;  /* 0x00000003ff067819 */ /* 0x002fe20000011414 */
[----:B------:R-:W-:Y:S01]  /*04b0*/  IMAD R0, R4, c[0x0][0x1a8], RZ ;  /* 0x00006a0004007a24 */ /* 0x000fe200078e02ff */
[----:B------:R-:W-:Y:S01]  /*04c0*/  SHF.R.S32.HI R21, RZ, 0x1f, R22 ;  /* 0x0000001fff157819 */ /* 0x000fe20000011416 */
[C---:B------:R-:W-:Y:S01]  /*04d0*/  IMAD.WIDE.U32 R2, R5.reuse, c[0x0][0x1a8], R2 ;  /* 0x00006a0005027a25 */ /* 0x040fe200078e0002 */
[----:B------:R-:W-:Y:S01]  /*04e0*/  UIMAD UR9, UR26, UR4, URZ ;  /* 0x000000041a0972a4 */ /* 0x000fe2000f8e023f */
[----:B------:R-:W-:Y:S01]  /*04f0*/  LEA.HI R18, R18, R23, RZ, 0x4 ;  /* 0x0000001712127211 */ /* 0x000fe200078f20ff */
[----:B------:R-:W-:Y:S01]  /*0500*/  UIMAD.WIDE.U32 UR14, UR23, UR4, URZ ;  /* 0x00000004170e72a5 */ /* 0x000fe2000f8e003f */
[----:B------:R-:W-:Y:S01]  /*0510*/  IMAD.SHL.U32 R4, R6, 0x40, RZ ;  /* 0x0000004006047824 */ /* 0x000fe200078e00ff */
[----:B------:R-:W-:Y:S01]  /*0520*/  LEA R14, P1, R2, c[0x0][0x160], 0x1 ;  /* 0x00005800020e7a11 */ /* 0x000fe200078208ff */
[----:B------:R-:W-:Y:S01]  /*0530*/  IMAD R6, R5, c[0x0][0x1ac], R0 ;  /* 0x00006b0005067a24 */ /* 0x000fe200078e0200 */
[----:B------:R-:W-:Y:S01]  /*0540*/  UIMAD UR9, UR23, UR5, UR9 ;  /* 0x00000005170972a4 */ /* 0x000fe2000f8e0209 */
[----:B------:R-:W-:Y:S01]  /*0550*/  IMAD R15, R15, -0x40, R9 ;  /* 0xffffffc00f0f7824 */ /* 0x000fe200078e0209 */
[----:B------:R-:W-:Y:S01]  /*0560*/  LOP3.LUT R0, R4, 0xc0, RZ, 0xc0, !PT ;  /* 0x000000c004007812 */ /* 0x000fe200078ec0ff */
[----:B------:R-:W-:Y:S01]  /*0570*/  IMAD.WIDE.U32 R30, R22, c[0x0][0x1e0], RZ ;  /* 0x00007800161e7a25 */ /* 0x000fe200078e00ff */
[----:B------:R-:W-:Y:S01]  /*0580*/  UIADD3 UR9, UR15, UR9, URZ ;  /* 0x000000090f097290 */ /* 0x000fe2000fffe03f */
[----:B------:R-:W-:Y:S01]  /*0590*/  STL [R1+0x40], R19 ;  /* 0x0000401301007387 */ /* 0x000fe20000100800 */
[----:B------:R-:W-:Y:S01]  /*05a0*/  SHF.R.U32.HI R5, RZ, 0x3, R0 ;  /* 0x00000003ff057819 */ /* 0x000fe20000011600 */
[----:B------:R-:W-:Y:S01]  /*05b0*/  ULDC.64 UR4, c[0x0][0x1f0] ;  /* 0x00007c0000047ab9 */ /* 0x000fe20000000a00 */
[----:B------:R-:W-:Y:S01]  /*05c0*/  LOP3.LUT R4, R0, 0x18, R234, 0xf8, !PT ;  /* 0x0000001800047812 */ /* 0x000fe200078ef8ea */
[----:B------:R-:W-:Y:S01]  /*05d0*/  IMAD.IADD R0, R3, 0x1, R6 ;  /* 0x0000000103007824 */ /* 0x000fe200078e0206 */
[----:B------:R-:W-:Y:S01]  /*05e0*/  IADD3 R6, R19, 0x20, RZ ;  /* 0x0000002013067810 */ /* 0x000fe20007ffe0ff */
[----:B------:R-:W-:Y:S01]  /*05f0*/  USHF.R.S32.HI UR20, URZ, 0x1f, UR22 ;  /* 0x0000001f3f147899 */ /* 0x000fe20008011416 */
[----:B------:R-:W-:-:S02]  /*0600*/  LOP3.LUT R3, R4, R5, RZ, 0x3c, !PT ;  /* 0x0000000504037212 */ /* 0x000fc400078e3cff */
[----:B------:R-:W-:Y:S01]  /*0610*/  LEA.HI.X R13, R2, c[0x0][0x164], R0, 0x1, P1 ;  /* 0x00005900020d7a11 */ /* 0x000fe200008f0c00 */
[----:B------:R-:W1:Y:S01]  /*0620*/  SHFL.IDX PT, R4, R14, RZ, 0x1c1f ;  /* 0x001c1fff0e047589 */ /* 0x000e6200000e0000 */
[----:B------:R-:W-:Y:S02]  /*0630*/  LEA.HI R0, R8, R22, RZ, 0x1 ;  /* 0x0000001608007211 */ /* 0x000fe400078f08ff */
[CC--:B------:R-:W-:Y:S01]  /*0640*/  ISETP.GE.AND P1, PT, R19.reuse, R12.reuse, PT ;  /* 0x0000000c1300720c */ /* 0x0c0fe20003f26270 */
[----:B------:R-:W2:Y:S01]  /*0650*/  SHFL.IDX PT, R5, R13, RZ, 0x1c1f ;  /* 0x001c1fff0d057589 */ /* 0x000ea200000e0000 */
[----:B------:R-:W-:Y:S02]  /*0660*/  LOP3.LUT R0, R0, 0x7fffffe, RZ, 0xc0, !PT ;  /* 0x07fffffe00007812 */ /* 0x000fe400078ec0ff */
[----:B------:R-:W-:Y:S02]  /*0670*/  IADD3 R2, R19, 0x40, RZ ;  /* 0x0000004013027810 */ /* 0x000fe40007ffe0ff */
[-C--:B------:R-:W-:Y:S01]  /*0680*/  ISETP.GE.AND P3, PT, R6, R12.reuse, PT ;  /* 0x0000000c0600720c */ /* 0x080fe20003f66270 */
[----:B------:R-:W-:Y:S01]  /*0690*/  IMAD.IADD R0, R22, 0x1, -R0 ;  /* 0x0000000116007824 */ /* 0x000fe200078e0a00 */
[----:B------:R-:W-:-:S02]  /*06a0*/  ISETP.GE.AND P2, PT, R2, R12, PT ;  /* 0x0000000c0200720c */ /* 0x000fc40003f46270 */
[----:B------:R-:W3:Y:S01]  /*06b0*/  SHFL.IDX PT, R2, R14, 0x1, 0x1c1f ;  /* 0x003c1f000e027f89 */ /* 0x000ee200000e0000 */
[----:B------:R-:W-:Y:S02]  /*06c0*/  IMAD R0, R24, 0x8, R0 ;  /* 0x0000000818007824 */ /* 0x000fe400078e0200 */
[----:B------:R-:W-:Y:S02]  /*06d0*/  @!P1 SHF.R.S32.HI R7, RZ, 0x1f, R26 ;  /* 0x0000001fff079819 */ /* 0x000fe4000001141a */
[----:B------:R-:W-:Y:S01]  /*06e0*/  IMAD.U32 R151, R0, 0x20, R3 ;  /* 0x0000002000977824 */ /* 0x000fe200078e0003 */
[----:B------:R-:W-:Y:S01]  /*06f0*/  @!P1 SHF.R.S32.HI R0, RZ, 0x1f, R25 ;  /* 0x0000001fff009819 */ /* 0x000fe20000011419 */
[----:B------:R-:W4:Y:S01]  /*0700*/  SHFL.IDX PT, R3, R13, 0x1, 0x1c1f ;  /* 0x003c1f000d037f89 */ /* 0x000f2200000e0000 */
[----:B------:R-:W-:Y:S02]  /*0710*/  @!P1 LEA.HI R8, R7, R26, RZ, 0x3 ;  /* 0x0000001a07089211 */ /* 0x000fe400078f18ff */
[----:B------:R-:W-:Y:S01]  /*0720*/  @!P1 LEA.HI R0, R0, R25, RZ, 0x3 ;  /* 0x0000001900009211 */ /* 0x000fe200078f18ff */
[----:B------:R-:W-:Y:S01]  /*0730*/  STL [R1+0x44], R151 ;  /* 0x0000449701007387 */ /* 0x000fe20000100800 */
[----:B-1----:R-:W-:-:S02]  /*0740*/  @!P1 LEA R6, P4, R234, R4, 0x1 ;  /* 0x00000004ea069211 */ /* 0x002fc400078808ff */
[----:B------:R-:W-:Y:S01]  /*0750*/  @!P1 LOP3.LUT R8, R8, 0xfffffff8, RZ, 0xc0, !PT ;  /* 0xfffffff808089812 */ /* 0x000fe200078ec0ff */
[----:B------:R1:W-:Y:S01]  /*0760*/  STL.64 [R1+0x38], R30 ;  /* 0x0000381e01007387 */ /* 0x0003e20000100a00 */
[----:B--2---:R-:W-:Y:S02]  /*0770*/  @!P1 LEA.HI.X R7, R234, R5, R29, 0x1, P4 ;  /* 0x00000005ea079211 */ /* 0x004fe400020f0c1d */
[----:B------:R-:W-:Y:S01]  /*0780*/  ISETP.GE.AND P4, PT, R25, c[0x0][0x198], PT ;  /* 0x0000660019007a0c */ /* 0x000fe20003f86270 */
[----:B------:R-:W-:Y:S01]  /*0790*/  @!P1 IMAD.WIDE R8, R8, 0x2, R4 ;  /* 0x0000000208089825 */ /* 0x000fe200078e0204 */
[----:B------:R-:W-:Y:S02]  /*07a0*/  @!P1 LOP3.LUT R10, R0, 0xfffffff8, RZ, 0xc0, !PT ;  /* 0xfffffff8000a9812 */ /* 0x000fe400078ec0ff */
[----:B------:R-:W-:Y:S01]  /*07b0*/  @!P3 SHF.R.S32.HI R11, RZ, 0x1f, R25 ;  /* 0x0000001fff0bb819 */ /* 0x000fe20000011419 */
[----:B------:R-:W-:Y:S02]  /*07c0*/  @!P1 IMAD.SHL.U32 R0, R151, 0x2, RZ ;  /* 0x0000000297009824 */ /* 0x000fe400078e00ff */
[----:B------:R-:W-:Y:S01]  /*07d0*/  @!P1 IMAD.WIDE R4, R10, 0x2, R4 ;  /* 0x000000020a049825 */ /* 0x000fe200078e0204 */
[----:B------:R-:W-:-:S02]  /*07e0*/  @!P3 SHF.R.S32.HI R10, RZ, 0x1f, R26 ;  /* 0x0000001fff0ab819 */ /* 0x000fc4000001141a */
[----:B------:R2:W-:Y:S04]  /*07f0*/  @!P1 LDGSTS.E.BYPASS.LTC128B.128 [R0+0x6100], [R6.64], !P6 ;  /* 0x0610000006009fae */ /* 0x0005e8000f101d50 */
[----:B------:R1:W-:Y:S04]  /*0800*/  @!P1 LDGSTS.E.BYPASS.LTC128B.128 [R0+0x8100], [R8.64], !P5 ;  /* 0x0810000008009fae */ /* 0x0003e8000e901d50 */
[----:B------:R3:W-:Y:S01]  /*0810*/  @!P1 LDGSTS.E.BYPASS.LTC128B.128 [R0+0xa100], [R4.64], !P4 ;  /* 0x0a10000004009fae */ /* 0x0007e2000e101d50 */
[----:B--2---:R-:W-:Y:S02]  /*0820*/  @!P3 LEA.HI R6, R10, R26, RZ, 0x3 ;  /* 0x0000001a0a06b211 */ /* 0x004fe400078f18ff */
[----:B-1----:R-:W-:-:S02]  /*0830*/  @!P3 LEA.HI R8, R11, R25, RZ, 0x3 ;  /* 0x000000190b08b211 */ /* 0x002fc400078f18ff */
[----:B------:R-:W-:Y:S02]  /*0840*/  @!P3 LOP3.LUT R6, R6, 0xfffffff8, RZ, 0xc0, !PT ;  /* 0xfffffff80606b812 */ /* 0x000fe400078ec0ff */
[----:B---3--:R-:W-:Y:S01]  /*0850*/  @!P3 LEA R4, P1, R234, R2, 0x1 ;  /* 0x00000002ea04b211 */ /* 0x008fe200078208ff */
[----:B------:R-:W-:Y:S01]  /*0860*/  @!P3 IMAD.SHL.U32 R0, R151, 0x2, RZ ;  /* 0x000000029700b824 */ /* 0x000fe200078e00ff */
[----:B------:R-:W-:Y:S01]  /*0870*/  @!P3 LOP3.LUT R8, R8, 0xfffffff8, RZ, 0xc0, !PT ;  /* 0xfffffff80808b812 */ /* 0x000fe200078ec0ff */
[----:B----4-:R-:W-:Y:S01]  /*0880*/  @!P3 IMAD.WIDE R6, R6, 0x2, R2 ;  /* 0x000000020606b825 */ /* 0x010fe200078e0202 */
[----:B------:R-:W-:-:S03]  /*0890*/  @!P3 LEA.HI.X R5, R234, R3, R29, 0x1, P1 ;  /* 0x00000003ea05b211 */ /* 0x000fc600008f0c1d */
[----:B------:R-:W-:Y:S01]  /*08a0*/  @!P3 IMAD.WIDE R2, R8, 0x2, R2 ;  /* 0x000000020802b825 */ /* 0x000fe200078e0202 */
[----:B------:R-:W-:Y:S01]  /*08b0*/  SHF.R.S32.HI R8, RZ, 0x4, R18 ;  /* 0x00000004ff087819 */ /* 0x000fe20000011412 */
[----:B------:R1:W-:Y:S04]  /*08c0*/  @!P3 LDGSTS.E.BYPASS.LTC128B.128 [R0+0x6900], [R4.64], !P6 ;  /* 0x069000000400bfae */ /* 0x0003e8000f101d50 */
[----:B------:R2:W-:Y:S04]  /*08d0*/  @!P3 LDGSTS.E.BYPASS.LTC128B.128 [R0+0x8900], [R6.64], !P5 ;  /* 0x089000000600bfae */ /* 0x0005e8000e901d50 */
[----:B------:R3:W-:Y:S04]  /*08e0*/  @!P3 LDGSTS.E.BYPASS.LTC128B.128 [R0+0xa900], [R2.64], !P4 ;  /* 0x0a9000000200bfae */ /* 0x0007e8000e101d50 */
[----:B-1----:R-:W1:Y:S01]  /*08f0*/  SHFL.IDX PT, R4, R14, 0x2, 0x1c1f ;  /* 0x005c1f000e047f89 */ /* 0x002e6200000e0000 */
[----:B--2---:R-:W-:-:S03]  /*0900*/  LOP3.LUT R6, R20, 0xfffffff8, RZ, 0xc0, !PT ;  /* 0xfffffff814067812 */ /* 0x004fc600078ec0ff */
[----:B------:R-:W2:Y:S01]  /*0910*/  SHFL.IDX PT, R5, R13, 0x2, 0x1c1f ;  /* 0x005c1f000d057f89 */ /* 0x000ea200000e0000 */
[----:B------:R-:W-:Y:S01]  /*0920*/  LEA.HI R7, R18, R8, RZ, 0x1 ;  /* 0x0000000812077211 */ /* 0x000fe200078f08ff */
[----:B---3--:R-:W-:Y:S01]  /*0930*/  IMAD R2, R21, c[0x0][0x1e0], RZ ;  /* 0x0000780015027a24 */ /* 0x008fe200078e02ff */
[----:B------:R-:W-:Y:S01]  /*0940*/  IADD3 R3, R19, 0x60, RZ ;  /* 0x0000006013037810 */ /* 0x000fe20007ffe0ff */
[----:B------:R-:W-:Y:S01]  /*0950*/  IMAD.IADD R0, R23, 0x1, -R6 ;  /* 0x0000000117007824 */ /* 0x000fe200078e0a06 */
[----:B------:R-:W-:Y:S01]  /*0960*/  LOP3.LUT R7, R7, 0xfffffffe, RZ, 0xc0, !PT ;  /* 0xfffffffe07077812 */ /* 0x000fe200078ec0ff */
[----:B------:R-:W-:Y:S01]  /*0970*/  IMAD R2, R22, c[0x0][0x1e4], R2 ;  /* 0x0000790016027a24 */ /* 0x000fe200078e0202 */
[----:B------:R-:W-:Y:S02]  /*0980*/  ISETP.GE.AND P3, PT, R3, R12, PT ;  /* 0x0000000c0300720c */ /* 0x000fe40003f66270 */
[----:B------:R-:W-:Y:S01]  /*0990*/  LEA.HI R17, R0, R0, RZ, 0x1 ;  /* 0x0000000000117211 */ /* 0x000fe200078f08ff */
[----:B------:R-:W-:Y:S01]  /*09a0*/  IMAD.IADD R2, R31, 0x1, R2 ;  /* 0x000000011f027824 */ /* 0x000fe200078e0202 */
[----:B------:R-:W-:Y:S01]  /*09b0*/  SHFL.IDX PT, R3, R13, 0x3, 0x1c1f ;  /* 0x007c1f000d037f89 */ /* 0x000fe200000e0000 */
[----:B------:R-:W-:Y:S01]  /*09c0*/  IMAD.IADD R12, R8, 0x1, -R7 ;  /* 0x00000001080c7824 */ /* 0x000fe200078e0a07 */
[----:B------:R-:W-:-:S02]  /*09d0*/  LOP3.LUT R6, R17, 0x7fffffe, RZ, 0xc0, !PT ;  /* 0x07fffffe11067812 */ /* 0x000fc400078ec0ff */
[----:B------:R3:W-:Y:S03]  /*09e0*/  STL [R1+0x30], R2 ;  /* 0x0000300201007387 */ /* 0x0007e60000100800 */
[----:B------:R-:W-:Y:S01]  /*09f0*/  IMAD.IADD R19, R0, 0x1, -R6 ;  /* 0x0000000100137824 */ /* 0x000fe200078e0a06 */
[----:B------:R-:W-:-:S04]  /*0a00*/  @!P2 SHF.R.S32.HI R0, RZ, 0x1f, R25 ;  /* 0x0000001fff00a819 */ /* 0x000fc80000011419 */
[----:B------:R-:W-:-:S04]  /*0a10*/  @!P2 LEA.HI R0, R0, R25, RZ, 0x3 ;  /* 0x000000190000a211 */ /* 0x000fc800078f18ff */
[----:B------:R-:W-:Y:S01]  /*0a20*/  @!P2 LOP3.LUT R10, R0, 0xfffffff8, RZ, 0xc0, !PT ;  /* 0xfffffff8000aa812 */ /* 0x000fe200078ec0ff */
[----:B------:R-:W-:Y:S01]  /*0a30*/  @!P2 IMAD.SHL.U32 R0, R151, 0x2, RZ ;  /* 0x000000029700a824 */ /* 0x000fe200078e00ff */
[----:B-----5:R4:W5:Y:S02]  /*0a40*/  @P0 R2UR UR24, R16 ;  /* 0x00000000101803c2 */ /* 0x02096400000e0000 */
[----:B----4-:R-:W-:Y:S01]  /*0a50*/  IADD3 R16, P1, P0, R30, UR14, R234 ;  /* 0x0000000e1e107c10 */ /* 0x010fe2000f83e0ea */
[----:B-----5:R-:W-:Y:S01]  /*0a60*/  @UP0 USHF.R.S32.HI UR25, URZ, 0x1f, UR24 ;  /* 0x0000001f3f190899 */ /* 0x020fe20008011418 */
[----:B------:R-:W-:Y:S02]  /*0a70*/  IMAD.WIDE.U32 R30, R22, c[0x0][0x208], RZ ;  /* 0x00008200161e7a25 */ /* 0x000fe400078e00ff */
[--C-:B------:R-:W-:Y:S01]  /*0a80*/  IADD3.X R11, R2, UR9, R29.reuse, P1, P0 ;  /* 0x00000009020b7c10 */ /* 0x100fe20008fe041d */
[----:B------:R-:W-:Y:S01]  /*0a90*/  @!UP0 UMOV UR24, UR8 ;  /* 0x0000000800188c82 */ /* 0x000fe20008000000 */
[----:B---3--:R-:W-:Y:S01]  /*0aa0*/  @!P2 SHF.R.S32.HI R2, RZ, 0x1f, R26 ;  /* 0x0000001fff02a819 */ /* 0x008fe2000001141a */
[----:B------:R-:W-:Y:S01]  /*0ab0*/  UIMAD.WIDE.U32 UR12, UR24, UR4, URZ ;  /* 0x00000004180c72a5 */ /* 0x000fe2000f8e003f */
[----:B-1----:R-:W-:Y:S01]  /*0ac0*/  @!P2 LEA R6, P0, R234, R4, 0x1 ;  /* 0x00000004ea06a211 */ /* 0x002fe200078008ff */
[----:B------:R-:W-:Y:S01]  /*0ad0*/  @!UP0 UMOV UR25, UR7 ;  /* 0x0000000700198c82 */ /* 0x000fe20008000000 */
[----:B------:R-:W-:Y:S01]  /*0ae0*/  @!P2 LEA.HI R8, R2, R26, RZ, 0x3 ;  /* 0x0000001a0208a211 */ /* 0x000fe200078f18ff */
[----:B------:R-:W-:Y:S01]  /*0af0*/  UIMAD UR8, UR25, UR4, URZ ;  /* 0x00000004190872a4 */ /* 0x000fe2000f8e023f */
[----:B------:R-:W1:Y:S01]  /*0b00*/  SHFL.IDX PT, R2, R14, 0x3, 0x1c1f ;  /* 0x007c1f000e027f89 */ /* 0x000e6200000e0000 */
[----:B--2---:R-:W-:Y:S01]  /*0b10*/  @!P2 LEA.HI.X R7, R234, R5, R29, 0x1, P0 ;  /* 0x00000005ea07a211 */ /* 0x004fe200000f0c1d */
[----:B------:R-:W-:Y:S01]  /*0b20*/  UMOV UR7, 0x6 ;  /* 0x0000000600077882 */ /* 0x000fe20000000000 */
[----:B------:R-:W-:Y:S01]  /*0b30*/  @!P2 LOP3.LUT R8, R8, 0xfffffff8, RZ, 0xc0, !PT ;  /* 0xfffffff80808a812 */ /* 0x000fe200078ec0ff */
[----:B------:R-:W-:Y:S01]  /*0b40*/  UIMAD UR8, UR24, UR5, UR8 ;  /* 0x00000005180872a4 */ /* 0x000fe2000f8e0208 */
[C---:B------:R-:W-:Y:S01]  /*0b50*/  ISETP.GE.AND P1, PT, R15.reuse, 0x1, PT ;  /* 0x000000010f00780c */ /* 0x040fe20003f26270 */
[----:B------:R2:W-:Y:S01]  /*0b60*/  @!P2 LDGSTS.E.BYPASS.LTC128B.128 [R0+0x7100], [R6.64], !P6 ;  /* 0x071000000600afae */ /* 0x0005e2000f101d50 */
[----:B------:R-:W-:Y:S01]  /*0b70*/  ULDC.64 UR4, c[0x0][0x1e0] ;  /* 0x0000780000047ab9 */ /* 0x000fe20000000a00 */
[--C-:B------:R-:W-:Y:S01]  /*0b80*/  @!P2 IMAD.WIDE R8, R8, 0x2, R4.reuse ;  /* 0x000000020808a825 */ /* 0x100fe200078e0204 */
[----:B------:R-:W-:Y:S01]  /*0b90*/  UIADD3 UR8, UR13, UR8, URZ ;  /* 0x000000080d087290 */ /* 0x000fe2000fffe03f */
[----:B------:R-:W-:Y:S01]  /*0ba0*/  ISETP.GE.AND P0, PT, R15, 0x21, PT ;  /* 0x000000210f00780c */ /* 0x000fe20003f06270 */
[----:B------:R-:W-:Y:S01]  /*0bb0*/  USHF.L.U32 UR19, UR4, 0x6, URZ ;  /* 0x0000000604137899 */ /* 0x000fe2000800063f */
[----:B------:R-:W-:Y:S01]  /*0bc0*/  @!P2 IMAD.WIDE R4, R10, 0x2, R4 ;  /* 0x000000020a04a825 */ /* 0x000fe200078e0204 */
[----:B------:R3:W-:Y:S01]  /*0bd0*/  @!P2 LDGSTS.E.BYPASS.LTC128B.128 [R0+0x9100], [R8.64], !P5 ;  /* 0x091000000800afae */ /* 0x0007e2000e901d50 */
[----:B------:R-:W-:Y:S01]  /*0be0*/  USHF.L.U64.HI UR18, UR4, UR7, UR5 ;  /* 0x0000000704127299 */ /* 0x000fe20008010205 */
[----:B------:R-:W-:Y:S01]  /*0bf0*/  LOP3.LUT R10, R18, 0xfffffff0, RZ, 0xc0, !PT ;  /* 0xfffffff0120a7812 */ /* 0x000fe200078ec0ff */
[----:B------:R-:W-:Y:S01]  /*0c00*/  USHF.L.U32 UR11, UR4, 0x5, URZ ;  /* 0x00000005040b7899 */ /* 0x000fe2000800063f */
[----:B------:R3:W-:Y:S01]  /*0c10*/  @!P2 LDGSTS.E.BYPASS.LTC128B.128 [R0+0xb100], [R4.64], !P4 ;  /* 0x0b1000000400afae */ /* 0x0007e2000e101d50 */
[----:B------:R-:W-:Y:S01]  /*0c20*/  UIMAD UR10, UR18, UR22, URZ ;  /* 0x00000016120a72a4 */ /* 0x000fe2000f8e023f */
[----:B------:R-:W-:Y:S01]  /*0c30*/  IMAD.U32 R141, RZ, RZ, UR19 ;  /* 0x00000013ff8d7e24 */ /* 0x000fe2000f8e00ff */
[----:B------:R-:W-:-:S02]  /*0c40*/  UISETP.GE.AND UP0, UPT, UR6, 0x1, UPT ;  /* 0x000000010600788c */ /* 0x000fc4000bf06270 */
[----:B------:R-:W-:Y:S01]  /*0c50*/  UIMAD UR10, UR20, UR19, UR10 ;  /* 0x00000013140a72a4 */ /* 0x000fe2000f8e020a */
[----:B--2---:R-:W-:Y:S02]  /*0c60*/  @!P3 SHF.R.S32.HI R6, RZ, 0x1f, R26 ;  /* 0x0000001fff06b819 */ /* 0x004fe4000001141a */
[----:B------:R-:W-:Y:S02]  /*0c70*/  @!P3 SHF.R.S32.HI R7, RZ, 0x1f, R25 ;  /* 0x0000001fff07b819 */ /* 0x000fe40000011419 */
[----:B---3--:R-:W-:Y:S02]  /*0c80*/  @!P3 LEA.HI R0, R6, R26, RZ, 0x3 ;  /* 0x0000001a0600b211 */ /* 0x008fe400078f18ff */
[----:B------:R-:W-:Y:S02]  /*0c90*/  @!P3 LEA.HI R5, R7, R25, RZ, 0x3 ;  /* 0x000000190705b211 */ /* 0x000fe400078f18ff */
[----:B-1----:R-:W-:Y:S02]  /*0ca0*/  @!P3 LEA R4, P2, R234, R2, 0x1 ;  /* 0x00000002ea04b211 */ /* 0x002fe400078408ff */
[----:B------:R-:W-:-:S02]  /*0cb0*/  @!P3 LOP3.LUT R0, R0, 0xfffffff8, RZ, 0xc0, !PT ;  /* 0xfffffff80000b812 */ /* 0x000fc400078ec0ff */
[----:B------:R-:W-:Y:S02]  /*0cc0*/  @!P3 LOP3.LUT R8, R5, 0xfffffff8, RZ, 0xc0, !PT ;  /* 0xfffffff80508b812 */ /* 0x000fe400078ec0ff */
[----:B------:R-:W-:Y:S01]  /*0cd0*/  @!P3 LEA.HI.X R5, R234, R3, R29, 0x1, P2 ;  /* 0x00000003ea05b211 */ /* 0x000fe200010f0c1d */
[----:B------:R-:W-:Y:S01]  /*0ce0*/  @!P3 IMAD.WIDE R6, R0, 0x2, R2 ;  /* 0x000000020006b825 */ /* 0x000fe200078e0202 */
[----:B------:R-:W-:-:S03]  /*0cf0*/  IADD3 R152, P2, R16, UR12, RZ ;  /* 0x0000000c10987c10 */ /* 0x000fc6000ff5e0ff */
[----:B------:R-:W-:Y:S01]  /*0d00*/  @!P3 IMAD.SHL.U32 R0, R151, 0x2, RZ ;  /* 0x000000029700b824 */ /* 0x000fe200078e00ff */
[----:B------:R-:W-:Y:S01]  /*0d10*/  IADD3.X R153, R11, UR8, RZ, P2, !PT ;  /* 0x000000080b997c10 */ /* 0x000fe200097fe4ff */
[----:B------:R-:W-:-:S03]  /*0d20*/  @!P3 IMAD.WIDE R8, R8, 0x2, R2 ;  /* 0x000000020808b825 */ /* 0x000fc600078e0202 */
[----:B------:R1:W-:Y:S01]  /*0d30*/  @!P3 LDGSTS.E.BYPASS.LTC128B.128 [R0+0x7900], [R4.64], !P6 ;  /* 0x079000000400bfae */ /* 0x0003e2000f101d50 */
[----:B------:R-:W-:Y:S01]  /*0d40*/  IMAD.WIDE.U32 R2, R141, UR22, R152 ;  /* 0x000000168d027c25 */ /* 0x000fe2000f8e0098 */
[----:B------:R-:W-:Y:S02]  /*0d50*/  ISETP.GE.AND P6, PT, R234, c[0x0][0x1d4], PT ;  /* 0x00007500ea007a0c */ /* 0x000fe40003fc6270 */
[----:B------:R2:W-:Y:S04]  /*0d60*/  @!P3 LDGSTS.E.BYPASS.LTC128B.128 [R0+0x9900], [R6.64], !P5 ;  /* 0x099000000600bfae */ /* 0x0005e8000e901d50 */
[----:B------:R3:W-:Y:S01]  /*0d70*/  @!P3 LDGSTS.E.BYPASS.LTC128B.128 [R0+0xb900], [R8.64], !P4 ;  /* 0x0b9000000800bfae */ /* 0x0007e2000e101d50 */
[----:B------:R-:W-:-:S03]  /*0d80*/  ISETP.GE.AND P4, PT, R25, c[0x0][0x1d4], PT ;  /* 0x0000750019007a0c */ /* 0x000fc60003f86270 */
[----:B------:R-:W0:Y:S04]  /*0d90*/  LDGDEPBAR ;  /* 0x00000000000079af */ /* 0x000e280000000000 */
[----:B------:R-:W-:Y:S04]  /*0da0*/  STL.64 [R1+0x8], R152 ;  /* 0x0000089801007387 */ /* 0x000fe80000100a00 */
[----:B------:R-:W-:Y:S04]  /*0db0*/  STL.64 [R1+0x28], R30 ;  /* 0x0000281e01007387 */ /* 0x000fe80000100a00 */
[----:B------:R-:W-:Y:S01]  /*0dc0*/  BAR.SYNC.DEFER_BLOCKING 0x0 ;  /* 0x0000000000007b1d */ /* 0x000fe20000010000 */
[----:B-1----:R-:W-:Y:S01]  /*0dd0*/  @P1 LEA R4, P5, R2, c[0x0][0x1c8], 0x1 ;  /* 0x0000720002041a11 */ /* 0x002fe200078a08ff */
[----:B--2---:R-:W-:Y:S01]  /*0de0*/  IMAD.IADD R6, R23, 0x1, -R10 ;  /* 0x0000000117067824 */ /* 0x004fe200078e0a0a */
[----:B------:R-:W-:-:S03]  /*0df0*/  IADD3 R7, R3, UR10, RZ ;  /* 0x0000000a03077c10 */ /* 0x000fc6000fffe0ff */
[----:B------:R-:W-:Y:S01]  /*0e00*/  UMOV UR10, 0x5 ;  /* 0x00000005000a7882 */ /* 0x000fe20000000000 */
[----:B---3--:R-:W-:Y:S01]  /*0e10*/  @P0 IADD3 R8, P2, R2, UR11, RZ ;  /* 0x0000000b02080c10 */ /* 0x008fe2000ff5e0ff */
[----:B------:R-:W-:Y:S01]  /*0e20*/  USHF.L.U64.HI UR10, UR4, UR10, UR5 ;  /* 0x0000000a040a7299 */ /* 0x000fe20008010205 */
[----:B------:R-:W-:Y:S02]  /*0e30*/  LEA.HI R0, R6, R6, RZ, 0x1 ;  /* 0x0000000606007211 */ /* 0x000fe400078f08ff */
[----:B------:R-:W-:Y:S01]  /*0e40*/  @P1 LEA.HI.X R5, R2, c[0x0][0x1cc], R7, 0x1, P5 ;  /* 0x0000730002051a11 */ /* 0x000fe200028f0c07 */
[----:B------:R-:W-:Y:S01]  /*0e50*/  ULDC.64 UR4, c[0x0][0x210] ;  /* 0x0000840000047ab9 */ /* 0x000fe20000000a00 */
[--C-:B------:R-:W-:Y:S01]  /*0e60*/  SHF.R.S32.HI R3, RZ, 0x1, R0.reuse ;  /* 0x00000001ff037819 */ /* 0x100fe20000011400 */
[----:B------:R-:W-:Y:S01]  /*0e70*/  UIMAD UR30, UR26, UR4, URZ ;  /* 0x000000041a1e72a4 */ /* 0x000fe2000f8e023f */
[----:B------:R-:W-:Y:S01]  /*0e80*/  SHF.R.S32.HI R2, RZ, 0x1f, R0 ;  /* 0x0000001fff027819 */ /* 0x000fe20000011400 */
[----:B------:R-:W-:Y:S01]  /*0e90*/  UIMAD.WIDE.U32 UR26, UR23, UR4, URZ ;  /* 0x00000004171a72a5 */ /* 0x000fe2000f8e003f */
[----:B------:R-:W-:Y:S01]  /*0ea0*/  LOP3.LUT R10, R0, 0x7fffffe, RZ, 0xc0, !PT ;  /* 0x07fffffe000a7812 */ /* 0x000fe200078ec0ff */
[----:B------:R-:W-:Y:S01]  /*0eb0*/  UIMAD UR30, UR23, UR5, UR30 ;  /* 0x00000005171e72a4 */ /* 0x000fe2000f8e021e */
[----:B------:R-:W-:-:S02]  /*0ec0*/  ISETP.GE.AND P5, PT, R26, c[0x0][0x1d4], PT ;  /* 0x000075001a007a0c */ /* 0x000fc40003fa6270 */
[----:B------:R-:W-:Y:S01]  /*0ed0*/  LEA.HI R0, R2, R3, RZ, 0x2 ;  /* 0x0000000302007211 */ /* 0x000fe200078f10ff */
[----:B------:R-:W-:Y:S01]  /*0ee0*/  IMAD.IADD R18, R6, 0x1, -R10 ;  /* 0x0000000106127824 */ /* 0x000fe200078e0a0a */
[----:B------:R-:W-:Y:S01]  /*0ef0*/  SHF.R.S32.HI R11, RZ, 0x1f, R6 ;  /* 0x0000001fff0b7819 */ /* 0x000fe20000011406 */
[----:B------:R-:W-:Y:S01]  /*0f00*/  ULDC.64 UR4, c[0x0][0x218] ;  /* 0x0000860000047ab9 */ /* 0x000fe20000000a00 */
[----:B------:R-:W-:Y:S01]  /*0f10*/  LOP3.LUT R9, R0, 0xfffffffc, RZ, 0xc0, !PT ;  /* 0xfffffffc00097812 */ /* 0x000fe200078ec0ff */
[----:B------:R-:W-:Y:S01]  /*0f20*/  UIMAD UR23, UR25, UR4, URZ ;  /* 0x00000004191772a4 */ /* 0x000fe2000f8e023f */
[----:B------:R-:W-:Y:S01]  /*0f30*/  @P0 IADD3.X R0, R7, UR10, RZ, P2, !PT ;  /* 0x0000000a07000c10 */ /* 0x000fe200097fe4ff */
[----:B------:R-:W-:Y:S01]  /*0f40*/  UIMAD.WIDE.U32 UR28, UR24, UR4, URZ ;  /* 0x00000004181c72a5 */ /* 0x000fe2000f8e003f */
[----:B------:R-:W-:Y:S01]  /*0f50*/  LEA.HI R11, R11, R6, RZ, 0x3 ;  /* 0x000000060b0b7211 */ /* 0x000fe200078f18ff */
[----:B------:R-:W-:Y:S01]  /*0f60*/  @P1 IMAD.SHL.U32 R6, R151, 0x2, RZ ;  /* 0x0000000297061824 */ /* 0x000fe200078e00ff */
[C---:B------:R-:W-:Y:S01]  /*0f70*/  @P0 LEA R2, P2, R8.reuse, c[0x0][0x1c8], 0x1 ;  /* 0x0000720008020a11 */ /* 0x040fe200078408ff */
[----:B------:R-:W-:Y:S01]  /*0f80*/  IMAD.IADD R9, R3, 0x1, -R9 ;  /* 0x0000000103097824 */ /* 0x000fe200078e0a09 */
[----:B------:R-:W-:Y:S01]  /*0f90*/  SHF.R.S32.HI R7, RZ, 0x1, R17 ;  /* 0x00000001ff077819 */ /* 0x000fe20000011411 */
[----:B------:R-:W-:Y:S01]  /*0fa0*/  UIMAD UR23, UR24, UR5, UR23 ;  /* 0x00000005181772a4 */ /* 0x000fe2000f8e0217 */
[----:B------:R-:W-:Y:S01]  /*0fb0*/  @P0 LEA.HI.X R3, R8, c[0x0][0x1cc], R0, 0x1, P2 ;  /* 0x0000730008030a11 */ /* 0x000fe200010f0c00 */
[----:B------:R-:W-:Y:S01]  /*0fc0*/  @P0 IMAD.SHL.U32 R0, R151, 0x2, RZ ;  /* 0x0000000297000824 */ /* 0x000fe200078e00ff */
[----:B------:R-:W-:Y:S01]  /*0fd0*/  @!PT LDS RZ, [RZ] ;  /* 0x00000000fffff984 */ /* 0x000fe20000000800 */
[----:B------:R-:W-:Y:S01]  /*0fe0*/  @!PT LDS RZ, [RZ] ;  /* 0x00000000fffff984 */ /* 0x000fe20000000800 */
[----:B------:R-:W-:Y:S01]  /*0ff0*/  @!PT LDS RZ, [RZ] ;  /* 0x00000000fffff984 */ /* 0x000fe20000000800 */
[----:B------:R1:W-:Y:S01]  /*1000*/  @P1 LDGSTS.E.BYPASS.LTC128B.128 [R6+0x3100], [R4.64], !P6 ;  /* 0x0310000004061fae */ /* 0x0003e2000f101d50 */
[----:B------:R-:W-:-:S02]  /*1010*/  UIADD3 UR24, UR27, UR30, URZ ;  /* 0x0000001e1b187290 */ /* 0x000fc4000fffe03f */
[----:B------:R-:W-:Y:S01]  /*1020*/  UIADD3 UR23, UR29, UR23, URZ ;  /* 0x000000171d177290 */ /* 0x000fe2000fffe03f */
[----:B------:R1:W-:Y:S04]  /*1030*/  @P1 LDGSTS.E.BYPASS.LTC128B.128 [R6+0x4100], [R4.64+0x40], !P5 ;  /* 0x0410004004061fae */ /* 0x0003e8000e901d50 */
[----:B------:R1:W-:Y:S01]  /*1040*/  @P1 LDGSTS.E.BYPASS.LTC128B.128 [R6+0x5100], [R4.64+0x80], !P4 ;  /* 0x0510008004061fae */ /* 0x0003e2000e101d50 */
[----:B------:R-:W-:-:S03]  /*1050*/  LOP3.LUT P1, RZ, R7, 0x2, RZ, 0xc0, !PT ;  /* 0x0000000207ff7812 */ /* 0x000fc6000782c0ff */
[----:B------:R2:W-:Y:S04]  /*1060*/  @P0 LDGSTS.E.BYPASS.LTC128B.128 [R0+0x3900], [R2.64], !P6 ;  /* 0x0390000002000fae */ /* 0x0005e8000f101d50 */
[----:B------:R2:W-:Y:S04]  /*1070*/  @P0 LDGSTS.E.BYPASS.LTC128B.128 [R0+0x4900], [R2.64+0x40], !P5 ;  /* 0x0490004002000fae */ /* 0x0005e8000e901d50 */
[----:B------:R2:W-:Y:S01]  /*1080*/  @P0 LDGSTS.E.BYPASS.LTC128B.128 [R0+0x5900], [R2.64+0x80], !P4 ;  /* 0x0590008002000fae */ /* 0x0005e2000e101d50 */
[----:B------:R-:W-:-:S03]  /*1090*/  LOP3.LUT P0, RZ, R9, 0x2, RZ, 0xc0, !PT ;  /* 0x0000000209ff7812 */ /* 0x000fc6000780c0ff */
[----:B------:R-:W0:Y:S01]  /*10a0*/  LDGDEPBAR ;  /* 0x00000000000079af */ /* 0x000e220000000000 */
[----:B-1----:R-:W-:Y:S02]  /*10b0*/  IMAD.SHL.U32 R4, R7, 0x40, RZ ;  /* 0x0000004007047824 */ /* 0x002fe400078e00ff */
[C---:B------:R-:W-:Y:S02]  /*10c0*/  IMAD.SHL.U32 R5, R12.reuse, 0x8, RZ ;  /* 0x000000080c057824 */ /* 0x040fe400078e00ff */
[----:B------:R-:W-:Y:S01]  /*10d0*/  IMAD R6, R12, 0x8, R19 ;  /* 0x000000080c067824 */ /* 0x000fe200078e0213 */
[----:B--2---:R-:W-:Y:S01]  /*10e0*/  LOP3.LUT R0, R4, 0xc0, RZ, 0xc0, !PT ;  /* 0x000000c004007812 */ /* 0x004fe200078ec0ff */
[----:B------:R-:W-:Y:S01]  /*10f0*/  IMAD.SHL.U32 R2, R9, 0x40, RZ ;  /* 0x0000004009027824 */ /* 0x000fe200078e00ff */
[----:B------:R-:W-:-:S04]  /*1100*/  DEPBAR.LE SB0, 0x1 ;  /* 0x000080400000791a */ /* 0x000fc80000000000 */
[----:B------:R-:W-:Y:S01]  /*1110*/  IMAD.SHL.U32 R4, R11, 0x20, RZ ;  /* 0x000000200b047824 */ /* 0x000fe200078e00ff */
[----:B------:R-:W-:Y:S01]  /*1120*/  LOP3.LUT R3, R0, 0x8, R20, 0xf8, !PT ;  /* 0x0000000800037812 */ /* 0x000fe200078ef814 */
[----:B------:R-:W-:-:S04]  /*1130*/  DEPBAR.LE SB0, 0x0 ;  /* 0x000080000000791a */ /* 0x000fc80000000000 */
[----:B------:R-:W-:Y:S02]  /*1140*/  SHF.R.U32.HI R0, RZ, 0x3, R0 ;  /* 0x00000003ff007819 */ /* 0x000fe40000011600 */
[----:B------:R-:W-:Y:S02]  /*1150*/  LOP3.LUT R2, R2, 0xc0, RZ, 0xc0, !PT ;  /* 0x000000c002027812 */ /* 0x000fe400078ec0ff */
[----:B------:R-:W-:Y:S02]  /*1160*/  LOP3.LUT R17, R4, 0xffffff00, RZ, 0xc0, !PT ;  /* 0xffffff0004117812 */ /* 0x000fe400078ec0ff */
[----:B------:R-:W-:Y:S02]  /*1170*/  LOP3.LUT R0, R3, R0, RZ, 0x3c, !PT ;  /* 0x0000000003007212 */ /* 0x000fe400078e3cff */
[----:B------:R-:W-:Y:S01]  /*1180*/  LOP3.LUT R4, R2, 0x8, R5, 0xf8, !PT ;  /* 0x0000000802047812 */ /* 0x000fe200078ef805 */
[--C-:B------:R-:W-:Y:S01]  /*1190*/  IMAD R20, R18, 0x20, R17.reuse ;  /* 0x0000002012147824 */ /* 0x100fe200078e0211 */
[----:B------:R-:W-:Y:S01]  /*11a0*/  SHF.R.U32.HI R3, RZ, 0x3, R2 ;  /* 0x00000003ff037819 */ /* 0x000fe20000011602 */
[----:B------:R-:W-:Y:S01]  /*11b0*/  IMAD R2, R24, 0x200, R17 ;  /* 0x0000020018027824 */ /* 0x000fe200078e0211 */
[----:B------:R-:W-:Y:S01]  /*11c0*/  SEL R17, RZ, 0xffffffff, P5 ;  /* 0xffffffffff117807 */ /* 0x000fe20002800000 */
[----:B------:R-:W-:Y:S01]  /*11d0*/  IMAD.U32 R0, R6, 0x20, R0 ;  /* 0x0000002006007824 */ /* 0x000fe200078e0000 */
[----:B------:R-:W-:Y:S01]  /*11e0*/  LOP3.LUT R16, R4, R3, RZ, 0x3c, !PT ;  /* 0x0000000304107212 */ /* 0x000fe200078e3cff */
[----:B------:R-:W-:Y:S01]  /*11f0*/  IMAD R2, R18, 0x20, R2 ;  /* 0x0000002012027824 */ /* 0x000fe200078e0202 */
[----:B------:R-:W-:Y:S01]  /*1200*/  SEL R18, RZ, 0x1, P6 ;  /* 0x00000001ff127807 */ /* 0x000fe20003000000 */
[----:B------:R-:W-:Y:S01]  /*1210*/  IMAD.SHL.U32 R216, R0, 0x2, RZ ;  /* 0x0000000200d87824 */ /* 0x000fe200078e00ff */
[----:B------:R-:W-:Y:S01]  /*1220*/  BAR.SYNC.DEFER_BLOCKING 0x0 ;  /* 0x0000000000007b1d */ /* 0x000fe20000010000 */
[----:B------:R-:W-:-:S02]  /*1230*/  IMAD.IADD R2, R16, 0x1, R2 ;  /* 0x0000000110027824 */ /* 0x000fc400078e0202 */
[----:B------:R-:W-:Y:S01]  /*1240*/  IMAD.MOV.U32 R0, RZ, RZ, 0x10 ;  /* 0x00000010ff007424 */ /* 0x000fe200078e00ff */
[----:B------:R-:W-:Y:S01]  /*1250*/  IADD3 R3, R216, 0x3100, RZ ;  /* 0x00003100d8037810 */ /* 0x000fe20007ffe0ff */
[----:B------:R-:W-:Y:S01]  /*1260*/  IMAD.SHL.U32 R219, R2, 0x2, RZ ;  /* 0x0000000202db7824 */ /* 0x000fe200078e00ff */
[----:B------:R-:W-:Y:S02]  /*1270*/  LOP3.LUT R2, R28, 0xffffffe0, RZ, 0xc0, !PT ;  /* 0xffffffe01c027812 */ /* 0x000fe400078ec0ff */
[----:B------:R-:W-:Y:S02]  /*1280*/  IADD3 R221, R216, 0x3120, RZ ;  /* 0x00003120d8dd7810 */ /* 0x000fe40007ffe0ff */
[----:B------:R-:W-:Y:S01]  /*1290*/  @P1 IADD3 R221, R3, -0x20, RZ ;  /* 0xffffffe003dd1810 */ /* 0x000fe20007ffe0ff */
[----:B------:R-:W-:Y:S01]  /*12a0*/  IMAD.IADD R140, R23, 0x1, -R2 ;  /* 0x00000001178c7824 */ /* 0x000fe200078e0a02 */
[----:B------:R-:W-:Y:S01]  /*12b0*/  SEL R0, R0, 0xfffffff0, !P0 ;  /* 0xfffffff000007807 */ /* 0x000fe20004000000 */
[----:B------:R-:W-:Y:S01]  /*12c0*/  IMAD R2, R21, c[0x0][0x208], RZ ;  /* 0x0000820015027a24 */ /* 0x000fe200078e02ff */
[----:B------:R-:W-:-:S02]  /*12d0*/  IADD3 R19, P1, P0, R30, UR26, R234 ;  /* 0x0000001a1e137c10 */ /* 0x000fc4000f83e0ea */
[C---:B------:R-:W-:Y:S01]  /*12e0*/  IADD3 R232, R221.reuse, 0x400, RZ ;  /* 0x00000400dde87810 */ /* 0x040fe20007ffe0ff */
[----:B------:R-:W-:Y:S01]  /*12f0*/  IMAD R3, R22, c[0x0][0x20c], R2 ;  /* 0x0000830016037a24 */ /* 0x000fe200078e0202 */
[----:B------:R-:W-:Y:S01]  /*1300*/  IADD3 R231, R221, 0x800, RZ ;  /* 0x00000800dde77810 */ /* 0x000fe20007ffe0ff */
[----:B------:R-:W-:Y:S01]  /*1310*/  IMAD.SHL.U32 R2, R17, 0x2, RZ ;  /* 0x0000000211027824 */ /* 0x000fe200078e00ff */
[----:B------:R-:W-:Y:S01]  /*1320*/  IADD3 R230, R221, 0xc00, RZ ;  /* 0x00000c00dde67810 */ /* 0x000fe20007ffe0ff */
[----:B------:R-:W-:Y:S02]  /*1330*/  IMAD.IADD R17, R31, 0x1, R3 ;  /* 0x000000011f117824 */ /* 0x000fe400078e0203 */
[----:B------:R-:W-:Y:S01]  /*1340*/  IMAD R220, R0, 0x2, R219 ;  /* 0x0000000200dc7824 */ /* 0x000fe200078e02db */
[----:B------:R-:W-:Y:S01]  /*1350*/  LOP3.LUT R3, R2, 0x2, R18, 0xe2, !PT ;  /* 0x0000000202037812 */ /* 0x000fe200078ee212 */
[----:B------:R-:W1:Y:S01]  /*1360*/  LDSM.16.M88.4 R12, [R219+0x6100] ;  /* 0x00610000db0c783b */ /* 0x000e620000000200 */
[----:B------:R-:W-:-:S03]  /*1370*/  SEL R2, RZ, 0x4, P4 ;  /* 0x00000004ff027807 */ /* 0x000fc60002000000 */
[----:B------:R2:W-:Y:S04]  /*1380*/  STL [R1+0x20], R17 ;  /* 0x0000201101007387 */ /* 0x0005e80000100800 */
[----:B------:R3:W4:Y:S04]  /*1390*/  LDSM.16.M88.4 R8, [R219+0x7100] ;  /* 0x00710000db08783b */ /* 0x0007280000000200 */
[----:B------:R3:W1:Y:S04]  /*13a0*/  LDSM.16.M88.4 R24, [R216+0x3100] ;  /* 0x00310000d818783b */ /* 0x0006680000000200 */
[----:B------:R3:W1:Y:S04]  /*13b0*/  LDSM.16.M88.4 R44, [R216+0x3500] ;  /* 0x00350000d82c783b */ /* 0x0006680000000200 */
[----:B------:R3:W1:Y:S04]  /*13c0*/  LDSM.16.M88.4 R40, [R216+0x3900] ;  /* 0x00390000d828783b */ /* 0x0006680000000200 */
[----:B------:R3:W1:Y:S04]  /*13d0*/  LDSM.16.M88.4 R48, [R216+0x3d00] ;  /* 0x003d0000d830783b */ /* 0x0006680000000200 */
[----:B------:R3:W1:Y:S01]  /*13e0*/  LDSM.16.M88.4 R36, [R220+0x6100] ;  /* 0x00610000dc24783b */ /* 0x0006620000000200 */
[----:B--2---:R-:W-:-:S02]  /*13f0*/  IADD3.X R17, R17, UR24, R29, P1, P0 ;  /* 0x0000001811117c10 */ /* 0x004fc40008fe041d */
[----:B------:R-:W-:Y:S01]  /*1400*/  IADD3 R28, P1, R19, UR28, RZ ;  /* 0x0000001c131c7c10 */ /* 0x000fe2000ff3e0ff */
[----:B------:R3:W2:Y:S01]  /*1410*/  LDSM.16.M88.4 R4, [R220+0x7100] ;  /* 0x00710000dc04783b */ /* 0x0006a20000000200 */
[----:B------:R-:W-:Y:S02]  /*1420*/  PLOP3.LUT P0, PT, PT, PT, UP0, 0x80, 0x0 ;  /* 0x000000000000781c */ /* 0x000fe40003f0f008 */
[----:B------:R-:W-:Y:S01]  /*1430*/  IADD3.X R29, R17, UR23, RZ, P1, !PT ;  /* 0x00000017111d7c10 */ /* 0x000fe20008ffe4ff */
[----:B------:R3:W1:Y:S01]  /*1440*/  LDSM.16.M88.4 R60, [R221] ;  /* 0x00000000dd3c783b */ /* 0x0006620000000200 */
[----:B------:R-:W-:Y:S01]  /*1450*/  LOP3.LUT R19, R3, R2, RZ, 0xfc, !PT ;  /* 0x0000000203137212 */ /* 0x000fe200078efcff */
[----:B------:R-:W-:Y:S02]  /*1460*/  IMAD.IADD R3, R16, 0x1, R20 ;  /* 0x0000000110037824 */ /* 0x000fe400078e0214 */
[----:B------:R3:W-:Y:S04]  /*1470*/  STL.64 [R1], R28 ;  /* 0x0000001c01007387 */ /* 0x0007e80000100a00 */
[----:B------:R3:W1:Y:S04]  /*1480*/  LDSM.16.M88.4 R76, [R221+0x400] ;  /* 0x00040000dd4c783b */ /* 0x0006680000000200 */
[----:B------:R3:W1:Y:S04]  /*1490*/  LDSM.16.M88.4 R72, [R221+0x800] ;  /* 0x00080000dd48783b */ /* 0x0006680000000200 */
[----:B------:R3:W1:Y:S01]  /*14a0*/  LDSM.16.M88.4 R108, [R221+0xc00] ;  /* 0x000c0000dd6c783b */ /* 0x0006620000000200 */
[----:B------:R-:W-:Y:S05]  /*14b0*/  @!P0 BRA `(.L_x_0) ;  /* 0x0000022000008947 */ /* 0x000fea0003800000 */
[----:B----4-:R-:W-:Y:S01]  /*14c0*/  ULDC.64 UR4, c[0x0][0x208] ;  /* 0x0000820000047ab9 */ /* 0x010fe20000000a00 */
[C---:B------:R-:W-:Y:S01]  /*14d0*/  LOP3.LUT R2, R19.reuse, 0x1, RZ, 0xc0, !PT ;  /* 0x0000000113027812 */ /* 0x040fe200078ec0ff */
[----:B------:R-:W-:Y:S01]  /*14e0*/  USHF.L.U32 UR25, UR4, 0x6, URZ ;  /* 0x0000000604197899 */ /* 0x000fe2000800063f */
[----:B------:R-:W-:Y:S01]  /*14f0*/  LOP3.LUT P2, RZ, R19, 0x2, RZ, 0xc0, !PT ;  /* 0x0000000213ff7812 */ /* 0x000fe2000784c0ff */
[----:B------:R-:W-:Y:S01]  /*1500*/  USHF.L.U64.HI UR5, UR4, UR7, UR5 ;  /* 0x0000000704057299 */ /* 0x000fe20008010205 */
[----:B------:R-:W-:Y:S01]  /*1510*/  ISETP.NE.U32.AND P3, PT, R2, 0x1, PT ;  /* 0x000000010200780c */ /* 0x000fe20003f65070 */
[----:B------:R-:W-:-:S02]  /*1520*/  UIMAD UR7, UR22, -0x40, UR6 ;  /* 0xffffffc0160778a4 */ /* 0x000fc4000f8e0206 */
[----:B------:R-:W-:Y:S01]  /*1530*/  UIMAD UR4, UR5, UR22, URZ ;  /* 0x00000016050472a4 */ /* 0x000fe2000f8e023f */
[----:B------:R-:W-:-:S03]  /*1540*/  IMAD.U32 R16, RZ, RZ, UR25 ;  /* 0x00000019ff107e24 */ /* 0x000fc6000f8e00ff */
[----:B------:R-:W-:Y:S01]  /*1550*/  UIMAD UR4, UR20, UR25, UR4 ;  /* 0x00000019140472a4 */ /* 0x000fe2000f8e0204 */
[----:B------:R-:W-:Y:S01]  /*1560*/  IMAD.WIDE.U32 R20, R16, UR22, R28 ;  /* 0x0000001610147c25 */ /* 0x000fe2000f8e001c */
[----:B------:R-:W-:-:S04]  /*1570*/  IADD3 R18, -R22, UR7, RZ ;  /* 0x0000000716127c10 */ /* 0x000fc8000fffe1ff */
[----:B------:R-:W-:Y:S02]  /*1580*/  IADD3 R2, R21, UR4, RZ ;  /* 0x0000000415027c10 */ /* 0x000fe4000fffe0ff */
[----:B------:R-:W-:Y:S02]  /*1590*/  LEA R16, P0, R20, c[0x0][0x1f8], 0x1 ;  /* 0x00007e0014107a11 */ /* 0x000fe400078008ff */
[----:B------:R-:W-:Y:S02]  /*15a0*/  ISETP.LT.OR P1, PT, R18, 0x1, P3 ;  /* 0x000000011200780c */ /* 0x000fe40001f21670 */
[----:B------:R-:W-:Y:S01]  /*15b0*/  LEA.HI.X R17, R20, c[0x0][0x1fc], R2, 0x1, P0 ;  /* 0x00007f0014117a11 */ /* 0x000fe200000f0c02 */
[----:B------:R-:W-:Y:S01]  /*15c0*/  IMAD.SHL.U32 R2, R151, 0x2, RZ ;  /* 0x0000000297027824 */ /* 0x000fe200078e00ff */
[C---:B------:R-:W-:Y:S02]  /*15d0*/  ISETP.LT.OR P0, PT, R18.reuse, 0x1, !P2 ;  /* 0x000000011200780c */ /* 0x040fe40005701670 */
[----:B------:R-:W-:-:S02]  /*15e0*/  ISETP.LT.OR P3, PT, R18, 0x21, P3 ;  /* 0x000000211200780c */ /* 0x000fc40001f61670 */
[----:B------:R-:W-:-:S05]  /*15f0*/  ISETP.LT.OR P2, PT, R18, 0x21, !P2 ;  /* 0x000000211200780c */ /* 0x000fca0005741670 */
[----:B------:R-:W-:Y:S01]  /*1600*/  @!PT LDS RZ, [RZ] ;  /* 0x00000000fffff984 */ /* 0x000fe20000000800 */
[----:B------:R-:W-:Y:S01]  /*1610*/  @!PT LDS RZ, [RZ] ;  /* 0x00000000fffff984 */ /* 0x000fe20000000800 */
[----:B------:R-:W-:Y:S01]  /*1620*/  @!PT LDS RZ, [RZ] ;  /* 0x00000000fffff984 */ /* 0x000fe20000000800 */
[----:B------:R4:W-:Y:S01]  /*1630*/  LDGSTS.E.BYPASS.LTC128B.128 [R2+0x100], [R16.64], !P1 ;  /* 0x0010000010027fae */ /* 0x0009e2000c901d50 */
[----:B------:R-:W-:-:S03]  /*1640*/  LOP3.LUT P1, RZ, R19, 0x4, RZ, 0xc0, !PT ;  /* 0x0000000413ff7812 */ /* 0x000fc6000782c0ff */
[----:B------:R4:W-:Y:S01]  /*1650*/  LDGSTS.E.BYPASS.LTC128B.128 [R2+0x1100], [R16.64+0x40], !P0 ;  /* 0x0110004010027fae */ /* 0x0009e2000c101d50 */
[C---:B------:R-:W-:Y:S02]  /*1660*/  ISETP.LT.OR P0, PT, R18.reuse, 0x1, !P1 ;  /* 0x000000011200780c */ /* 0x040fe40004f01670 */
[----:B------:R-:W-:-:S11]  /*1670*/  ISETP.LT.OR P1, PT, R18, 0x21, !P1 ;  /* 0x000000211200780c */ /* 0x000fd60004f21670 */
[----:B------:R4:W-:Y:S02]  /*1680*/  LDGSTS.E.BYPASS.LTC128B.128 [R2+0x2100], [R16.64+0x80], !P0 ;  /* 0x0210008010027fae */ /* 0x0009e4000c101d50 */
[----:B----4-:R-:W-:-:S04]  /*1690*/  IADD3 R16, P0, R16, UR25, RZ ;  /* 0x0000001910107c10 */ /* 0x010fc8000ff1e0ff */
[----:B------:R-:W-:-:S05]  /*16a0*/  IADD3.X R17, R17, UR5, RZ, P0, !PT ;  /* 0x0000000511117c10 */ /* 0x000fca00087fe4ff */
[----:B------:R4:W-:Y:S04]  /*16b0*/  LDGSTS.E.BYPASS.LTC128B.128 [R2+0x900], [R16.64], !P3 ;  /* 0x0090000010027fae */ /* 0x0009e8000d901d50 */
[----:B------:R4:W-:Y:S04]  /*16c0*/  LDGSTS.E.BYPASS.LTC128B.128 [R2+0x1900], [R16.64+0x40], !P2 ;  /* 0x0190004010027fae */ /* 0x0009e8000d101d50 */
[----:B------:R4:W-:Y:S02]  /*16d0*/  LDGSTS.E.BYPASS.LTC128B.128 [R2+0x2900], [R16.64+0x80], !P1 ;  /* 0x0290008010027fae */ /* 0x0009e4000c901d50 */
.L_x_0:
[-C--:B-1--4-:R-:W-:Y:S01]  /*16e0*/  HMMA.16816.F32 R20, R12, R24.reuse, RZ ;  /* 0x000000180c14723c */ /* 0x092fe200000018ff */
[----:B------:R-:W-:Y:S01]  /*16f0*/  LDSM.16.M88.4 R56, [R216+0x4100] ;  /* 0x00410000d838783b */ /* 0x000fe20000000200 */
[----:B------:R-:W-:Y:S01]  /*1700*/  UISETP.GE.AND UP0, UPT, UR6, 0x41, UPT ;  /* 0x000000410600788c */ /* 0x000fe2000bf06270 */
[----:B------:R-:W-:Y:S01]  /*1710*/  SHF.L.U32 R217, R3, 0x1, RZ ;  /* 0x0000000103d97819 */ /* 0x000fe200000006ff */
[----:B------:R-:W-:Y:S01]  /*1720*/  UIMAD UR6, UR22, -0x40, UR6 ;  /* 0xffffffc0160678a4 */ /* 0x000fe2000f8e0206 */
[----:B------:R-:W1:Y:S03]  /*1730*/  LDSM.16.M88.4 R32, [R219+0x8100] ;  /* 0x00810000db20783b */ /* 0x000e660000000200 */
[----:B------:R-:W-:Y:S01]  /*1740*/  HMMA.16816.F32 R16, R8, R24, RZ ;  /* 0x000000180810723c */ /* 0x000fe200000018ff */
[----:B---3--:R-:W3:Y:S01]  /*1750*/  LDSM.16.M88.4 R28, [R219+0x9100] ;  /* 0x00910000db1c783b */ /* 0x008ee20000000200 */
[----:B------:R-:W-:Y:S01]  /*1760*/  PLOP3.LUT P0, PT, PT, PT, UP0, 0x80, 0x0 ;  /* 0x000000000000781c */ /* 0x000fe20003f0f008 */
[----:B------:R-:W-:-:S02]  /*1770*/  IMAD R218, R0, 0x2, R217 ;  /* 0x0000000200da7824 */ /* 0x000fc400078e02d9 */
[----:B------:R-:W-:Y:S01]  /*1780*/  LDSM.16.M88.4 R52, [R221+0x1000] ;  /* 0x00100000dd34783b */ /* 0x000fe20000000200 */
[----:B------:R-:W-:Y:S02]  /*1790*/  @UP0 ULEA.HI.SX32 UR5, UR21, 0xfffffffe, 0x1a ;  /* 0xfffffffe15050891 */ /* 0x000fe4000f8fd23f */
[----:B------:R-:W-:Y:S01]  /*17a0*/  HMMA.16816.F32 R104, R8, R26, RZ ;  /* 0x0000001a0868723c */ /* 0x000fe200000018ff */
[----:B------:R-:W0:Y:S01]  /*17b0*/  LDGDEPBAR ;  /* 0x00000000000079af */ /* 0x000e220000000000 */
[----:B------:R-:W-:-:S06]  /*17c0*/  @UP0 USHF.R.S32.HI UR4, URZ, 0x1f, UR5 ;  /* 0x0000001f3f040899 */ /* 0x000fcc0008011405 */
[----:B------:R-:W-:Y:S01]  /*17d0*/  HMMA.16816.F32 R112, R36, R60, R20 ;  /* 0x0000003c2470723c */ /* 0x000fe20000001814 */
[----:B------:R-:W-:Y:S07]  /*17e0*/  LDSM.16.M88.4 R20, [R220+0x9100] ;  /* 0x00910000dc14783b */ /* 0x000fee0000000200 */
[----:B------:R-:W-:Y:S01]  /*17f0*/  HMMA.16816.F32 R120, R12, R26, RZ ;  /* 0x0000001a0c78723c */ /* 0x000fe200000018ff */
[----:B------:R-:W4:Y:S07]  /*1800*/  LDSM.16.M88.4 R24, [R220+0x8100] ;  /* 0x00810000dc18783b */ /* 0x000f2e0000000200 */
[C---:B------:R-:W-:Y:S08]  /*1810*/  HMMA.16816.F32 R100, R8.reuse, R44, RZ ;  /* 0x0000002c0864723c */ /* 0x040ff000000018ff */
[----:B------:R-:W-:Y:S08]  /*1820*/  HMMA.16816.F32 R80, R8, R48, RZ ;  /* 0x000000300850723c */ /* 0x000ff000000018ff */
[----:B--2---:R-:W-:Y:S08]  /*1830*/  HMMA.16816.F32 R64, R4, R60, R16 ;  /* 0x0000003c0440723c */ /* 0x004ff00000001810 */
[C---:B------:R-:W-:Y:S08]  /*1840*/  HMMA.16816.F32 R96, R8.reuse, R46, RZ ;  /* 0x0000002e0860723c */ /* 0x040ff000000018ff */
[C---:B------:R-:W-:Y:S08]  /*1850*/  HMMA.16816.F32 R88, R8.reuse, R40, RZ ;  /* 0x000000280858723c */ /* 0x040ff000000018ff */
[C---:B------:R-:W-:Y:S08]  /*1860*/  HMMA.16816.F32 R84, R8.reuse, R42, RZ ;  /* 0x0000002a0854723c */ /* 0x040ff000000018ff */
[----:B------:R-:W-:Y:S08]  /*1870*/  HMMA.16816.F32 R68, R8, R50, RZ ;  /* 0x000000320844723c */ /* 0x000ff000000018ff */
[----:B-1----:R-:W-:Y:S08]  /*1880*/  HMMA.16816.F32 R8, R32, R56, R112 ;  /* 0x000000382008723c */ /* 0x002ff00000001870 */
[C---:B------:R-:W-:Y:S08]  /*1890*/  HMMA.16816.F32 R92, R12.reuse, R40, RZ ;  /* 0x000000280c5c723c */ /* 0x040ff000000018ff */
[C---:B------:R-:W-:Y:S08]  /*18a0*/  HMMA.16816.F32 R124, R12.reuse, R44, RZ ;  /* 0x0000002c0c7c723c */ /* 0x040ff000000018ff */
[C---:B------:R-:W-:Y:S01]  /*18b0*/  HMMA.16816.F32 R116, R12.reuse, R46, RZ ;  /* 0x0000002e0c74723c */ /* 0x040fe200000018ff */
[----:B------:R-:W-:Y:S07]  /*18c0*/  LDSM.16.M88.4 R44, [R216+0x5100] ;  /* 0x00510000d82c783b */ /* 0x000fee0000000200 */
[C---:B------:R-:W-:Y:S08]  /*18d0*/  HMMA.16816.F32 R40, R12.reuse, R42, RZ ;  /* 0x0000002a0c28723c */ /* 0x040ff000000018ff */
[C---:B------:R-:W-:Y:S08]  /*18e0*/  HMMA.16816.F32 R16, R12.reuse, R48, RZ ;  /* 0x000000300c10723c */ /* 0x040ff000000018ff */
[----:B------:R-:W-:Y:S01]  /*18f0*/  HMMA.16816.F32 R132, R12, R50, RZ ;  /* 0x000000320c84723c */ /* 0x000fe200000018ff */
[----:B------:R-:W1:Y:S04]  /*1900*/  LDSM.16.M88.4 R12, [R219+0xa100] ;  /* 0x00a10000db0c783b */ /* 0x000e680000000200 */
[----:B------:R-:W-:Y:S03]  /*1910*/  LDSM.16.M88.4 R48, [R221+0x2000] ;  /* 0x00200000dd30783b */ /* 0x000fe60000000200 */
[C---:B------:R-:W-:Y:S08]  /*1920*/  HMMA.16816.F32 R128, R4.reuse, R76, R100 ;  /* 0x0000004c0480723c */ /* 0x040ff00000001864 */
[----:B------:R-:W-:Y:S08]  /*1930*/  HMMA.16816.F32 R100, R4, R108, R80 ;  /* 0x0000006c0464723c */ /* 0x000ff00000001850 */
[----:B------:R-:W-:Y:S08]  /*1940*/  HMMA.16816.F32 R80, R36, R62, R120 ;  /* 0x0000003e2450723c */ /* 0x000ff00000001878 */
[----:B---3--:R-:W-:Y:S08]  /*1950*/  HMMA.16816.F32 R64, R28, R56, R64 ;  /* 0x000000381c40723c */ /* 0x008ff00000001840 */
[C---:B------:R-:W-:Y:S08]  /*1960*/  HMMA.16816.F32 R112, R4.reuse, R78, R96 ;  /* 0x0000004e0470723c */ /* 0x040ff00000001860 */
[C---:B------:R-:W-:Y:S08]  /*1970*/  HMMA.16816.F32 R96, R4.reuse, R72, R88 ;  /* 0x000000480460723c */ /* 0x040ff00000001858 */
[C---:B------:R-:W-:Y:S01]  /*1980*/  HMMA.16816.F32 R104, R4.reuse, R62, R104 ;  /* 0x0000003e0468723c */ /* 0x040fe20000001868 */
[----:B------:R-:W-:Y:S07]  /*1990*/  LDSM.16.M88.4 R60, [R216+0x4900] ;  /* 0x00490000d83c783b */ /* 0x000fee0000000200 */
[C---:B------:R-:W-:Y:S08]  /*19a0*/  HMMA.16816.F32 R136, R4.reuse, R74, R84 ;  /* 0x0000004a0488723c */ /* 0x040ff00000001854 */
[----:B------:R-:W-:Y:S08]  /*19b0*/  HMMA.16816.F32 R88, R4, R110, R68 ;  /* 0x0000006e0458723c */ /* 0x000ff00000001844 */
[----:B----4-:R-:W-:Y:S01]  /*19c0*/  HMMA.16816.F32 R4, R24, R52, R8 ;  /* 0x000000341804723c */ /* 0x010fe20000001808 */
[----:B------:R-:W2:Y:S07]  /*19d0*/  LDSM.16.M88.4 R8, [R219+0xb100] ;  /* 0x00b10000db08783b */ /* 0x000eae0000000200 */
[C---:B------:R-:W-:Y:S01]  /*19e0*/  HMMA.16816.F32 R144, R36.reuse, R108, R16 ;  /* 0x0000006c2490723c */ /* 0x040fe20000001810 */
[----:B------:R-:W3:Y:S07]  /*19f0*/  LDSM.16.M88.4 R16, [R220+0xa100] ;  /* 0x00a10000dc10783b */ /* 0x000eee0000000200 */
[C---:B------:R-:W-:Y:S08]  /*1a00*/  HMMA.16816.F32 R92, R36.reuse, R72, R92 ;  /* 0x00000048245c723c */ /* 0x040ff0000000185c */
[----:B------:R-:W-:Y:S01]  /*1a10*/  HMMA.16816.F32 R120, R36, R74, R40 ;  /* 0x0000004a2478723c */ /* 0x000fe20000001828 */
[----:B------:R-:W4:Y:S07]  /*1a20*/  LDSM.16.M88.4 R40, [R216+0x4500] ;  /* 0x00450000d828783b */ /* 0x000f2e0000000200 */
[----:B------:R-:W-:Y:S01]  /*1a30*/  HMMA.16816.F32 R72, R32, R58, R80 ;  /* 0x0000003a2048723c */ /* 0x000fe20000001850 */
[----:B------:R-:W5:Y:S07]  /*1a40*/  LDSM.16.M88.4 R80, [R216+0x4d00] ;  /* 0x004d0000d850783b */ /* 0x000f6e0000000200 */
[----:B------:R-:W-:Y:S08]  /*1a50*/  HMMA.16816.F32 R68, R20, R52, R64 ;  /* 0x000000341444723c */ /* 0x000ff00000001840 */
[----:B-1----:R-:W-:Y:S01]  /*1a60*/  HMMA.16816.F32 R64, R12, R44, R4 ;  /* 0x0000002c0c40723c */ /* 0x002fe20000001804 */
[----:B------:R-:W1:Y:S07]  /*1a70*/  LDSM.16.M88.4 R4, [R220+0xb100] ;  /* 0x00b10000dc04783b */ /* 0x000e6e0000000200 */
[C---:B------:R-:W-:Y:S08]  /*1a80*/  HMMA.16816.F32 R124, R36.reuse, R76, R124 ;  /* 0x0000004c247c723c */ /* 0x040ff0000000187c */
[C---:B------:R-:W-:Y:S08]  /*1a90*/  HMMA.16816.F32 R116, R36.reuse, R78, R116 ;  /* 0x0000004e2474723c */ /* 0x040ff00000001874 */
[----:B------:R-:W-:Y:S08]  /*1aa0*/  HMMA.16816.F32 R132, R36, R110, R132 ;  /* 0x0000006e2484723c */ /* 0x000ff00000001884 */
[----:B------:R-:W-:Y:S01]  /*1ab0*/  HMMA.16816.F32 R36, R28, R58, R104 ;  /* 0x0000003a1c24723c */ /* 0x000fe20000001868 */
[----:B------:R-:W1:Y:S07]  /*1ac0*/  LDSM.16.M88.4 R56, [R221+0x1400] ;  /* 0x00140000dd38783b */ /* 0x000e6e0000000200 */
[----:B------:R-:W-:Y:S08]  /*1ad0*/  HMMA.16816.F32 R72, R24, R54, R72 ;  /* 0x000000361848723c */ /* 0x000ff00000001848 */
[----:B--2---:R-:W-:Y:S08]  /*1ae0*/  HMMA.16816.F32 R68, R8, R44, R68 ;  /* 0x0000002c0844723c */ /* 0x004ff00000001844 */
[----:B---3--:R-:W-:Y:S08]  /*1af0*/  HMMA.16816.F32 R76, R16, R48, R64 ;  /* 0x00000030104c723c */ /* 0x008ff00000001840 */
[----:B------:R-:W-:Y:S08]  /*1b00*/  HMMA.16816.F32 R64, R20, R54, R36 ;  /* 0x000000361440723c */ /* 0x000ff00000001824 */
[-C--:B----4-:R-:W-:Y:S08]  /*1b10*/  HMMA.16816.F32 R52, R32, R40.reuse, R124 ;  /* 0x000000282034723c */ /* 0x090ff0000000187c */
[----:B------:R-:W-:Y:S01]  /*1b20*/  HMMA.16816.F32 R84, R28, R40, R128 ;  /* 0x000000281c54723c */ /* 0x000fe20000001880 */
[----:B------:R-:W-:-:S04]  /*1b30*/  FMUL.FTZ R2, R76, c[0x0][0x320] ;  /* 0x0000c8004c027a20 */ /* 0x000fc80000410000 */
[----:B------:R2:W-:Y:S03]  /*1b40*/  MUFU.TANH R150, R2 ;  /* 0x0000000200967308 */ /* 0x0005e60000002400 */
[C---:B------:R-:W-:Y:S08]  /*1b50*/  HMMA.16816.F32 R112, R28.reuse, R42, R112 ;  /* 0x0000002a1c70723c */ /* 0x040ff00000001870 */
[----:B------:R-:W-:Y:S01]  /*1b60*/  HMMA.16816.F32 R96, R28, R60, R96 ;  /* 0x0000003c1c60723c */ /* 0x000fe20000001860 */
[----:B--2---:R-:W-:-:S07]  /*1b70*/  FMUL.FTZ R2, R77, c[0x0][0x320] ;  /* 0x0000c8004d027a20 */ /* 0x004fce0000410000 */
[C---:B------:R-:W-:Y:S01]  /*1b80*/  HMMA.16816.F32 R136, R28.reuse, R62, R136 ;  /* 0x0000003e1c88723c */ /* 0x040fe20000001888 */
[----:B------:R2:W-:Y:S07]  /*1b90*/  MUFU.TANH R149, R2 ;  /* 0x0000000200957308 */ /* 0x0005ee0000002400 */
[C---:B-----5:R-:W-:Y:S08]  /*1ba0*/  HMMA.16816.F32 R100, R28.reuse, R80, R100 ;  /* 0x000000501c64723c */ /* 0x060ff00000001864 */
[----:B------:R-:W-:Y:S01]  /*1bb0*/  HMMA.16816.F32 R104, R28, R82, R88 ;  /* 0x000000521c68723c */ /* 0x000fe20000001858 */
[----:B------:R-:W3:Y:S01]  /*1bc0*/  LDSM.16.M88.4 R28, [R216+0x5500] ;  /* 0x00550000d81c783b */ /* 0x000ee20000000200 */
[----:B--2---:R-:W-:-:S04]  /*1bd0*/  FMUL.FTZ R2, R78, c[0x0][0x320] ;  /* 0x0000c8004e027a20 */ /* 0x004fc80000410000 */
[----:B------:R2:W-:Y:S02]  /*1be0*/  MUFU.TANH R148, R2 ;  /* 0x0000000200947308 */ /* 0x0005e40000002400 */
[----:B------:R-:W-:Y:S08]  /*1bf0*/  HMMA.16816.F32 R36, R12, R46, R72 ;  /* 0x0000002e0c24723c */ /* 0x000ff00000001848 */
[----:B-1----:R-:W-:Y:S01]  /*1c00*/  HMMA.16816.F32 R68, R4, R48, R68 ;  /* 0x000000300444723c */ /* 0x002fe20000001844 */
[----:B--2---:R-:W-:-:S07]  /*1c10*/  FMUL.FTZ R2, R79, c[0x0][0x320] ;  /* 0x0000c8004f027a20 */ /* 0x004fce0000410000 */
[----:B------:R-:W-:Y:S01]  /*1c20*/  HMMA.16816.F32 R64, R8, R46, R64 ;  /* 0x0000002e0840723c */ /* 0x000fe20000001840 */
[----:B------:R1:W-:Y:S07]  /*1c30*/  MUFU.TANH R143, R2 ;  /* 0x00000002008f7308 */ /* 0x0003ee0000002400 */
[----:B------:R-:W-:Y:S08]  /*1c40*/  HMMA.16816.F32 R44, R24, R56, R52 ;  /* 0x00000038182c723c */ /* 0x000ff00000001834 */
[----:B------:R-:W-:Y:S01]  /*1c50*/  HMMA.16816.F32 R52, R16, R50, R36 ;  /* 0x000000321034723c */ /* 0x000fe20000001824 */
[----:B------:R-:W2:Y:S01]  /*1c60*/  LDSM.16.M88.4 R36, [R221+0x2400] ;  /* 0x00240000dd24783b */ /* 0x000ea20000000200 */
[----:B-1----:R-:W-:-:S04]  /*1c70*/  FMUL.FTZ R2, R68, c[0x0][0x320] ;  /* 0x0000c80044027a20 */ /* 0x002fc80000410000 */
[----:B------:R1:W4:Y:S02]  /*1c80*/  MUFU.TANH R142, R2 ;  /* 0x00000002008e7308 */ /* 0x0003240000002400 */
[----:B------:R-:W-:Y:S08]  /*1c90*/  HMMA.16816.F32 R72, R32, R42, R116 ;  /* 0x0000002a2048723c */ /* 0x000ff00000001874 */
[----:B------:R-:W-:Y:S01]  /*1ca0*/  HMMA.16816.F32 R40, R20, R56, R84 ;  /* 0x000000381428723c */ /* 0x000fe20000001854 */
[----:B-1----:R-:W-:-:S07]  /*1cb0*/  FMUL.FTZ R2, R69, c[0x0][0x320] ;  /* 0x0000c80045027a20 */ /* 0x002fce0000410000 */
[----:B---3--:R-:W-:Y:S01]  /*1cc0*/  HMMA.16816.F32 R44, R12, R28, R44 ;  /* 0x0000001c0c2c723c */ /* 0x008fe2000000182c */
[----:B------:R1:W3:Y:S07]  /*1cd0*/  MUFU.TANH R119, R2 ;  /* 0x0000000200777308 */ /* 0x0002ee0000002400 */
[----:B------:R-:W-:Y:S08]  /*1ce0*/  HMMA.16816.F32 R64, R4, R50, R64 ;  /* 0x000000320440723c */ /* 0x000ff00000001840 */
[----:B------:R-:W-:Y:S01]  /*1cf0*/  HMMA.16816.F32 R40, R8, R28, R40 ;  /* 0x0000001c0828723c */ /* 0x000fe20000001828 */
[----:B-1----:R-:W-:-:S04]  /*1d00*/  FMUL.FTZ R2, R70, c[0x0][0x320] ;  /* 0x0000c80046027a20 */ /* 0x002fc80000410000 */
[----:B------:R1:W5:Y:S03]  /*1d10*/  MUFU.TANH R118, R2 ;  /* 0x0000000200767308 */ /* 0x0003660000002400 */
[----:B------:R-:W-:Y:S08]  /*1d20*/  HMMA.16816.F32 R48, R24, R58, R72 ;  /* 0x0000003a1830723c */ /* 0x000ff00000001848 */
[----:B------:R-:W-:Y:S01]  /*1d30*/  HMMA.16816.F32 R76, R32, R60, R92 ;  /* 0x0000003c204c723c */ /* 0x000fe2000000185c */
[----:B-1----:R-:W-:-:S07]  /*1d40*/  FMUL.FTZ R2, R71, c[0x0][0x320] ;  /* 0x0000c80047027a20 */ /* 0x002fce0000410000 */
[----:B------:R-:W-:Y:S01]  /*1d50*/  HMMA.16816.F32 R84, R32, R62, R120 ;  /* 0x0000003e2054723c */ /* 0x000fe20000001878 */
[----:B------:R1:W-:Y:S07]  /*1d60*/  MUFU.TANH R116, R2 ;  /* 0x0000000200747308 */ /* 0x0003ee0000002400 */
[-C--:B--2---:R-:W-:Y:S01]  /*1d70*/  HMMA.16816.F32 R60, R16, R36.reuse, R44 ;  /* 0x00000024103c723c */ /* 0x084fe2000000182c */
[----:B------:R-:W2:Y:S07]  /*1d80*/  LDSM.16.M88.4 R44, [R221+0x1800] ;  /* 0x00180000dd2c783b */ /* 0x000eae0000000200 */
[----:B------:R-:W-:Y:S01]  /*1d90*/  HMMA.16816.F32 R68, R4, R36, R40 ;  /* 0x000000240444723c */ /* 0x000fe20000001828 */
[----:B-1----:R-:W-:-:S04]  /*1da0*/  FMUL.FTZ R2, R52, c[0x0][0x320] ;  /* 0x0000c80034027a20 */ /* 0x002fc80000410000 */
[----:B------:R1:W-:Y:S03]  /*1db0*/  MUFU.TANH R117, R2 ;  /* 0x0000000200757308 */ /* 0x0003e60000002400 */
[----:B------:R-:W-:Y:S08]  /*1dc0*/  HMMA.16816.F32 R40, R12, R30, R48 ;  /* 0x0000001e0c28723c */ /* 0x000ff00000001830 */
[----:B------:R-:W-:Y:S01]  /*1dd0*/  HMMA.16816.F32 R56, R20, R58, R112 ;  /* 0x0000003a1438723c */ /* 0x000fe20000001870 */
[----:B-1----:R-:W-:-:S07]  /*1de0*/  FMUL.FTZ R2, R53, c[0x0][0x320] ;  /* 0x0000c80035027a20 */ /* 0x002fce0000410000 */
[C---:B------:R-:W-:Y:S01]  /*1df0*/  HMMA.16816.F32 R88, R32.reuse, R80, R144 ;  /* 0x000000502058723c */ /* 0x040fe20000001890 */
[----:B------:R1:W-:Y:S07]  /*1e00*/  MUFU.TANH R111, R2 ;  /* 0x00000002006f7308 */ /* 0x0003ee0000002400 */
[----:B------:R-:W-:Y:S01]  /*1e10*/  HMMA.16816.F32 R80, R32, R82, R132 ;  /* 0x000000522050723c */ /* 0x000fe20000001884 */
[----:B------:R-:W3:Y:S07]  /*1e20*/  LDSM.16.M88.4 R32, [R216+0x5900] ;  /* 0x00590000d820783b */ /* 0x000eee0000000200 */
[----:B------:R-:W-:Y:S01]  /*1e30*/  HMMA.16816.F32 R48, R8, R30, R56 ;  /* 0x0000001e0830723c */ /* 0x000fe20000001838 */
[----:B------:R-:W3:Y:S01]  /*1e40*/  LDSM.16.M88.4 R28, [R221+0x2800] ;  /* 0x00280000dd1c783b */ /* 0x000ee20000000200 */
[----:B-1----:R-:W-:-:S04]  /*1e50*/  FMUL.FTZ R2, R54, c[0x0][0x320] ;  /* 0x0000c80036027a20 */ /* 0x002fc80000410000 */
[----:B------:R1:W-:Y:S02]  /*1e60*/  MUFU.TANH R110, R2 ;  /* 0x00000002006e7308 */ /* 0x0003e40000002400 */
[C---:B--2---:R-:W-:Y:S08]  /*1e70*/  HMMA.16816.F32 R56, R20.reuse, R44, R96 ;  /* 0x0000002c1438723c */ /* 0x044ff00000001860 */
[----:B------:R-:W-:Y:S01]  /*1e80*/  HMMA.16816.F32 R72, R20, R46, R136 ;  /* 0x0000002e1448723c */ /* 0x000fe20000001888 */
[----:B-1----:R-:W-:-:S07]  /*1e90*/  FMUL.FTZ R2, R55, c[0x0][0x320] ;  /* 0x0000c80037027a20 */ /* 0x002fce0000410000 */
[C---:B------:R-:W-:Y:S01]  /*1ea0*/  HMMA.16816.F32 R52, R24.reuse, R44, R76 ;  /* 0x0000002c1834723c */ /* 0x040fe2000000184c */
[----:B------:R1:W-:Y:S07]  /*1eb0*/  MUFU.TANH R109, R2 ;  /* 0x00000002006d7308 */ /* 0x0003ee0000002400 */
[----:B------:R-:W-:Y:S01]  /*1ec0*/  HMMA.16816.F32 R44, R24, R46, R84 ;  /* 0x0000002e182c723c */ /* 0x000fe20000001854 */
[----:B-1----:R-:W-:-:S04]  /*1ed0*/  FMUL.FTZ R2, R64, c[0x0][0x320] ;  /* 0x0000c80040027a20 */ /* 0x002fc80000410000 */
[----:B------:R1:W2:Y:S02]  /*1ee0*/  MUFU.TANH R108, R2 ;  /* 0x00000002006c7308 */ /* 0x0002a40000002400 */
[----:B-1----:R-:W-:-:S06]  /*1ef0*/  FMUL.FTZ R2, R65, c[0x0][0x320] ;  /* 0x0000c80041027a20 */ /* 0x002fcc0000410000 */
[----:B------:R1:W1:Y:S02]  /*1f00*/  MUFU.TANH R95, R2 ;  /* 0x00000002005f7308 */ /* 0x0002640000002400 */
[----:B-1----:R-:W-:-:S06]  /*1f10*/  FMUL.FTZ R2, R66, c[0x0][0x320] ;  /* 0x0000c80042027a20 */ /* 0x002fcc0000410000 */
[----:B------:R1:W1:Y:S02]  /*1f20*/  MUFU.TANH R94, R2 ;  /* 0x00000002005e7308 */ /* 0x0002640000002400 */
[----:B-1----:R-:W-:Y:S02]  /*1f30*/  FMUL.FTZ R2, R67, c[0x0][0x320] ;  /* 0x0000c80043027a20 */ /* 0x002fe40000410000 */
[----:B------:R-:W-:Y:S04]  /*1f40*/  HMMA.16816.F32 R64, R4, R38, R48 ;  /* 0x000000260440723c */ /* 0x000fe80000001830 */
[----:B------:R1:W-:Y:S04]  /*1f50*/  MUFU.TANH R93, R2 ;  /* 0x00000002005d7308 */ /* 0x0003e80000002400 */
[----:B---3--:R-:W-:Y:S01]  /*1f60*/  HMMA.16816.F32 R48, R12, R32, R52 ;  /* 0x000000200c30723c */ /* 0x008fe20000001834 */
[----:B-1----:R-:W-:-:S04]  /*1f70*/  FMUL.FTZ R2, R60, c[0x0][0x320] ;  /* 0x0000c8003c027a20 */ /* 0x002fc80000410000 */
[----:B------:R1:W-:Y:S11]  /*1f80*/  MUFU.TANH R124, R2 ;  /* 0x00000002007c7308 */ /* 0x0003f60000002400 */
[----:B------:R-:W-:Y:S08]  /*1f90*/  @!UPT UIADD3 URZ, URZ, URZ, URZ ;  /* 0x0000003f3f3ff290 */ /* 0x000ff0000fffe03f */
[----:B------:R-:W-:Y:S01]  /*1fa0*/  HMMA.16816.F32 R48, R16, R28, R48 ;  /* 0x0000001c1030723c */ /* 0x000fe20000001830 */
[----:B-1----:R-:W-:-:S04]  /*1fb0*/  FMUL.FTZ R2, R61, c[0x0][0x320] ;  /* 0x0000c8003d027a20 */ /* 0x002fc80000410000 */
[----:B------:R1:W-:Y:S11]  /*1fc0*/  MUFU.TANH R125, R2 ;  /* 0x00000002007d7308 */ /* 0x0003f60000002400 */
[----:B------:R-:W-:Y:S08]  /*1fd0*/  @!UPT UIADD3 URZ, URZ, URZ, URZ ;  /* 0x0000003f3f3ff290 */ /* 0x000ff0000fffe03f */
[----:B------:R-:W-:Y:S02]  /*1fe0*/  FMUL.FTZ R50, R50, c[0x0][0x320] ;  /* 0x0000c80032327a20 */ /* 0x000fe40000410000 */
[----:B-1----:R-:W-:Y:S02]  /*1ff0*/  FMUL.FTZ R2, R62, c[0x0][0x320] ;  /* 0x0000c8003e027a20 */ /* 0x002fe40000410000 */
[----:B------:R-:W-:Y:S02]  /*2000*/  FMUL.FTZ R51, R51, c[0x0][0x320] ;  /* 0x0000c80033337a20 */ /* 0x000fe40000410000 */
[----:B------:R1:W-:Y:S02]  /*2010*/  MUFU.TANH R129, R2 ;  /* 0x0000000200817308 */ /* 0x0003e40000002400 */
[----:B-1----:R-:W-:Y:S02]  /*2020*/  FMUL.FTZ R2, R63, c[0x0][0x320] ;  /* 0x0000c8003f027a20 */ /* 0x002fe40000410000 */
[----:B------:R-:W-:Y:S01]  /*2030*/  HMMA.16816.F32 R60, R16, R38, R40 ;  /* 0x00000026103c723c */ /* 0x000fe20000001828 */
[----:B------:R-:W1:Y:S03]  /*2040*/  LDSM.16.M88.4 R40, [R221+0x1c00] ;  /* 0x001c0000dd28783b */ /* 0x000e660000000200 */
[----:B------:R3:W-:Y:S04]  /*2050*/  MUFU.TANH R128, R2 ;  /* 0x0000000200807308 */ /* 0x0007e80000002400 */
[----:B------:R-:W-:Y:S01]  /*2060*/  HMMA.16816.F32 R36, R8, R32, R56 ;  /* 0x000000200824723c */ /* 0x000fe20000001838 */
[----:B---3--:R-:W-:-:S04]  /*2070*/  FMUL.FTZ R2, R68, c[0x0][0x320] ;  /* 0x0000c80044027a20 */ /* 0x008fc80000410000 */
[----:B------:R3:W1:Y:S11]  /*2080*/  MUFU.TANH R92, R2 ;  /* 0x00000002005c7308 */ /* 0x0006760000002400 */
[----:B------:R-:W-:Y:S08]  /*2090*/  @!UPT UIADD3 URZ, URZ, URZ, URZ ;  /* 0x0000003f3f3ff290 */ /* 0x000ff0000fffe03f */
[----:B------:R-:W-:Y:S01]  /*20a0*/  HMMA.16816.F32 R56, R4, R28, R36 ;  /* 0x0000001c0438723c */ /* 0x000fe20000001824 */
[----:B---3--:R-:W-:-:S07]  /*20b0*/  FMUL.FTZ R2, R69, c[0x0][0x320] ;  /* 0x0000c80045027a20 */ /* 0x008fce0000410000 */
[----:B------:R-:W-:Y:S01]  /*20c0*/  HMMA.16816.F32 R36, R12, R34, R44 ;  /* 0x000000220c24723c */ /* 0x000fe2000000182c */
[----:B------:R3:W2:Y:S07]  /*20d0*/  MUFU.TANH R79, R2 ;  /* 0x00000002004f7308 */ /* 0x0006ae0000002400 */
[----:B-1----:R-:W-:Y:S08]  /*20e0*/  HMMA.16816.F32 R52, R24, R40, R88 ;  /* 0x000000281834723c */ /* 0x002ff00000001858 */
[----:B------:R-:W-:Y:S01]  /*20f0*/  HMMA.16816.F32 R44, R8, R34, R72 ;  /* 0x00000022082c723c */ /* 0x000fe20000001848 */
[----:B------:R-:W-:-:S02]  /*2100*/  FMUL.FTZ R56, R56, c[0x0][0x320] ;  /* 0x0000c80038387a20 */ /* 0x000fc40000410000 */
[----:B---3--:R-:W-:Y:S02]  /*2110*/  FMUL.FTZ R2, R70, c[0x0][0x320] ;  /* 0x0000c80046027a20 */ /* 0x008fe40000410000 */
[----:B------:R-:W-:Y:S01]  /*2120*/  MUFU.TANH R166, R56 ;  /* 0x0000003800a67308 */ /* 0x000fe20000002400 */
[----:B------:R-:W-:Y:S02]  /*2130*/  FMUL.FTZ R57, R57, c[0x0][0x320] ;  /* 0x0000c80039397a20 */ /* 0x000fe40000410000 */
[-C--:B------:R-:W-:Y:S01]  /*2140*/  HMMA.16816.F32 R36, R16, R30.reuse, R36 ;  /* 0x0000001e1024723c */ /* 0x080fe20000001824 */
[----:B------:R-:W-:Y:S02]  /*2150*/  FMUL.FTZ R58, R58, c[0x0][0x320] ;  /* 0x0000c8003a3a7a20 */ /* 0x000fe40000410000 */
[----:B------:R-:W-:Y:S02]  /*2160*/  FMUL.FTZ R59, R59, c[0x0][0x320] ;  /* 0x0000c8003b3b7a20 */ /* 0x000fe40000410000 */
[----:B------:R1:W3:Y:S08]  /*2170*/  MUFU.TANH R78, R2 ;  /* 0x00000002004e7308 */ /* 0x0002f00000002400 */
[----:B------:R-:W-:Y:S03]  /*2180*/  MUFU.TANH R57, R57 ;  /* 0x0000003900397308 */ /* 0x000fe60000002400 */
[----:B------:R-:W-:Y:S01]  /*2190*/  HMMA.16816.F32 R28, R4, R30, R44 ;  /* 0x0000001e041c723c */ /* 0x000fe2000000182c */
[----:B-1----:R-:W-:-:S04]  /*21a0*/  FMUL.FTZ R2, R71, c[0x0][0x320] ;  /* 0x0000c80047027a20 */ /* 0x002fc80000410000 */
[----:B------:R-:W-:Y:S03]  /*21b0*/  MUFU.TANH R58, R58 ;  /* 0x0000003a003a7308 */ /* 0x000fe60000002400 */
[----:B------:R-:W-:Y:S01]  /*21c0*/  HMMA.16816.F32 R68, R20, R40, R100 ;  /* 0x000000281444723c */ /* 0x000fe20000001864 */
[----:B------:R-:W-:Y:S02]  /*21d0*/  FMUL.FTZ R36, R36, c[0x0][0x320] ;  /* 0x0000c80024247a20 */ /* 0x000fe40000410000 */
[----:B------:R-:W-:Y:S02]  /*21e0*/  FMUL.FTZ R37, R37, c[0x0][0x320] ;  /* 0x0000c80025257a20 */ /* 0x000fe40000410000 */
[----:B------:R-:W-:Y:S01]  /*21f0*/  FMUL.FTZ R38, R38, c[0x0][0x320] ;  /* 0x0000c80026267a20 */ /* 0x000fe20000410000 */
[----:B------:R1:W-:Y:S08]  /*2200*/  MUFU.TANH R77, R2 ;  /* 0x00000002004d7308 */ /* 0x0003f00000002400 */
[----:B------:R-:W-:Y:S02]  /*2210*/  MUFU.TANH R56, R36 ;  /* 0x0000002400387308 */ /* 0x000fe40000002400 */
[----:B------:R-:W-:-:S02]  /*2220*/  FMUL.FTZ R28, R28, c[0x0][0x320] ;  /* 0x0000c8001c1c7a20 */ /* 0x000fc40000410000 */
[----:B-1----:R-:W-:-:S04]  /*2230*/  FMUL.FTZ R2, R60, c[0x0][0x320] ;  /* 0x0000c8003c027a20 */ /* 0x002fc80000410000 */
[----:B------:R-:W-:Y:S08]  /*2240*/  MUFU.TANH R59, R59 ;  /* 0x0000003b003b7308 */ /* 0x000ff00000002400 */
[----:B------:R1:W-:Y:S02]  /*2250*/  MUFU.TANH R127, R2 ;  /* 0x00000002007f7308 */ /* 0x0003e40000002400 */
[----:B-1----:R-:W-:-:S06]  /*2260*/  FMUL.FTZ R2, R61, c[0x0][0x320] ;  /* 0x0000c8003d027a20 */ /* 0x002fcc0000410000 */
[----:B------:R1:W-:Y:S02]  /*2270*/  MUFU.TANH R126, R2 ;  /* 0x00000002007e7308 */ /* 0x0003e40000002400 */
[----:B-1----:R-:W-:-:S06]  /*2280*/  FMUL.FTZ R2, R62, c[0x0][0x320] ;  /* 0x0000c8003e027a20 */ /* 0x002fcc0000410000 */
[----:B------:R1:W-:Y:S02]  /*2290*/  MUFU.TANH R130, R2 ;  /* 0x0000000200827308 */ /* 0x0003e40000002400 */
[----:B-1----:R-:W-:Y:S02]  /*22a0*/  FMUL.FTZ R2, R63, c[0x0][0x320] ;  /* 0x0000c8003f027a20 */ /* 0x002fe40000410000 */
[-C--:B------:R-:W-:Y:S01]  /*22b0*/  HMMA.16816.F32 R60, R20, R42.reuse, R104 ;  /* 0x0000002a143c723c */ /* 0x080fe20000001868 */
[----:B------:R-:W1:Y:S03]  /*22c0*/  LDSM.16.M88.4 R20, [R216+0x5d00] ;  /* 0x005d0000d814783b */ /* 0x000e660000000200 */
[----:B------:R2:W-:Y:S04]  /*22d0*/  MUFU.TANH R131, R2 ;  /* 0x0000000200837308 */ /* 0x0005e80000002400 */
[----:B------:R-:W-:Y:S01]  /*22e0*/  HMMA.16816.F32 R40, R24, R42, R80 ;  /* 0x0000002a1828723c */ /* 0x000fe20000001850 */
[----:B------:R-:W3:Y:S01]  /*22f0*/  LDSM.16.M88.4 R24, [R221+0x2c00] ;  /* 0x002c0000dd18783b */ /* 0x000ee20000000200 */
[----:B------:R-:W-:-:S04]  /*2300*/  DEPBAR.LE SB0, 0x0 ;  /* 0x000080000000791a */ /* 0x000fc80000000000 */
[----:B--2---:R-:W-:Y:S02]  /*2310*/  FMUL.FTZ R2, R64, c[0x0][0x320] ;  /* 0x0000c80040027a20 */ /* 0x004fe40000410000 */
[----:B------:R-:W-:Y:S08]  /*2320*/  MUFU.TANH R64, R51 ;  /* 0x0000003300407308 */ /* 0x000ff00000002400 */
[----:B------:R2:W2:Y:S01]  /*2330*/  MUFU.TANH R76, R2 ;  /* 0x00000002004c7308 */ /* 0x0004a20000002400 */
[----:B-1----:R-:W-:Y:S01]  /*2340*/  HMMA.16816.F32 R52, R12, R20, R52 ;  /* 0x000000140c34723c */ /* 0x002fe20000001834 */
[----:B--2---:R-:W-:-:S06]  /*2350*/  FMUL.FTZ R2, R65, c[0x0][0x320] ;  /* 0x0000c80041027a20 */ /* 0x004fcc0000410000 */
[----:B------:R-:W-:Y:S01]  /*2360*/  MUFU.TANH R65, R50 ;  /* 0x0000003200417308 */ /* 0x000fe20000002400 */
[----:B------:R-:W-:Y:S07]  /*2370*/  HMMA.16816.F32 R32, R8, R20, R68 ;  /* 0x000000140820723c */ /* 0x000fee0000001844 */
[----:B------:R1:W-:Y:S09]  /*2380*/  MUFU.TANH R100, R2 ;  /* 0x0000000200647308 */ /* 0x0003f20000002400 */
[----:B---3--:R-:W-:Y:S01]  /*2390*/  HMMA.16816.F32 R52, R16, R24, R52 ;  /* 0x000000181034723c */ /* 0x008fe20000001834 */
[----:B-1----:R-:W-:-:S07]  /*23a0*/  FMUL.FTZ R2, R66, c[0x0][0x320] ;  /* 0x0000c80042027a20 */ /* 0x002fce0000410000 */
[----:B------:R-:W-:Y:S01]  /*23b0*/  HMMA.16816.F32 R32, R4, R24, R32 ;  /* 0x000000180420723c */ /* 0x000fe20000001820 */
[----:B------:R1:W-:Y:S02]  /*23c0*/  MUFU.TANH R106, R2 ;  /* 0x00000002006a7308 */ /* 0x0003e40000002400 */
[----:B-1----:R-:W-:-:S06]  /*23d0*/  FMUL.FTZ R2, R67, c[0x0][0x320] ;  /* 0x0000c80043027a20 */ /* 0x002fcc0000410000 */
[----:B------:R1:W2:Y:S11]  /*23e0*/  MUFU.TANH R107, R2 ;  /* 0x00000002006b7308 */ /* 0x0002b60000002400 */
[----:B------:R-:W-:Y:S04]  /*23f0*/  @!UPT UIADD3 URZ, URZ, URZ, URZ ;  /* 0x0000003f3f3ff290 */ /* 0x000fe8000fffe03f */
[----:B------:R-:W-:Y:S02]  /*2400*/  FMUL.FTZ R35, R35, c[0x0][0x320] ;  /* 0x0000c80023237a20 */ /* 0x000fe40000410000 */
[----:B-1----:R-:W-:-:S04]  /*2410*/  FMUL.FTZ R2, R48, c[0x0][0x320] ;  /* 0x0000c80030027a20 */ /* 0x002fc80000410000 */
[----:B------:R1:W-:Y:S02]  /*2420*/  MUFU.TANH R177, R2 ;  /* 0x0000000200b17308 */ /* 0x0003e40000002400 */
[----:B-1----:R-:W-:Y:S02]  /*2430*/  FMUL.FTZ R2, R49, c[0x0][0x320] ;  /* 0x0000c80031027a20 */ /* 0x002fe40000410000 */
[-C--:B------:R-:W-:Y:S04]  /*2440*/  HMMA.16816.F32 R48, R8, R22.reuse, R60 ;  /* 0x000000160830723c */ /* 0x080fe8000000183c */
[----:B------:R1:W-:Y:S03]  /*2450*/  MUFU.TANH R179, R2 ;  /* 0x0000000200b37308 */ /* 0x0003e60000002400 */
[----:B------:R-:W-:Y:S01]  /*2460*/  SHF.R.S32.HI R10, RZ, 0x1f, R140 ;  /* 0x0000001fff0a7819 */ /* 0x000fe2000001148c */
[----:B------:R-:W-:Y:S01]  /*2470*/  HMMA.16816.F32 R20, R12, R22, R40 ;  /* 0x000000160c14723c */ /* 0x000fe20000001828 */
[----:B------:R-:W-:Y:S01]  /*2480*/  @P0 IMAD.WIDE.U32 R8, R141, UR5, R152 ;  /* 0x000000058d080c25 */ /* 0x000fe2000f8e0098 */
[----:B------:R-:W-:Y:S01]  /*2490*/  @UP0 UIMAD UR5, UR18, UR5, URZ ;  /* 0x00000005120502a4 */ /* 0x000fe2000f8e023f */
[----:B------:R-:W-:Y:S01]  /*24a0*/  LEA.HI R11, R10, R140, RZ, 0x2 ;  /* 0x0000008c0a0b7211 */ /* 0x000fe200078f10ff */
[----:B------:R-:W-:Y:S02]  /*24b0*/  MUFU.TANH R43, R37 ;  /* 0x00000025002b7308 */ /* 0x000fe40000002400 */
[----:B------:R-:W-:Y:S01]  /*24c0*/  @UP0 UIMAD UR4, UR4, UR19, UR5 ;  /* 0x00000013040402a4 */ /* 0x000fe2000f8e0205 */
[----:B------:R-:W-:Y:S01]  /*24d0*/  BAR.SYNC.DEFER_BLOCKING 0x0 ;  /* 0x0000000000007b1d */ /* 0x000fe20000010000 */
[----:B------:R-:W-:Y:S01]  /*24e0*/  @P0 LEA R14, P1, R8, c[0x0][0x1c8], 0x1 ;  /* 0x00007200080e0a11 */ /* 0x000fe200078208ff */
[----:B-1----:R-:W-:-:S04]  /*24f0*/  FMUL.FTZ R2, R39, c[0x0][0x320] ;  /* 0x0000c80027027a20 */ /* 0x002fc80000410000 */
[----:B------:R-:W-:Y:S01]  /*2500*/  MUFU.TANH R40, R28 ;  /* 0x0000001c00287308 */ /* 0x000fe20000002400 */
[----:B------:R1:W-:Y:S02]  /*2510*/  STL [R1+0x4c], R11 ;  /* 0x00004c0b01007387 */ /* 0x0003e40000100800 */
[-C--:B------:R-:W-:Y:S05]  /*2520*/  HMMA.16816.F32 R48, R4, R26.reuse, R48 ;  /* 0x0000001a0430723c */ /* 0x080fea0000001830 */
[----:B------:R3:W-:Y:S02]  /*2530*/  MUFU.TANH R41, R2 ;  /* 0x0000000200297308 */ /* 0x0007e40000002400 */
[----:B------:R-:W-:Y:S01]  /*2540*/  @P0 IADD3 R5, R9, UR4, RZ ;  /* 0x0000000409050c10 */ /* 0x000fe2000fffe0ff */
[----:B------:R-:W-:Y:S01]  /*2550*/  FMUL.FTZ R6, R29, c[0x0][0x320] ;  /* 0x0000c8001d067a20 */ /* 0x000fe20000410000 */
[----:B------:R-:W-:Y:S01]  /*2560*/  HMMA.16816.F32 R24, R16, R26, R20 ;  /* 0x0000001a1018723c */ /* 0x000fe20000001814 */
[----:B------:R-:W-:Y:S01]  /*2570*/  FMUL.FTZ R7, R33, c[0x0][0x320] ;  /* 0x0000c80021077a20 */ /* 0x000fe20000410000 */
[----:B------:R-:W-:Y:S01]  /*2580*/  @P0 LEA.HI.X R15, R8, c[0x0][0x1cc], R5, 0x1, P1 ;  /* 0x00007300080f0a11 */ /* 0x000fe200008f0c05 */
[----:B------:R-:W-:Y:S01]  /*2590*/  FMUL.FTZ R5, R30, c[0x0][0x320] ;  /* 0x0000c8001e057a20 */ /* 0x000fe20000410000 */
[----:B------:R1:W-:Y:S01]  /*25a0*/  MUFU.TANH R21, R6 ;  /* 0x0000000600157308 */ /* 0x0003e20000002400 */
[----:B------:R-:W-:Y:S01]  /*25b0*/  FMUL.FTZ R9, R34, c[0x0][0x320] ;  /* 0x0000c80022097a20 */ /* 0x000fe20000410000 */
[----:B---3--:R-:W-:-:S06]  /*25c0*/  LOP3.LUT R2, R11, 0x7ffffffc, RZ, 0xc0, !PT ;  /* 0x7ffffffc0b027812 */ /* 0x008fcc00078ec0ff */
[----:B------:R3:W2:Y:S01]  /*25d0*/  MUFU.TANH R8, R5 ;  /* 0x0000000500087308 */ /* 0x0006a20000002400 */
[----:B------:R-:W-:Y:S02]  /*25e0*/  IMAD.IADD R4, R140, 0x1, -R2 ;  /* 0x000000018c047824 */ /* 0x000fe400078e0a02 */
[----:B------:R-:W-:Y:S02]  /*25f0*/  IMAD.U32 R2, RZ, RZ, UR6 ;  /* 0x00000006ff027e24 */ /* 0x000fe4000f8e00ff */
[----:B-1----:R-:W-:-:S03]  /*2600*/  FMUL.FTZ R6, R32, c[0x0][0x320] ;  /* 0x0000c80020067a20 */ /* 0x002fc60000410000 */
[----:B------:R-:W1:Y:S01]  /*2610*/  MUFU.TANH R42, R38 ;  /* 0x00000026002a7308 */ /* 0x000e620000002400 */
[----:B------:R-:W-:Y:S02]  /*2620*/  IMAD R2, R4, -0x2, R2 ;  /* 0xfffffffe04027824 */ /* 0x000fe400078e0202 */
[----:B------:R-:W-:-:S03]  /*2630*/  FMUL.FTZ R4, R31, c[0x0][0x320] ;  /* 0x0000c8001f047a20 */ /* 0x000fc60000410000 */
[----:B------:R-:W-:Y:S01]  /*2640*/  ISETP.GT.AND P2, PT, R2, RZ, PT ;  /* 0x000000ff0200720c */ /* 0x000fe20003f44270 */
[----:B---3--:R-:W-:Y:S01]  /*2650*/  FMUL.FTZ R5, R48, c[0x0][0x320] ;  /* 0x0000c80030057a20 */ /* 0x008fe20000410000 */
[----:B------:R3:W1:Y:S01]  /*2660*/  MUFU.TANH R10, R4 ;  /* 0x00000004000a7308 */ /* 0x0006620000002400 */
[C---:B------:R-:W-:Y:S02]  /*2670*/  ISETP.GT.AND P1, PT, R2.reuse, 0x1, PT ;  /* 0x000000010200780c */ /* 0x040fe40003f24270 */
[----:B------:R-:W-:Y:S02]  /*2680*/  ISETP.GT.AND P3, PT, R2, 0x8, PT ;  /* 0x000000080200780c */ /* 0x000fe40003f64270 */
[----:B----4-:R-:W-:Y:S02]  /*2690*/  FSEL R17, R142, -INF , P2 ;  /* 0xff8000008e117808 */ /* 0x010fe40001000000 */
[----:B------:R-:W-:Y:S01]  /*26a0*/  FSEL R18, R119, -INF , P1 ;  /* 0xff80000077127808 */ /* 0x000fe20000800000 */
[----:B------:R-:W-:Y:S01]  /*26b0*/  MUFU.TANH R13, R7 ;  /* 0x00000007000d7308 */ /* 0x000fe20000002400 */
[----:B-----5:R-:W-:-:S02]  /*26c0*/  FSEL R22, R118, -INF , P2 ;  /* 0xff80000076167808 */ /* 0x020fc40001000000 */
[----:B------:R-:W-:Y:S02]  /*26d0*/  FSEL R46, R148, -INF , P2 ;  /* 0xff800000942e7808 */ /* 0x000fe40001000000 */
[----:B------:R-:W-:Y:S02]  /*26e0*/  FSEL R32, R150, -INF , P2 ;  /* 0xff80000096207808 */ /* 0x000fe40001000000 */
[----:B------:R-:W-:Y:S01]  /*26f0*/  ISETP.GT.AND P2, PT, R2, 0x9, PT ;  /* 0x000000090200780c */ /* 0x000fe20003f44270 */
[----:B---3--:R-:W-:Y:S01]  /*2700*/  FMUL.FTZ R4, R52, c[0x0][0x320] ;  /* 0x0000c80034047a20 */ /* 0x008fe20000410000 */
[----:B------:R-:W-:Y:S01]  /*2710*/  FSEL R19, R108, -INF , P3 ;  /* 0xff8000006c137808 */ /* 0x000fe20001800000 */
[----:B------:R3:W-:Y:S01]  /*2720*/  MUFU.TANH R11, R6 ;  /* 0x00000006000b7308 */ /* 0x0007e20000002400 */
[----:B------:R-:W-:Y:S02]  /*2730*/  FSEL R23, R116, -INF , P1 ;  /* 0xff80000074177808 */ /* 0x000fe40000800000 */
[----:B------:R-:W-:-:S02]  /*2740*/  FSEL R45, R143, -INF , P1 ;  /* 0xff8000008f2d7808 */ /* 0x000fc40000800000 */
[----:B------:R-:W-:Y:S02]  /*2750*/  FSEL R36, R149, -INF , P1 ;  /* 0xff80000095247808 */ /* 0x000fe40000800000 */
[----:B------:R-:W-:Y:S01]  /*2760*/  ISETP.GT.AND P1, PT, R2, 0x10, PT ;  /* 0x000000100200780c */ /* 0x000fe20003f24270 */
[----:B------:R4:W-:Y:S01]  /*2770*/  MUFU.TANH R16, R4 ;  /* 0x0000000400107308 */ /* 0x0009e20000002400 */
[----:B------:R-:W-:Y:S02]  /*2780*/  FSEL R20, R95, -INF , P2 ;  /* 0xff8000005f147808 */ /* 0x000fe40001000000 */
[----:B------:R-:W-:Y:S02]  /*2790*/  FSEL R28, R94, -INF , P3 ;  /* 0xff8000005e1c7808 */ /* 0x000fe40001800000 */
[----:B------:R-:W-:Y:S02]  /*27a0*/  FSEL R44, R110, -INF , P3 ;  /* 0xff8000006e2c7808 */ /* 0x000fe40001800000 */
[----:B------:R-:W-:Y:S01]  /*27b0*/  FSEL R37, R117, -INF , P3 ;  /* 0xff80000075257808 */ /* 0x000fe20001800000 */
[----:B------:R-:W5:Y:S01]  /*27c0*/  MUFU.TANH R7, R9 ;  /* 0x0000000900077308 */ /* 0x000f620000002400 */
[----:B------:R-:W-:Y:S01]  /*27d0*/  ISETP.GT.AND P3, PT, R2, 0x11, PT ;  /* 0x000000110200780c */ /* 0x000fe20003f64270 */
[----:B---3--:R-:W-:Y:S01]  /*27e0*/  FMUL.FTZ R6, R49, c[0x0][0x320] ;  /* 0x0000c80031067a20 */ /* 0x008fe20000410000 */
[----:B------:R-:W-:-:S02]  /*27f0*/  FSEL R47, R92, -INF , P1 ;  /* 0xff8000005c2f7808 */ /* 0x000fc40000800000 */
[----:B------:R-:W-:Y:S02]  /*2800*/  FSEL R29, R93, -INF , P2 ;  /* 0xff8000005d1d7808 */ /* 0x000fe40001000000 */
[----:B------:R-:W-:Y:S01]  /*2810*/  FSEL R39, R109, -INF , P2 ;  /* 0xff8000006d277808 */ /* 0x000fe20001000000 */
[----:B----4-:R-:W-:Y:S01]  /*2820*/  FMUL.FTZ R4, R54, c[0x0][0x320] ;  /* 0x0000c80036047a20 */ /* 0x010fe20000410000 */
[----:B------:R-:W-:Y:S01]  /*2830*/  FSEL R38, R111, -INF , P2 ;  /* 0xff8000006f267808 */ /* 0x000fe20001000000 */
[----:B------:R-:W-:Y:S01]  /*2840*/  MUFU.TANH R6, R6 ;  /* 0x0000000600067308 */ /* 0x000fe20000002400 */
[----:B------:R-:W-:Y:S02]  /*2850*/  ISETP.GT.AND P2, PT, R2, 0x18, PT ;  /* 0x000000180200780c */ /* 0x000fe40003f44270 */
[----:B------:R-:W-:Y:S02]  /*2860*/  FSEL R52, R79, -INF , P3 ;  /* 0xff8000004f347808 */ /* 0x000fe40001800000 */
[----:B------:R-:W-:-:S02]  /*2870*/  FSEL R101, R78, -INF , P1 ;  /* 0xff8000004e657808 */ /* 0x000fc40000800000 */
[----:B------:R-:W-:Y:S01]  /*2880*/  FSEL R129, R129, -INF , P1 ;  /* 0xff80000081817808 */ /* 0x000fe20000800000 */
[----:B------:R3:W4:Y:S01]  /*2890*/  MUFU.TANH R12, R4 ;  /* 0x00000004000c7308 */ /* 0x0007220000002400 */
[----:B------:R-:W-:Y:S02]  /*28a0*/  FSEL R124, R124, -INF , P1 ;  /* 0xff8000007c7c7808 */ /* 0x000fe40000800000 */
[----:B------:R-:W-:Y:S02]  /*28b0*/  ISETP.GT.AND P1, PT, R2, 0x19, PT ;  /* 0x000000190200780c */ /* 0x000fe40003f24270 */
[----:B------:R-:W-:Y:S02]  /*28c0*/  FSEL R54, R76, -INF , P2 ;  /* 0xff8000004c367808 */ /* 0x000fe40001000000 */
[----:B--2---:R-:W-:Y:S02]  /*28d0*/  FSEL R107, R107, -INF , P1 ;  /* 0xff8000006b6b7808 */ /* 0x004fe40000800000 */
[----:B------:R-:W-:-:S02]  /*28e0*/  FSEL R100, R100, -INF , P1 ;  /* 0xff80000064647808 */ /* 0x000fc40000800000 */
[----:B------:R-:W-:Y:S02]  /*28f0*/  FSEL R131, R131, -INF , P1 ;  /* 0xff80000083837808 */ /* 0x000fe40000800000 */
[----:B------:R-:W-:Y:S02]  /*2900*/  FSEL R126, R126, -INF , P1 ;  /* 0xff8000007e7e7808 */ /* 0x000fe40000800000 */
[----:B------:R-:W-:Y:S02]  /*2910*/  FSEL R102, R77, -INF , P3 ;  /* 0xff8000004d667808 */ /* 0x000fe40001800000 */
[----:B---3--:R-:W-:Y:S02]  /*2920*/  FMNMX.FTZ R4, R17, R18, !PT ;  /* 0x0000001211047209 */ /* 0x008fe40007810000 */
[----:B------:R-:W-:Y:S02]  /*2930*/  FSEL R128, R128, -INF , P3 ;  /* 0xff80000080807808 */ /* 0x000fe40001800000 */
[----:B------:R-:W-:-:S02]  /*2940*/  FMNMX.FTZ R4, R19, R4, !PT ;  /* 0x0000000413047209 */ /* 0x000fc40007810000 */
[----:B------:R-:W-:Y:S02]  /*2950*/  FSEL R125, R125, -INF , P3 ;  /* 0xff8000007d7d7808 */ /* 0x000fe40001800000 */
[----:B------:R-:W-:Y:S02]  /*2960*/  FMNMX.FTZ R4, R20, R4, !PT ;  /* 0x0000000414047209 */ /* 0x000fe40007810000 */
[C---:B------:R-:W-:Y:S02]  /*2970*/  ISETP.GT.AND P1, PT, R2.reuse, 0x28, PT ;  /* 0x000000280200780c */ /* 0x040fe40003f24270 */
[----:B------:R-:W-:Y:S02]  /*2980*/  FMNMX.FTZ R4, R47, R4, !PT ;  /* 0x000000042f047209 */ /* 0x000fe40007810000 */
[----:B------:R-:W-:Y:S02]  /*2990*/  ISETP.GT.AND P3, PT, R2, 0x20, PT ;  /* 0x000000200200780c */ /* 0x000fe40003f64270 */
[----:B------:R-:W-:-:S02]  /*29a0*/  FMNMX.FTZ R4, R52, R4, !PT ;  /* 0x0000000434047209 */ /* 0x000fc40007810000 */
[----:B------:R-:W-:Y:S02]  /*29b0*/  FSEL R106, R106, -INF , P2 ;  /* 0xff8000006a6a7808 */ /* 0x000fe40001000000 */
[----:B------:R-:W-:Y:S02]  /*29c0*/  FMNMX.FTZ R4, R54, R4, !PT ;  /* 0x0000000436047209 */ /* 0x000fe40007810000 */
[----:B------:R-:W-:Y:S02]  /*29d0*/  FSEL R130, R130, -INF , P2 ;  /* 0xff80000082827808 */ /* 0x000fe40001000000 */
[----:B------:R-:W-:Y:S02]  /*29e0*/  FSEL R127, R127, -INF , P2 ;  /* 0xff8000007f7f7808 */ /* 0x000fe40001000000 */
[----:B------:R-:W-:Y:S02]  /*29f0*/  FSEL R174, R8, -INF , P1 ;  /* 0xff80000008ae7808 */ /* 0x000fe40000800000 */
[----:B------:R-:W-:Y:S01]  /*2a00*/  ISETP.GT.AND P2, PT, R2, 0x21, PT ;  /* 0x000000210200780c */ /* 0x000fe20003f44270 */
[----:B------:R2:W3:Y:S01]  /*2a10*/  MUFU.TANH R8, R5 ;  /* 0x0000000500087308 */ /* 0x0004e20000002400 */
[----:B------:R-:W-:-:S02]  /*2a20*/  FSEL R166, R166, -INF , P3 ;  /* 0xff800000a6a67808 */ /* 0x000fc40001800000 */
[----:B------:R-:W-:Y:S02]  /*2a30*/  FMNMX.FTZ R4, R100, R4, !PT ;  /* 0x0000000464047209 */ /* 0x000fe40007810000 */
[----:B------:R-:W-:Y:S02]  /*2a40*/  FSEL R167, R57, -INF , P2 ;  /* 0xff80000039a77808 */ /* 0x000fe40001000000 */
[----:B------:R-:W-:Y:S02]  /*2a50*/  FMNMX.FTZ R4, R166, R4, !PT ;  /* 0x00000004a6047209 */ /* 0x000fe40007810000 */
[----:B------:R-:W-:Y:S02]  /*2a60*/  FSEL R172, R58, -INF , P3 ;  /* 0xff8000003aac7808 */ /* 0x000fe40001800000 */
[----:B------:R-:W-:Y:S02]  /*2a70*/  FSEL R186, R65, -INF , P3 ;  /* 0xff80000041ba7808 */ /* 0x000fe40001800000 */
[----:B------:R-:W-:-:S02]  /*2a80*/  FSEL R177, R177, -INF , P3 ;  /* 0xff800000b1b17808 */ /* 0x000fc40001800000 */
[----:B------:R-:W-:Y:S02]  /*2a90*/  ISETP.GT.AND P3, PT, R2, 0x29, PT ;  /* 0x000000290200780c */ /* 0x000fe40003f64270 */
[----:B--2---:R-:W-:Y:S02]  /*2aa0*/  FMNMX.FTZ R5, R22, R23, !PT ;  /* 0x0000001716057209 */ /* 0x004fe40007810000 */
[----:B------:R-:W-:Y:S02]  /*2ab0*/  FSEL R165, R40, -INF , P1 ;  /* 0xff80000028a57808 */ /* 0x000fe40000800000 */
[----:B------:R-:W-:Y:S02]  /*2ac0*/  FMNMX.FTZ R5, R28, R5, !PT ;  /* 0x000000051c057209 */ /* 0x000fe40007810000 */
[----:B------:R-:W-:Y:S02]  /*2ad0*/  FMNMX.FTZ R4, R167, R4, !PT ;  /* 0x00000004a7047209 */ /* 0x000fe40007810000 */
[----:B------:R-:W-:-:S02]  /*2ae0*/  FSEL R173, R59, -INF , P2 ;  /* 0xff8000003bad7808 */ /* 0x000fc40001000000 */
[----:B------:R-:W-:Y:S02]  /*2af0*/  FSEL R187, R64, -INF , P2 ;  /* 0xff80000040bb7808 */ /* 0x000fe40001000000 */
[----:B------:R-:W-:Y:S02]  /*2b00*/  FSEL R179, R179, -INF , P2 ;  /* 0xff800000b3b37808 */ /* 0x000fe40001000000 */
[----:B------:R-:W-:Y:S02]  /*2b10*/  FMNMX.FTZ R5, R29, R5, !PT ;  /* 0x000000051d057209 */ /* 0x000fe40007810000 */
[----:B------:R-:W-:Y:S02]  /*2b20*/  ISETP.GT.AND P2, PT, R2, 0x30, PT ;  /* 0x000000300200780c */ /* 0x000fe40003f44270 */
[----:B------:R-:W-:Y:S02]  /*2b30*/  FSEL R164, R21, -INF , P3 ;  /* 0xff80000015a47808 */ /* 0x000fe40001800000 */
[----:B------:R-:W-:-:S02]  /*2b40*/  FMNMX.FTZ R4, R165, R4, !PT ;  /* 0x00000004a5047209 */ /* 0x000fc40007810000 */
[----:B------:R-:W-:Y:S02]  /*2b50*/  FMNMX.FTZ R5, R101, R5, !PT ;  /* 0x0000000565057209 */ /* 0x000fe40007810000 */
[----:B-1----:R-:W-:Y:S02]  /*2b60*/  FSEL R185, R42, -INF , P1 ;  /* 0xff8000002ab97808 */ /* 0x002fe40000800000 */
[----:B------:R-:W-:Y:S02]  /*2b70*/  FSEL R184, R56, -INF , P1 ;  /* 0xff80000038b87808 */ /* 0x000fe40000800000 */
[----:B------:R-:W-:Y:S02]  /*2b80*/  FSEL R176, R10, -INF , P3 ;  /* 0xff8000000ab07808 */ /* 0x000fe40001800000 */
[----:B------:R-:W-:Y:S01]  /*2b90*/  FSEL R188, R41, -INF , P3 ;  /* 0xff80000029bc7808 */ /* 0x000fe20001800000 */
[----:B------:R-:W1:Y:S01]  /*2ba0*/  MUFU.TANH R10, R35 ;  /* 0x00000023000a7308 */ /* 0x000e620000002400 */
[----:B------:R-:W-:-:S02]  /*2bb0*/  FSEL R178, R43, -INF , P3 ;  /* 0xff8000002bb27808 */ /* 0x000fc40001800000 */
[----:B-----5:R-:W-:Y:S01]  /*2bc0*/  FSEL R222, R7, -INF , P2 ;  /* 0xff80000007de7808 */ /* 0x020fe20001000000 */
[----:B------:R-:W-:Y:S01]  /*2bd0*/  FMUL.FTZ R7, R51, c[0x0][0x320] ;  /* 0x0000c80033077a20 */ /* 0x000fe20000410000 */
[----:B------:R-:W-:Y:S02]  /*2be0*/  FSEL R203, R11, -INF , P2 ;  /* 0xff8000000bcb7808 */ /* 0x000fe40001000000 */
[----:B----4-:R-:W-:Y:S02]  /*2bf0*/  FSEL R250, R12, -INF , P2 ;  /* 0xff8000000cfa7808 */ /* 0x010fe40001000000 */
[----:B------:R-:W-:Y:S01]  /*2c00*/  FSEL R236, R16, -INF , P2 ;  /* 0xff80000010ec7808 */ /* 0x000fe20001000000 */
[----:B------:R-:W-:Y:S01]  /*2c10*/  IMAD.U32 R16, RZ, RZ, UR11 ;  /* 0x0000000bff107e24 */ /* 0x000fe2000f8e00ff */
[C---:B------:R-:W-:Y:S02]  /*2c20*/  ISETP.GT.AND P1, PT, R2.reuse, 0x31, PT ;  /* 0x000000310200780c */ /* 0x040fe40003f24270 */
[----:B------:R-:W-:-:S02]  /*2c30*/  ISETP.GT.AND P3, PT, R2, 0x38, PT ;  /* 0x000000380200780c */ /* 0x000fc40003f64270 */
[----:B------:R-:W-:Y:S02]  /*2c40*/  ISETP.GT.AND P2, PT, R2, 0x39, PT ;  /* 0x000000390200780c */ /* 0x000fe40003f44270 */
[----:B------:R-:W-:Y:S02]  /*2c50*/  FMNMX.FTZ R2, R164, R4, !PT ;  /* 0x00000004a4027209 */ /* 0x000fe40007810000 */
[----:B------:R-:W-:Y:S01]  /*2c60*/  FMNMX.FTZ R4, R102, R5, !PT ;  /* 0x0000000566047209 */ /* 0x000fe20007810000 */
[----:B------:R-:W-:Y:S01]  /*2c70*/  FMUL.FTZ R5, R50, c[0x0][0x320] ;  /* 0x0000c80032057a20 */ /* 0x000fe20000410000 */
[----:B------:R-:W-:Y:S02]  /*2c80*/  FSEL R199, R13, -INF , P1 ;  /* 0xff8000000dc77808 */ /* 0x000fe40000800000 */
[----:B------:R-:W-:Y:S01]  /*2c90*/  FMNMX.FTZ R2, R203, R2, !PT ;  /* 0x00000002cb027209 */ /* 0x000fe20007810000 */
[----:B------:R2:W4:Y:S01]  /*2ca0*/  MUFU.TANH R9, R5 ;  /* 0x0000000500097308 */ /* 0x0005220000002400 */
[----:B------:R-:W-:-:S02]  /*2cb0*/  FMNMX.FTZ R4, R106, R4, !PT ;  /* 0x000000046a047209 */ /* 0x000fc40007810000 */
[----:B---3--:R-:W-:Y:S02]  /*2cc0*/  FSEL R200, R8, -INF , P3 ;  /* 0xff80000008c87808 */ /* 0x008fe40001800000 */
[----:B------:R-:W-:Y:S02]  /*2cd0*/  FMNMX.FTZ R2, R199, R2, !PT ;  /* 0x00000002c7027209 */ /* 0x000fe40007810000 */
[----:B------:R-:W-:Y:S01]  /*2ce0*/  FMNMX.FTZ R4, R107, R4, !PT ;  /* 0x000000046b047209 */ /* 0x000fe20007810000 */
[----:B------:R3:W5:Y:S01]  /*2cf0*/  MUFU.TANH R8, R7 ;  /* 0x0000000700087308 */ /* 0x0007620000002400 */
[----:B------:R-:W-:Y:S02]  /*2d00*/  FSEL R204, R6, -INF , P2 ;  /* 0xff80000006cc7808 */ /* 0x000fe40001000000 */
[----:B------:R-:W-:Y:S02]  /*2d10*/  FMNMX.FTZ R2, R200, R2, !PT ;  /* 0x00000002c8027209 */ /* 0x000fe40007810000 */
[----:B------:R-:W-:-:S02]  /*2d20*/  FMNMX.FTZ R4, R172, R4, !PT ;  /* 0x00000004ac047209 */ /* 0x000fc40007810000 */
[----:B------:R-:W-:Y:S02]  /*2d30*/  FMNMX.FTZ R6, R204, R2, !PT ;  /* 0x00000002cc067209 */ /* 0x000fe40007810000 */
[----:B--2---:R-:W-:Y:S02]  /*2d40*/  FMNMX.FTZ R5, R32, R36, !PT ;  /* 0x0000002420057209 */ /* 0x004fe40007810000 */
[----:B------:R-:W-:Y:S02]  /*2d50*/  FMNMX.FTZ R2, R173, R4, !PT ;  /* 0x00000004ad027209 */ /* 0x000fe40007810000 */
[----:B------:R-:W-:Y:S01]  /*2d60*/  FMNMX.FTZ R4, R37, R5, !PT ;  /* 0x0000000525047209 */ /* 0x000fe20007810000 */
[----:B------:R-:W-:Y:S01]  /*2d70*/  FMUL.FTZ R5, R53, c[0x0][0x320] ;  /* 0x0000c80035057a20 */ /* 0x000fe20000410000 */
[----:B------:R-:W-:Y:S01]  /*2d80*/  FMNMX.FTZ R2, R174, R2, !PT ;  /* 0x00000002ae027209 */ /* 0x000fe20007810000 */
[----:B---3--:R-:W2:Y:S01]  /*2d90*/  SHFL.BFLY PT, R7, R6, 0x2, 0x1f ;  /* 0x0c401f0006077f89 */ /* 0x008ea200000e0000 */
[----:B------:R-:W-:Y:S01]  /*2da0*/  FMNMX.FTZ R4, R38, R4, !PT ;  /* 0x0000000426047209 */ /* 0x000fe20007810000 */
[----:B------:R3:W2:Y:S01]  /*2db0*/  MUFU.TANH R12, R5 ;  /* 0x00000005000c7308 */ /* 0x0006a20000002400 */
[----:B------:R-:W-:-:S02]  /*2dc0*/  FMNMX.FTZ R2, R176, R2, !PT ;  /* 0x00000002b0027209 */ /* 0x000fc40007810000 */
[----:B------:R-:W-:Y:S02]  /*2dd0*/  FMNMX.FTZ R4, R124, R4, !PT ;  /* 0x000000047c047209 */ /* 0x000fe40007810000 */
[----:B-1----:R-:W-:Y:S02]  /*2de0*/  FSEL R205, R10, -INF , P1 ;  /* 0xff8000000acd7808 */ /* 0x002fe40000800000 */
[----:B------:R-:W-:Y:S02]  /*2df0*/  FMNMX.FTZ R2, R222, R2, !PT ;  /* 0x00000002de027209 */ /* 0x000fe40007810000 */
[----:B------:R-:W-:Y:S02]  /*2e00*/  FMNMX.FTZ R4, R125, R4, !PT ;  /* 0x000000047d047209 */ /* 0x000fe40007810000 */
[----:B----4-:R-:W-:Y:S02]  /*2e10*/  FSEL R201, R9, -INF , P3 ;  /* 0xff80000009c97808 */ /* 0x010fe40001800000 */
[----:B------:R-:W-:-:S02]  /*2e20*/  FMNMX.FTZ R2, R205, R2, !PT ;  /* 0x00000002cd027209 */ /* 0x000fc40007810000 */
[----:B------:R-:W-:Y:S01]  /*2e30*/  FMNMX.FTZ R4, R127, R4, !PT ;  /* 0x000000047f047209 */ /* 0x000fe20007810000 */
[----:B---3--:R-:W-:Y:S01]  /*2e40*/  FMUL.FTZ R5, R24, c[0x0][0x320] ;  /* 0x0000c80018057a20 */ /* 0x008fe20000410000 */
[----:B-----5:R-:W-:Y:S01]  /*2e50*/  FSEL R206, R8, -INF , P2 ;  /* 0xff80000008ce7808 */ /* 0x020fe20001000000 */
[----:B------:R-:W-:Y:S01]  /*2e60*/  FMUL.FTZ R8, R25, c[0x0][0x320] ;  /* 0x0000c80019087a20 */ /* 0x000fe20000410000 */
[----:B------:R-:W-:Y:S01]  /*2e70*/  FMNMX.FTZ R2, R201, R2, !PT ;  /* 0x00000002c9027209 */ /* 0x000fe20007810000 */
[----:B------:R1:W3:Y:S01]  /*2e80*/  MUFU.TANH R11, R5 ;  /* 0x00000005000b7308 */ /* 0x0002e20000002400 */
[----:B------:R-:W-:Y:S02]  /*2e90*/  FMNMX.FTZ R4, R126, R4, !PT ;  /* 0x000000047e047209 */ /* 0x000fe40007810000 */
[----:B------:R-:W-:Y:S02]  /*2ea0*/  FMNMX.FTZ R9, R206, R2, !PT ;  /* 0x00000002ce097209 */ /* 0x000fe40007810000 */
[----:B------:R-:W-:-:S02]  /*2eb0*/  FMNMX.FTZ R2, R177, R4, !PT ;  /* 0x00000004b1027209 */ /* 0x000fc40007810000 */
[----:B--2---:R-:W-:Y:S01]  /*2ec0*/  FMNMX.FTZ R6, R6, R7, !PT ;  /* 0x0000000706067209 */ /* 0x004fe20007810000 */
[----:B------:R-:W2:Y:S01]  /*2ed0*/  MUFU.TANH R8, R8 ;  /* 0x0000000800087308 */ /* 0x000ea20000002400 */
[----:B------:R-:W-:Y:S01]  /*2ee0*/  FMNMX.FTZ R2, R179, R2, !PT ;  /* 0x00000002b3027209 */ /* 0x000fe20007810000 */
[----:B------:R-:W-:Y:S01]  /*2ef0*/  FMUL.FTZ R7, R55, c[0x0][0x320] ;  /* 0x0000c80037077a20 */ /* 0x000fe20000410000 */
[----:B------:R-:W-:Y:S01]  /*2f00*/  FSEL R202, R12, -INF , P1 ;  /* 0xff8000000cca7808 */ /* 0x000fe20000800000 */
[----:B------:R-:W-:Y:S01]  /*2f10*/  SHFL.BFLY PT, R103, R6, 0x1, 0x1f ;  /* 0x0c201f0006677f89 */ /* 0x000fe200000e0000 */
[----:B------:R-:W-:Y:S02]  /*2f20*/  FMNMX.FTZ R2, R184, R2, !PT ;  /* 0x00000002b8027209 */ /* 0x000fe40007810000 */
[----:B-1----:R-:W-:Y:S01]  /*2f30*/  FMNMX.FTZ R5, R46, R45, !PT ;  /* 0x0000002d2e057209 */ /* 0x002fe20007810000 */
[----:B------:R1:W4:Y:S01]  /*2f40*/  MUFU.TANH R10, R7 ;  /* 0x00000007000a7308 */ /* 0x0003220000002400 */
[----:B------:R-:W-:-:S02]  /*2f50*/  FMNMX.FTZ R2, R178, R2, !PT ;  /* 0x00000002b2027209 */ /* 0x000fc40007810000 */
[----:B------:R-:W-:Y:S02]  /*2f60*/  FMNMX.FTZ R4, R44, R5, !PT ;  /* 0x000000052c047209 */ /* 0x000fe40007810000 */
[----:B------:R-:W5:Y:S01]  /*2f70*/  SHFL.BFLY PT, R5, R9, 0x2, 0x1f ;  /* 0x0c401f0009057f89 */ /* 0x000f6200000e0000 */
[----:B------:R-:W-:Y:S02]  /*2f80*/  FMNMX.FTZ R2, R236, R2, !PT ;  /* 0x00000002ec027209 */ /* 0x000fe40007810000 */
[----:B------:R-:W-:Y:S02]  /*2f90*/  FMNMX.FTZ R4, R39, R4, !PT ;  /* 0x0000000427047209 */ /* 0x000fe40007810000 */
[----:B---3--:R-:W-:Y:S02]  /*2fa0*/  FSEL R211, R11, -INF , P3 ;  /* 0xff8000000bd37808 */ /* 0x008fe40001800000 */
[----:B------:R-:W-:Y:S02]  /*2fb0*/  FMNMX.FTZ R4, R129, R4, !PT ;  /* 0x0000000481047209 */ /* 0x000fe40007810000 */
[----:B------:R-:W-:-:S02]  /*2fc0*/  FMNMX.FTZ R2, R202, R2, !PT ;  /* 0x00000002ca027209 */ /* 0x000fc40007810000 */
[----:B------:R-:W-:Y:S01]  /*2fd0*/  FMNMX.FTZ R4, R128, R4, !PT ;  /* 0x0000000480047209 */ /* 0x000fe20007810000 */
[----:B-1----:R-:W-:Y:S01]  /*2fe0*/  FMUL.FTZ R7, R26, c[0x0][0x320] ;  /* 0x0000c8001a077a20 */ /* 0x002fe20000410000 */
[----:B--2---:R-:W-:Y:S02]  /*2ff0*/  FSEL R212, R8, -INF , P2 ;  /* 0xff80000008d47808 */ /* 0x004fe40001000000 */
[----:B------:R-:W-:Y:S01]  /*3000*/  FMNMX.FTZ R4, R130, R4, !PT ;  /* 0x0000000482047209 */ /* 0x000fe20007810000 */
[----:B------:R1:W2:Y:S01]  /*3010*/  MUFU.TANH R12, R7 ;  /* 0x00000007000c7308 */ /* 0x0002a20000002400 */
[----:B------:R-:W-:Y:S02]  /*3020*/  FMNMX.FTZ R2, R211, R2, !PT ;  /* 0x00000002d3027209 */ /* 0x000fe40007810000 */
[----:B------:R-:W-:Y:S02]  /*3030*/  FMNMX.FTZ R4, R131, R4, !PT ;  /* 0x0000000483047209 */ /* 0x000fe40007810000 */
[----:B------:R-:W-:-:S02]  /*3040*/  FMNMX.FTZ R8, R212, R2, !PT ;  /* 0x00000002d4087209 */ /* 0x000fc40007810000 */
[----:B------:R-:W-:Y:S02]  /*3050*/  FMNMX.FTZ R4, R186, R4, !PT ;  /* 0x00000004ba047209 */ /* 0x000fe40007810000 */
[----:B-----5:R-:W-:Y:S01]  /*3060*/  FMNMX.FTZ R9, R9, R5, !PT ;  /* 0x0000000509097209 */ /* 0x020fe20007810000 */
[----:B------:R-:W3:Y:S01]  /*3070*/  SHFL.BFLY PT, R11, R8, 0x2, 0x1f ;  /* 0x0c401f00080b7f89 */ /* 0x000ee200000e0000 */
[----:B------:R-:W-:Y:S02]  /*3080*/  FMNMX.FTZ R2, R187, R4, !PT ;  /* 0x00000004bb027209 */ /* 0x000fe40007810000 */
[----:B----4-:R-:W-:Y:S02]  /*3090*/  FSEL R213, R10, -INF , P1 ;  /* 0xff8000000ad57808 */ /* 0x010fe40000800000 */
[----:B------:R-:W-:Y:S01]  /*30a0*/  FMNMX.FTZ R2, R185, R2, !PT ;  /* 0x00000002b9027209 */ /* 0x000fe20007810000 */
[----:B-1----:R-:W-:Y:S01]  /*30b0*/  FMUL.FTZ R7, R27, c[0x0][0x320] ;  /* 0x0000c8001b077a20 */ /* 0x002fe20000410000 */
[----:B------:R-:W1:Y:S01]  /*30c0*/  SHFL.BFLY PT, R10, R9, 0x1, 0x1f ;  /* 0x0c201f00090a7f89 */ /* 0x000e6200000e0000 */
[----:B--2---:R-:W-:-:S02]  /*30d0*/  FSEL R214, R12, -INF , P3 ;  /* 0xff8000000cd67808 */ /* 0x004fc40001800000 */
[----:B------:R-:W-:Y:S02]  /*30e0*/  FMNMX.FTZ R2, R188, R2, !PT ;  /* 0x00000002bc027209 */ /* 0x000fe40007810000 */
[----:B------:R-:W2:Y:S01]  /*30f0*/  MUFU.TANH R7, R7 ;  /* 0x0000000700077308 */ /* 0x000ea20000002400 */
[----:B------:R-:W-:Y:S02]  /*3100*/  FMNMX.FTZ R103, R6, R103, !PT ;  /* 0x0000006706677209 */ /* 0x000fe40007810000 */
[----:B------:R-:W-:Y:S02]  /*3110*/  FMNMX.FTZ R2, R250, R2, !PT ;  /* 0x00000002fa027209 */ /* 0x000fe40007810000 */
[C---:B------:R-:W-:Y:S01]  /*3120*/  FSETP.NEU.FTZ.AND P1, PT, R103.reuse, -INF , PT ;  /* 0xff8000006700780b */ /* 0x040fe20003f3d000 */
[----:B------:R-:W-:Y:S01]  /*3130*/  FMUL.FTZ R13, R103, c[0x0][0x2d0] ;  /* 0x0000b400670d7a20 */ /* 0x000fe20000410000 */
[----:B------:R-:W-:Y:S02]  /*3140*/  FMNMX.FTZ R2, R213, R2, !PT ;  /* 0x00000002d5027209 */ /* 0x000fe40007810000 */
[----:B------:R-:W-:-:S02]  /*3150*/  MOV R6, UR11 ;  /* 0x0000000b00067c02 */ /* 0x000fc40008000f00 */
[----:B------:R-:W-:Y:S02]  /*3160*/  FMNMX.FTZ R2, R214, R2, !PT ;  /* 0x00000002d6027209 */ /* 0x000fe40007810000 */
[----:B---3--:R-:W-:Y:S02]  /*3170*/  FMNMX.FTZ R8, R8, R11, !PT ;  /* 0x0000000b08087209 */ /* 0x008fe40007810000 */
[----:B------:R-:W-:Y:S02]  /*3180*/  FSEL R13, R13, RZ, P1 ;  /* 0x000000ff0d0d7208 */ /* 0x000fe40000800000 */
[----:B--2---:R-:W-:Y:S01]  /*3190*/  FSEL R215, R7, -INF , P2 ;  /* 0xff80000007d77808 */ /* 0x004fe20001000000 */
[----:B------:R-:W2:Y:S01]  /*31a0*/  SHFL.BFLY PT, R11, R8, 0x1, 0x1f ;  /* 0x0c201f00080b7f89 */ /* 0x000ea200000e0000 */
[----:B------:R-:W-:Y:S01]  /*31b0*/  MOV R12, UR10 ;  /* 0x0000000a000c7c02 */ /* 0x000fe20008000f00 */
[----:B------:R-:W-:Y:S01]  /*31c0*/  FFMA.FTZ R4, R17, c[0x0][0x2d0], -R13 ;  /* 0x0000b40011047a23 */ /* 0x000fe2000001080d */
[----:B------:R-:W-:-:S02]  /*31d0*/  FMNMX.FTZ R5, R215, R2, !PT ;  /* 0x00000002d7057209 */ /* 0x000fc40007810000 */
[----:B-1----:R-:W-:Y:S01]  /*31e0*/  FMNMX.FTZ R2, R9, R10, !PT ;  /* 0x0000000a09027209 */ /* 0x002fe20007810000 */
[----:B------:R1:W-:Y:S01]  /*31f0*/  MUFU.EX2 R252, R4 ;  /* 0x0000000400fc7308 */ /* 0x0003e20000000800 */
[----:B------:R-:W-:Y:S01]  /*3200*/  @P0 LEA R6, P1, R6, R14, 0x1 ;  /* 0x0000000e06060211 */ /* 0x000fe200078208ff */
[----:B------:R-:W3:Y:S01]  /*3210*/  SHFL.BFLY PT, R10, R5, 0x2, 0x1f ;  /* 0x0c401f00050a7f89 */ /* 0x000ee200000e0000 */
[--C-:B------:R-:W-:Y:S02]  /*3220*/  FFMA.FTZ R9, R20, c[0x0][0x2d0], -R13.reuse ;  /* 0x0000b40014097a23 */ /* 0x100fe4000001080d */
[----:B------:R-:W-:Y:S01]  /*3230*/  @P0 LEA.HI.X R7, R16, R15, R12, 0x1, P1 ;  /* 0x0000000f10070211 */ /* 0x000fe200008f0c0c */
[C---:B------:R-:W-:Y:S01]  /*3240*/  FMUL.FTZ R12, R2.reuse, c[0x0][0x2d0] ;  /* 0x0000b400020c7a20 */ /* 0x040fe20000410000 */
[----:B------:R-:W-:Y:S01]  /*3250*/  FSETP.NEU.FTZ.AND P1, PT, R2, -INF , PT ;  /* 0xff8000000200780b */ /* 0x000fe20003f3d000 */
[----:B------:R4:W-:Y:S03]  /*3260*/  MUFU.EX2 R251, R9 ;  /* 0x0000000900fb7308 */ /* 0x0009e60000000800 */
[----:B------:R-:W-:Y:S01]  /*3270*/  FSEL R12, R12, RZ, P1 ;  /* 0x000000ff0c0c7208 */ /* 0x000fe20000800000 */
[----:B-1----:R-:W-:Y:S01]  /*3280*/  FFMA.FTZ R4, R18, c[0x0][0x2d0], -R13 ;  /* 0x0000b40012047a23 */ /* 0x002fe2000001080d */
[----:B--2---:R-:W-:-:S03]  /*3290*/  FMNMX.FTZ R105, R8, R11, !PT ;  /* 0x0000000b08697209 */ /* 0x004fc60007810000 */
[--C-:B------:R-:W-:Y:S01]  /*32a0*/  FFMA.FTZ R0, R28, c[0x0][0x2d0], -R12.reuse ;  /* 0x0000b4001c007a23 */ /* 0x100fe2000001080c */
[----:B------:R1:W-:Y:S01]  /*32b0*/  MUFU.EX2 R249, R4 ;  /* 0x0000000400f97308 */ /* 0x0003e20000000800 */
[----:B------:R-:W-:Y:S01]  /*32c0*/  FSETP.NEU.FTZ.AND P1, PT, R105, -INF , PT ;  /* 0xff8000006900780b */ /* 0x000fe20003f3d000 */
[----:B----4-:R-:W-:Y:S01]  /*32d0*/  FFMA.FTZ R9, R22, c[0x0][0x2d0], -R12 ;  /* 0x0000b40016097a23 */ /* 0x010fe2000001080c */
[----:B---3--:R-:W-:-:S05]  /*32e0*/  FMNMX.FTZ R3, R5, R10, !PT ;  /* 0x0000000a05037209 */ /* 0x008fca0007810000 */
[----:B------:R2:W-:Y:S01]  /*32f0*/  MUFU.EX2 R244, R0 ;  /* 0x0000000000f47308 */ /* 0x0005e20000000800 */
[----:B------:R-:W3:Y:S01]  /*3300*/  SHFL.BFLY PT, R5, R3, 0x1, 0x1f ;  /* 0x0c201f0003057f89 */ /* 0x000ee200000e0000 */
[----:B-1----:R-:W-:-:S06]  /*3310*/  FFMA.FTZ R4, R19, c[0x0][0x2d0], -R13 ;  /* 0x0000b40013047a23 */ /* 0x002fcc000001080d */
[----:B------:R-:W-:Y:S01]  /*3320*/  MUFU.EX2 R247, R9 ;  /* 0x0000000900f77308 */ /* 0x000fe20000000800 */
[----:B--2---:R-:W-:-:S07]  /*3330*/  FMUL.FTZ R0, R105, c[0x0][0x2d0] ;  /* 0x0000b40069007a20 */ /* 0x004fce0000410000 */
[----:B------:R1:W-:Y:S01]  /*3340*/  MUFU.EX2 R248, R4 ;  /* 0x0000000400f87308 */ /* 0x0003e20000000800 */
[----:B------:R-:W-:-:S05]  /*3350*/  FSEL R0, R0, RZ, P1 ;  /* 0x000000ff00007208 */ /* 0x000fca0000800000 */
[----:B------:R-:W-:Y:S01]  /*3360*/  FFMA.FTZ R8, R37, c[0x0][0x2d0], -R0 ;  /* 0x0000b40025087a23 */ /* 0x000fe20000010800 */
[----:B---3--:R-:W-:-:S03]  /*3370*/  FMNMX.FTZ R104, R3, R5, !PT ;  /* 0x0000000503687209 */ /* 0x008fc60007810000 */
[----:B------:R2:W-:Y:S01]  /*3380*/  MUFU.EX2 R242, R8 ;  /* 0x0000000800f27308 */ /* 0x0005e20000000800 */
[C---:B------:R-:W-:Y:S01]  /*3390*/  FSETP.NEU.FTZ.AND P1, PT, R104.reuse, -INF , PT ;  /* 0xff8000006800780b */ /* 0x040fe20003f3d000 */
[----:B------:R-:W-:Y:S02]  /*33a0*/  FMUL.FTZ R3, R104, c[0x0][0x2d0] ;  /* 0x0000b40068037a20 */ /* 0x000fe40000410000 */
[----:B-1----:R-:W-:-:S03]  /*33b0*/  @P0 IMAD.SHL.U32 R4, R151, 0x2, RZ ;  /* 0x0000000297040824 */ /* 0x002fc600078e00ff */
[----:B------:R-:W-:Y:S02]  /*33c0*/  FSEL R3, R3, RZ, P1 ;  /* 0x000000ff03037208 */ /* 0x000fe40000800000 */
[----:B------:R1:W-:Y:S04]  /*33d0*/  @P0 LDGSTS.E.BYPASS.LTC128B.128 [R4+0x3100], [R14.64], !P6 ;  /* 0x031000000e040fae */ /* 0x0003e8000f101d50 */
[----:B------:R1:W-:Y:S01]  /*33e0*/  @P0 LDGSTS.E.BYPASS.LTC128B.128 [R4+0x4100], [R14.64+0x40], !P5 ;  /* 0x041000400e040fae */ /* 0x0003e2000e901d50 */
[----:B--2---:R-:W-:-:S03]  /*33f0*/  FFMA.FTZ R8, R38, c[0x0][0x2d0], -R0 ;  /* 0x0000b40026087a23 */ /* 0x004fc60000010800 */
[----:B------:R1:W-:Y:S01]  /*3400*/  @P0 LDGSTS.E.BYPASS.LTC128B.128 [R4+0x5100], [R14.64+0x80], !P4 ;  /* 0x051000800e040fae */ /* 0x0003e2000e101d50 */
[----:B------:R2:W3:Y:S03]  /*3410*/  MUFU.EX2 R243, R8 ;  /* 0x0000000800f37308 */ /* 0x0004e60000000800 */
[----:B------:R4:W-:Y:S04]  /*3420*/  @P0 LDGSTS.E.BYPASS.LTC128B.128 [R4+0x3900], [R6.64], !P6 ;  /* 0x0390000006040fae */ /* 0x0009e8000f101d50 */
[----:B------:R4:W-:Y:S04]  /*3430*/  @P0 LDGSTS.E.BYPASS.LTC128B.128 [R4+0x4900], [R6.64+0x40], !P5 ;  /* 0x0490004006040fae */ /* 0x0009e8000e901d50 */
[----:B------:R4:W-:Y:S04]  /*3440*/  @P0 LDGSTS.E.BYPASS.LTC128B.128 [R4+0x5900], [R6.64+0x80], !P4 ;  /* 0x0590008006040fae */ /* 0x0009e8000e101d50 */
[----:B------:R-:W5:Y:S01]  /*3450*/  LDSM.16.MT88.4 R24, [R217+0x100] ;  /* 0x00010000d918783b */ /* 0x000f620000004200 */
[----:B--2---:R-:W-:-:S03]  /*3460*/  FFMA.FTZ R8, R46, c[0x0][0x2d0], -R3 ;  /* 0x0000b4002e087a23 */ /* 0x004fc60000010803 */
[----:B------:R-:W2:Y:S01]  /*3470*/  LDSM.16.MT88.4 R16, [R218+0x100] ;  /* 0x00010000da10783b */ /* 0x000ea20000004200 */
[----:B---3--:R-:W-:Y:S01]  /*3480*/  F2FP.PACK_AB R10, R243, R242 ;  /* 0x000000f2f30a723e */ /* 0x008fe200000000ff */
[----:B------:R3:W-:Y:S02]  /*3490*/  MUFU.EX2 R228, R8 ;  /* 0x0000000800e47308 */ /* 0x0007e40000000800 */
[----:B------:R-:W-:Y:S01]  /*34a0*/  LDSM.16.MT88.4 R40, [R218+0x2100] ;  /* 0x00210000da28783b */ /* 0x000fe20000004200 */
[----:B-1----:R-:W-:-:S03]  /*34b0*/  FFMA.FTZ R14, R174, c[0x0][0x2d0], -R12 ;  /* 0x0000b400ae0e7a23 */ /* 0x002fc6000001080c */
[----:B------:R-:W0:Y:S02]  /*34c0*/  LDGDEPBAR ;  /* 0x00000000000079af */ /* 0x000e240000000000 */
[----:B------:R1:W-:Y:S01]  /*34d0*/  MUFU.EX2 R175, R14 ;  /* 0x0000000e00af7308 */ /* 0x0003e20000000800 */
[----:B----4-:R-:W-:Y:S01]  /*34e0*/  FFMA.FTZ R4, R23, c[0x0][0x2d0], -R12 ;  /* 0x0000b40017047a23 */ /* 0x010fe2000001080c */
[----:B------:R-:W-:Y:S01]  /*34f0*/  F2FP.PACK_AB R6, R251, R248 ;  /* 0x000000f8fb06723e */ /* 0x000fe200000000ff */
[----:B------:R-:W4:Y:S01]  /*3500*/  LDSM.16.MT88.4 R20, [R217+0x1100] ;  /* 0x00110000d914783b */ /* 0x000f220000004200 */
[----:B---3--:R-:W-:-:S04]  /*3510*/  FFMA.FTZ R8, R45, c[0x0][0x2d0], -R3 ;  /* 0x0000b4002d087a23 */ /* 0x008fc80000010803 */
[----:B------:R3:W2:Y:S01]  /*3520*/  MUFU.EX2 R245, R4 ;  /* 0x0000000400f57308 */ /* 0x0006a20000000800 */
[----:B-1----:R-:W-:-:S07]  /*3530*/  FFMA.FTZ R14, R176, c[0x0][0x2d0], -R12 ;  /* 0x0000b400b00e7a23 */ /* 0x002fce000001080c */
[----:B------:R1:W1:Y:S01]  /*3540*/  MUFU.EX2 R227, R8 ;  /* 0x0000000800e37308 */ /* 0x0002620000000800 */
[----:B---3--:R-:W-:Y:S01]  /*3550*/  FFMA.FTZ R4, R29, c[0x0][0x2d0], -R12 ;  /* 0x0000b4001d047a23 */ /* 0x008fe2000001080c */
[----:B--2---:R-:W-:Y:S01]  /*3560*/  F2FP.PACK_AB R5, R245, R247 ;  /* 0x000000f7f505723e */ /* 0x004fe200000000ff */
[----:B------:R-:W2:Y:S05]  /*3570*/  LDSM.16.MT88.4 R28, [R218+0x1100] ;  /* 0x00110000da1c783b */ /* 0x000eaa0000004200 */
[----:B------:R3:W-:Y:S01]  /*3580*/  MUFU.EX2 R180, R14 ;  /* 0x0000000e00b47308 */ /* 0x0007e20000000800 */
[----:B-1----:R-:W-:Y:S01]  /*3590*/  FFMA.FTZ R8, R44, c[0x0][0x2d0], -R3 ;  /* 0x0000b4002c087a23 */ /* 0x002fe20000010803 */
[----:B------:R-:W-:-:S06]  /*35a0*/  F2FP.PACK_AB R9, R227, R228 ;  /* 0x000000e4e309723e */ /* 0x000fcc00000000ff */
[----:B------:R1:W1:Y:S08]  /*35b0*/  MUFU.EX2 R246, R4 ;  /* 0x0000000400f67308 */ /* 0x0002700000000800 */
[----:B------:R4:W-:Y:S01]  /*35c0*/  MUFU.EX2 R233, R8 ;  /* 0x0000000800e97308 */ /* 0x0009e20000000800 */
[--C-:B---3--:R-:W-:Y:S02]  /*35d0*/  FFMA.FTZ R14, R177, c[0x0][0x2d0], -R0.reuse ;  /* 0x0000b400b10e7a23 */ /* 0x108fe40000010800 */
[----:B-1----:R-:W-:Y:S01]  /*35e0*/  FFMA.FTZ R4, R32, c[0x0][0x2d0], -R0 ;  /* 0x0000b40020047a23 */ /* 0x002fe20000010800 */
[----:B------:R-:W-:Y:S01]  /*35f0*/  F2FP.PACK_AB R7, R246, R244 ;  /* 0x000000f4f607723e */ /* 0x000fe200000000ff */
[----:B------:R-:W1:Y:S03]  /*3600*/  LDSM.16.MT88.4 R32, [R217+0x2100] ;  /* 0x00210000d920783b */ /* 0x000e660000004200 */
[----:B------:R3:W-:Y:S01]  /*3610*/  MUFU.EX2 R174, R14 ;  /* 0x0000000e00ae7308 */ /* 0x0007e20000000800 */
[----:B----4-:R-:W-:-:S07]  /*3620*/  FFMA.FTZ R8, R39, c[0x0][0x2d0], -R3 ;  /* 0x0000b40027087a23 */ /* 0x010fce0000010803 */
[----:B------:R4:W-:Y:S08]  /*3630*/  MUFU.EX2 R241, R4 ;  /* 0x0000000400f17308 */ /* 0x0009f00000000800 */
[----:B------:R-:W2:Y:S01]  /*3640*/  MUFU.EX2 R240, R8 ;  /* 0x0000000800f07308 */ /* 0x000ea20000000800 */
[--C-:B---3--:R-:W-:Y:S02]  /*3650*/  FFMA.FTZ R14, R179, c[0x0][0x2d0], -R0.reuse ;  /* 0x0000b400b30e7a23 */ /* 0x108fe40000010800 */
[----:B----4-:R-:W-:-:S02]  /*3660*/  FFMA.FTZ R4, R36, c[0x0][0x2d0], -R0 ;  /* 0x0000b40024047a23 */ /* 0x010fc40000010800 */
[----:B------:R-:W-:Y:S03]  /*3670*/  LDSM.16.MT88.4 R36, [R218+0x2500] ;  /* 0x00250000da24783b */ /* 0x000fe60000004200 */
[----:B------:R3:W4:Y:S01]  /*3680*/  MUFU.EX2 R235, R4 ;  /* 0x0000000400eb7308 */ /* 0x0007220000000800 */
[----:B--2---:R-:W-:Y:S02]  /*3690*/  F2FP.PACK_AB R11, R240, R233 ;  /* 0x000000e9f00b723e */ /* 0x004fe400000000ff */
[----:B---3--:R-:W-:Y:S02]  /*36a0*/  F2FP.PACK_AB R4, R249, R252 ;  /* 0x000000fcf904723e */ /* 0x008fe400000000ff */
[----:B----4-:R-:W-:-:S05]  /*36b0*/  F2FP.PACK_AB R8, R235, R241 ;  /* 0x000000f1eb08723e */ /* 0x010fca00000000ff */
[C---:B-----5:R-:W-:Y:S08]  /*36c0*/  HMMA.16816.F32 R120, R4.reuse, R24, RZ ;  /* 0x000000180478723c */ /* 0x060ff000000018ff */
[C---:B------:R-:W-:Y:S08]  /*36d0*/  HMMA.16816.F32 R116, R4.reuse, R16, RZ ;  /* 0x000000100474723c */ /* 0x040ff000000018ff */
[C---:B------:R-:W-:Y:S08]  /*36e0*/  HMMA.16816.F32 R112, R4.reuse, R20, RZ ;  /* 0x000000140470723c */ /* 0x040ff000000018ff */
[C---:B------:R-:W-:Y:S08]  /*36f0*/  HMMA.16816.F32 R108, R4.reuse, R28, RZ ;  /* 0x0000001c046c723c */ /* 0x040ff000000018ff */
[C---:B-1----:R-:W-:Y:S08]  /*3700*/  HMMA.16816.F32 R96, R4.reuse, R32, RZ ;  /* 0x000000200460723c */ /* 0x042ff000000018ff */
[C---:B------:R-:W-:Y:S08]  /*3710*/  HMMA.16816.F32 R92, R4.reuse, R40, RZ ;  /* 0x00000028045c723c */ /* 0x040ff000000018ff */
[C---:B------:R-:W-:Y:S08]  /*3720*/  HMMA.16816.F32 R88, R4.reuse, R26, RZ ;  /* 0x0000001a0458723c */ /* 0x040ff000000018ff */
[C---:B------:R-:W-:Y:S08]  /*3730*/  HMMA.16816.F32 R84, R4.reuse, R18, RZ ;  /* 0x000000120454723c */ /* 0x040ff000000018ff */
[C---:B------:R-:W-:Y:S08]  /*3740*/  HMMA.16816.F32 R80, R4.reuse, R22, RZ ;  /* 0x000000160450723c */ /* 0x040ff000000018ff */
[C---:B------:R-:W-:Y:S08]  /*3750*/  HMMA.16816.F32 R76, R4.reuse, R30, RZ ;  /* 0x0000001e044c723c */ /* 0x040ff000000018ff */
[C---:B------:R-:W-:Y:S08]  /*3760*/  HMMA.16816.F32 R72, R4.reuse, R34, RZ ;  /* 0x000000220448723c */ /* 0x040ff000000018ff */
[----:B------:R-:W-:Y:S07]  /*3770*/  HMMA.16816.F32 R64, R4, R42, RZ ;  /* 0x0000002a0440723c */ /* 0x000fee00000018ff */
[--C-:B------:R-:W-:Y:S01]  /*3780*/  FFMA.FTZ R4, R47, c[0x0][0x2d0], -R13.reuse ;  /* 0x0000b4002f047a23 */ /* 0x100fe2000001080d */
[C---:B------:R-:W-:Y:S03]  /*3790*/  HMMA.16816.F32 R68, R8.reuse, R24, RZ ;  /* 0x000000180844723c */ /* 0x040fe600000018ff */
[----:B------:R1:W-:Y:S05]  /*37a0*/  MUFU.EX2 R229, R4 ;  /* 0x0000000400e57308 */ /* 0x0003ea0000000800 */
[C---:B------:R-:W-:Y:S01]  /*37b0*/  HMMA.16816.F32 R144, R8.reuse, R26, RZ ;  /* 0x0000001a0890723c */ /* 0x040fe200000018ff */
[----:B------:R-:W-:Y:S07]  /*37c0*/  LDSM.16.MT88.4 R24, [R217+0x500] ;  /* 0x00050000d918783b */ /* 0x000fee0000004200 */
[----:B------:R-:W-:Y:S01]  /*37d0*/  HMMA.16816.F32 R60, R8, R16, RZ ;  /* 0x00000010083c723c */ /* 0x000fe200000018ff */
[----:B-1----:R-:W-:-:S04]  /*37e0*/  FFMA.FTZ R4, R52, c[0x0][0x2d0], -R13 ;  /* 0x0000b40034047a23 */ /* 0x002fc8000001080d */
[----:B------:R1:W-:Y:S03]  /*37f0*/  MUFU.EX2 R239, R4 ;  /* 0x0000000400ef7308 */ /* 0x0003e60000000800 */
[C---:B------:R-:W-:Y:S01]  /*3800*/  HMMA.16816.F32 R140, R8.reuse, R18, RZ ;  /* 0x00000012088c723c */ /* 0x040fe200000018ff */
[----:B------:R-:W2:Y:S07]  /*3810*/  LDSM.16.MT88.4 R16, [R217+0x1500] ;  /* 0x00150000d910783b */ /* 0x000eae0000004200 */
[----:B------:R-:W-:Y:S01]  /*3820*/  HMMA.16816.F32 R56, R8, R20, RZ ;  /* 0x000000140838723c */ /* 0x000fe200000018ff */
[----:B-1----:R-:W-:-:S07]  /*3830*/  FFMA.FTZ R4, R54, c[0x0][0x2d0], -R13 ;  /* 0x0000b40036047a23 */ /* 0x002fce000001080d */
[C---:B------:R-:W-:Y:S01]  /*3840*/  HMMA.16816.F32 R136, R8.reuse, R22, RZ ;  /* 0x000000160888723c */ /* 0x040fe200000018ff */
[----:B------:R-:W-:Y:S01]  /*3850*/  LDSM.16.MT88.4 R20, [R218+0x500] ;  /* 0x00050000da14783b */ /* 0x000fe20000004200 */
[----:B------:R1:W-:Y:S06]  /*3860*/  MUFU.EX2 R238, R4 ;  /* 0x0000000400ee7308 */ /* 0x0003ec0000000800 */
[C---:B------:R-:W-:Y:S08]  /*3870*/  HMMA.16816.F32 R52, R8.reuse, R28, RZ ;  /* 0x0000001c0834723c */ /* 0x040ff000000018ff */
[----:B------:R-:W-:Y:S01]  /*3880*/  HMMA.16816.F32 R148, R8, R30, RZ ;  /* 0x0000001e0894723c */ /* 0x000fe200000018ff */
[----:B------:R-:W-:Y:S01]  /*3890*/  LDSM.16.MT88.4 R28, [R218+0x1500] ;  /* 0x00150000da1c783b */ /* 0x000fe20000004200 */
[----:B-1----:R-:W-:-:S04]  /*38a0*/  FFMA.FTZ R4, R100, c[0x0][0x2d0], -R13 ;  /* 0x0000b40064047a23 */ /* 0x002fc8000001080d */
[----:B------:R1:W3:Y:S02]  /*38b0*/  MUFU.EX2 R237, R4 ;  /* 0x0000000400ed7308 */ /* 0x0002e40000000800 */
[C---:B------:R-:W-:Y:S08]  /*38c0*/  HMMA.16816.F32 R48, R8.reuse, R32, RZ ;  /* 0x000000200830723c */ /* 0x040ff000000018ff */
[----:B------:R-:W-:Y:S01]  /*38d0*/  HMMA.16816.F32 R152, R8, R34, RZ ;  /* 0x000000220898723c */ /* 0x000fe200000018ff */
[----:B------:R-:W4:Y:S01]  /*38e0*/  LDSM.16.MT88.4 R32, [R217+0x2500] ;  /* 0x00250000d920783b */ /* 0x000f220000004200 */
[----:B-1----:R-:W-:-:S06]  /*38f0*/  FFMA.FTZ R4, R101, c[0x0][0x2d0], -R12 ;  /* 0x0000b40065047a23 */ /* 0x002fcc000001080c */
[C---:B------:R-:W-:Y:S01]  /*3900*/  HMMA.16816.F32 R44, R8.reuse, R40, RZ ;  /* 0x00000028082c723c */ /* 0x040fe200000018ff */
[----:B---3--:R-:W-:Y:S01]  /*3910*/  F2FP.PACK_AB R6, R237, R238 ;  /* 0x000000eeed06723e */ /* 0x008fe200000000ff */
[----:B------:R1:W-:Y:S06]  /*3920*/  MUFU.EX2 R223, R4 ;  /* 0x0000000400df7308 */ /* 0x0003ec0000000800 */
[----:B------:R-:W-:Y:S07]  /*3930*/  HMMA.16816.F32 R156, R8, R42, RZ ;  /* 0x0000002a089c723c */ /* 0x000fee00000018ff */
[----:B------:R-:W-:-:S04]  /*3940*/  FFMA.FTZ R8, R127, c[0x0][0x2d0], -R0 ;  /* 0x0000b4007f087a23 */ /* 0x000fc80000010800 */
[----:B------:R3:W-:Y:S01]  /*3950*/  MUFU.EX2 R208, R8 ;  /* 0x0000000800d07308 */ /* 0x0007e20000000800 */
[----:B-1----:R-:W-:-:S07]  /*3960*/  FFMA.FTZ R4, R102, c[0x0][0x2d0], -R12 ;  /* 0x0000b40066047a23 */ /* 0x002fce000001080c */
[----:B------:R1:W5:Y:S01]  /*3970*/  MUFU.EX2 R226, R4 ;  /* 0x0000000400e27308 */ /* 0x0003620000000800 */
[----:B---3--:R-:W-:-:S07]  /*3980*/  FFMA.FTZ R8, R126, c[0x0][0x2d0], -R0 ;  /* 0x0000b4007e087a23 */ /* 0x008fce0000010800 */
[----:B------:R3:W-:Y:S01]  /*3990*/  MUFU.EX2 R207, R8 ;  /* 0x0000000800cf7308 */ /* 0x0007e20000000800 */
[----:B-1----:R-:W-:Y:S01]  /*39a0*/  FFMA.FTZ R4, R106, c[0x0][0x2d0], -R12 ;  /* 0x0000b4006a047a23 */ /* 0x002fe2000001080c */
[----:B-----5:R-:W-:-:S06]  /*39b0*/  F2FP.PACK_AB R5, R226, R223 ;  /* 0x000000dfe205723e */ /* 0x020fcc00000000ff */
[----:B------:R1:W-:Y:S01]  /*39c0*/  MUFU.EX2 R225, R4 ;  /* 0x0000000400e17308 */ /* 0x0003e20000000800 */
[----:B---3--:R-:W-:-:S07]  /*39d0*/  FFMA.FTZ R8, R129, c[0x0][0x2d0], -R3 ;  /* 0x0000b40081087a23 */ /* 0x008fce0000010803 */
[----:B------:R3:W-:Y:S01]  /*39e0*/  MUFU.EX2 R197, R8 ;  /* 0x0000000800c57308 */ /* 0x0007e20000000800 */
[----:B-1----:R-:W-:-:S07]  /*39f0*/  FFMA.FTZ R4, R107, c[0x0][0x2d0], -R12 ;  /* 0x0000b4006b047a23 */ /* 0x002fce000001080c */
[----:B------:R1:W5:Y:S01]  /*3a00*/  MUFU.EX2 R224, R4 ;  /* 0x0000000400e07308 */ /* 0x0003620000000800 */
[----:B---3--:R-:W-:-:S07]  /*3a10*/  FFMA.FTZ R8, R128, c[0x0][0x2d0], -R3 ;  /* 0x0000b40080087a23 */ /* 0x008fce0000010803 */
[----:B------:R3:W-:Y:S01]  /*3a20*/  MUFU.EX2 R107, R14 ;  /* 0x0000000e006b7308 */ /* 0x0007e20000000800 */
[----:B-1----:R-:W-:-:S07]  /*3a30*/  FFMA.FTZ R4, R124, c[0x0][0x2d0], -R0 ;  /* 0x0000b4007c047a23 */ /* 0x002fce0000010800 */
[----:B------:R1:W-:Y:S01]  /*3a40*/  MUFU.EX2 R198, R8 ;  /* 0x0000000800c67308 */ /* 0x0003e20000000800 */
[----:B-----5:R-:W-:-:S07]  /*3a50*/  F2FP.PACK_AB R7, R224, R225 ;  /* 0x000000e1e007723e */ /* 0x020fce00000000ff */
[----:B------:R5:W-:Y:S01]  /*3a60*/  MUFU.EX2 R210, R4 ;  /* 0x0000000400d27308 */ /* 0x000be20000000800 */
[----:B---3--:R-:W-:Y:S02]  /*3a70*/  FFMA.FTZ R14, R184, c[0x0][0x2d0], -R0 ;  /* 0x0000b400b80e7a23 */ /* 0x008fe40000010800 */
[----:B-1----:R-:W-:-:S05]  /*3a80*/  FFMA.FTZ R8, R130, c[0x0][0x2d0], -R3 ;  /* 0x0000b40082087a23 */ /* 0x002fca0000010803 */
[----:B------:R1:W-:Y:S01]  /*3a90*/  MUFU.EX2 R196, R8 ;  /* 0x0000000800c47308 */ /* 0x0003e20000000800 */
[----:B-----5:R-:W-:-:S07]  /*3aa0*/  FFMA.FTZ R4, R125, c[0x0][0x2d0], -R0 ;  /* 0x0000b4007d047a23 */ /* 0x020fce0000010800 */
[----:B------:R3:W5:Y:S01]  /*3ab0*/  MUFU.EX2 R209, R4 ;  /* 0x0000000400d17308 */ /* 0x0007620000000800 */
[----:B-1----:R-:W-:-:S07]  /*3ac0*/  FFMA.FTZ R8, R131, c[0x0][0x2d0], -R3 ;  /* 0x0000b40083087a23 */ /* 0x002fce0000010803 */
[----:B------:R1:W1:Y:S01]  /*3ad0*/  MUFU.EX2 R195, R8 ;  /* 0x0000000800c37308 */ /* 0x0002620000000800 */
[----:B---3--:R-:W-:-:S07]  /*3ae0*/  F2FP.PACK_AB R4, R239, R229 ;  /* 0x000000e5ef04723e */ /* 0x008fce00000000ff */
[----:B--2---:R-:W-:Y:S01]  /*3af0*/  HMMA.16816.F32 R124, R4, R16, R112 ;  /* 0x00000010047c723c */ /* 0x004fe20000001870 */
[----:B-1----:R-:W-:-:S07]  /*3b00*/  FFMA.FTZ R8, R166, c[0x0][0x2d0], -R13 ;  /* 0x0000b400a6087a23 */ /* 0x002fce000001080d */
[C---:B----4-:R-:W-:Y:S01]  /*3b10*/  HMMA.16816.F32 R112, R4.reuse, R32, R96 ;  /* 0x000000200470723c */ /* 0x050fe20000001860 */
[----:B------:R1:W-:Y:S07]  /*3b20*/  MUFU.EX2 R194, R8 ;  /* 0x0000000800c27308 */ /* 0x0003ee0000000800 */
[C---:B------:R-:W-:Y:S08]  /*3b30*/  HMMA.16816.F32 R160, R4.reuse, R20, R116 ;  /* 0x0000001404a0723c */ /* 0x040ff00000001874 */
[----:B------:R-:W-:Y:S01]  /*3b40*/  HMMA.16816.F32 R96, R4, R36, R92 ;  /* 0x000000240460723c */ /* 0x000fe2000000185c */
[----:B-1----:R-:W-:-:S04]  /*3b50*/  FFMA.FTZ R8, R167, c[0x0][0x2d0], -R13 ;  /* 0x0000b400a7087a23 */ /* 0x002fc8000001080d */
[----:B------:R1:W2:Y:S03]  /*3b60*/  MUFU.EX2 R193, R8 ;  /* 0x0000000800c17308 */ /* 0x0002a60000000800 */
[C---:B------:R-:W-:Y:S08]  /*3b70*/  HMMA.16816.F32 R168, R4.reuse, R24, R120 ;  /* 0x0000001804a8723c */ /* 0x040ff00000001878 */
[----:B------:R-:W-:Y:S01]  /*3b80*/  HMMA.16816.F32 R116, R4, R26, R88 ;  /* 0x0000001a0474723c */ /* 0x000fe20000001858 */
[----:B-1----:R-:W-:-:S07]  /*3b90*/  FFMA.FTZ R8, R165, c[0x0][0x2d0], -R13 ;  /* 0x0000b400a5087a23 */ /* 0x002fce000001080d */
[C---:B------:R-:W-:Y:S01]  /*3ba0*/  HMMA.16816.F32 R132, R4.reuse, R22, R84 ;  /* 0x000000160484723c */ /* 0x040fe20000001854 */
[----:B------:R1:W-:Y:S07]  /*3bb0*/  MUFU.EX2 R192, R8 ;  /* 0x0000000800c07308 */ /* 0x0003ee0000000800 */
[C---:B------:R-:W-:Y:S08]  /*3bc0*/  HMMA.16816.F32 R92, R4.reuse, R18, R80 ;  /* 0x00000012045c723c */ /* 0x040ff00000001850 */
[----:B------:R-:W-:Y:S01]  /*3bd0*/  HMMA.16816.F32 R120, R4, R28, R108 ;  /* 0x0000001c0478723c */ /* 0x000fe2000000186c */
[----:B-1----:R-:W-:-:S04]  /*3be0*/  FFMA.FTZ R8, R164, c[0x0][0x2d0], -R13 ;  /* 0x0000b400a4087a23 */ /* 0x002fc8000001080d */
[----:B------:R1:W-:Y:S03]  /*3bf0*/  MUFU.EX2 R183, R8 ;  /* 0x0000000800b77308 */ /* 0x0003e60000000800 */
[C---:B------:R-:W-:Y:S08]  /*3c00*/  HMMA.16816.F32 R88, R4.reuse, R30, R76 ;  /* 0x0000001e0458723c */ /* 0x040ff0000000184c */
[----:B------:R-:W-:Y:S01]  /*3c10*/  HMMA.16816.F32 R84, R4, R34, R72 ;  /* 0x000000220454723c */ /* 0x000fe20000001848 */
[----:B-1----:R-:W-:-:S02]  /*3c20*/  FFMA.FTZ R8, R172, c[0x0][0x2d0], -R12 ;  /* 0x0000b400ac087a23 */ /* 0x002fc4000001080c */
[----:B------:R1:W-:Y:S05]  /*3c30*/  MUFU.EX2 R172, R14 ;  /* 0x0000000e00ac7308 */ /* 0x0003ea0000000800 */
[----:B------:R-:W-:Y:S07]  /*3c40*/  HMMA.16816.F32 R80, R4, R38, R64 ;  /* 0x000000260450723c */ /* 0x000fee0000001840 */
[----:B-----5:R-:W-:Y:S01]  /*3c50*/  F2FP.PACK_AB R4, R209, R210 ;  /* 0x000000d2d104723e */ /* 0x020fe200000000ff */
[----:B------:R3:W-:Y:S01]  /*3c60*/  MUFU.EX2 R182, R8 ;  /* 0x0000000800b67308 */ /* 0x0007e20000000800 */
[----:B------:R-:W-:-:S02]  /*3c70*/  F2FP.PACK_AB R5, R198, R197 ;  /* 0x000000c5c605723e */ /* 0x000fc400000000ff */
[----:B------:R-:W-:Y:S02]  /*3c80*/  F2FP.PACK_AB R6, R207, R208 ;  /* 0x000000d0cf06723e */ /* 0x000fe400000000ff */
[----:B------:R-:W-:Y:S01]  /*3c90*/  F2FP.PACK_AB R7, R195, R196 ;  /* 0x000000c4c307723e */ /* 0x000fe200000000ff */
[----:B-1----:R-:W-:-:S06]  /*3ca0*/  FFMA.FTZ R14, R178, c[0x0][0x2d0], -R0 ;  /* 0x0000b400b20e7a23 */ /* 0x002fcc0000010800 */
[C---:B------:R-:W-:Y:S01]  /*3cb0*/  HMMA.16816.F32 R76, R4.reuse, R24, R68 ;  /* 0x00000018044c723c */ /* 0x040fe20000001844 */
[----:B---3--:R-:W-:Y:S02]  /*3cc0*/  FFMA.FTZ R8, R173, c[0x0][0x2d0], -R12 ;  /* 0x0000b400ad087a23 */ /* 0x008fe4000001080c */
[----:B------:R1:W-:Y:S05]  /*3cd0*/  MUFU.EX2 R173, R14 ;  /* 0x0000000e00ad7308 */ /* 0x0003ea0000000800 */
[C---:B------:R-:W-:Y:S03]  /*3ce0*/  HMMA.16816.F32 R72, R4.reuse, R20, R60 ;  /* 0x000000140448723c */ /* 0x040fe6000000183c */
[----:B------:R3:W4:Y:S05]  /*3cf0*/  MUFU.EX2 R181, R8 ;  /* 0x0000000800b57308 */ /* 0x00072a0000000800 */
[----:B------:R-:W-:Y:S01]  /*3d00*/  HMMA.16816.F32 R64, R4, R28, R52 ;  /* 0x0000001c0440723c */ /* 0x000fe20000001834 */
[----:B-1----:R-:W-:-:S07]  /*3d10*/  FFMA.FTZ R14, R186, c[0x0][0x2d0], -R3 ;  /* 0x0000b400ba0e7a23 */ /* 0x002fce0000010803 */
[C---:B------:R-:W-:Y:S01]  /*3d20*/  HMMA.16816.F32 R68, R4.reuse, R16, R56 ;  /* 0x000000100444723c */ /* 0x040fe20000001838 */
[----:B------:R1:W-:Y:S01]  /*3d30*/  MUFU.EX2 R106, R14 ;  /* 0x0000000e006a7308 */ /* 0x0003e20000000800 */
[----:B---3--:R-:W-:Y:S06]  /*3d40*/  LDSM.16.MT88.4 R8, [R218+0x900] ;  /* 0x00090000da08783b */ /* 0x008fec0000004200 */
[C---:B------:R-:W-:Y:S08]  /*3d50*/  HMMA.16816.F32 R60, R4.reuse, R32, R48 ;  /* 0x00000020043c723c */ /* 0x040ff00000001830 */
[----:B------:R-:W-:Y:S01]  /*3d60*/  HMMA.16816.F32 R128, R4, R36, R44 ;  /* 0x000000240480723c */ /* 0x000fe2000000182c */
[----:B-1----:R-:W-:-:S04]  /*3d70*/  FFMA.FTZ R14, R187, c[0x0][0x2d0], -R3 ;  /* 0x0000b400bb0e7a23 */ /* 0x002fc80000010803 */
[----:B------:R1:W3:Y:S03]  /*3d80*/  MUFU.EX2 R102, R14 ;  /* 0x0000000e00667308 */ /* 0x0002e60000000800 */
[C---:B------:R-:W-:Y:S01]  /*3d90*/  HMMA.16816.F32 R40, R4.reuse, R30, R148 ;  /* 0x0000001e0428723c */ /* 0x040fe20000001894 */
[----:B------:R-:W5:Y:S07]  /*3da0*/  LDSM.16.MT88.4 R28, [R217+0x2900] ;  /* 0x00290000d91c783b */ /* 0x000f6e0000004200 */
[----:B------:R-:W-:Y:S01]  /*3db0*/  HMMA.16816.F32 R52, R4, R34, R152 ;  /* 0x000000220434723c */ /* 0x000fe20000001898 */
[----:B------:R-:W3:Y:S04]  /*3dc0*/  LDSM.16.MT88.4 R32, [R218+0x2900] ;  /* 0x00290000da20783b */ /* 0x000ee80000004200 */
[----:B------:R-:W-:Y:S01]  /*3dd0*/  LDSM.16.MT88.4 R152, [R217+0x1d00] ;  /* 0x001d0000d998783b */ /* 0x000fe20000004200 */
[----:B-1----:R-:W-:-:S02]  /*3de0*/  FFMA.FTZ R14, R185, c[0x0][0x2d0], -R3 ;  /* 0x0000b400b90e7a23 */ /* 0x002fc40000010803 */
[C---:B------:R-:W-:Y:S01]  /*3df0*/  HMMA.16816.F32 R56, R4.reuse, R26, R144 ;  /* 0x0000001a0438723c */ /* 0x040fe20000001890 */
[----:B------:R-:W-:Y:S01]  /*3e00*/  LDSM.16.MT88.4 R24, [R218+0x1900] ;  /* 0x00190000da18783b */ /* 0x000fe20000004200 */
[----:B------:R1:W-:Y:S06]  /*3e10*/  MUFU.EX2 R101, R14 ;  /* 0x0000000e00657308 */ /* 0x0003ec0000000800 */
[C---:B------:R-:W-:Y:S01]  /*3e20*/  HMMA.16816.F32 R48, R4.reuse, R22, R140 ;  /* 0x000000160430723c */ /* 0x040fe2000000188c */
[----:B------:R-:W-:Y:S07]  /*3e30*/  LDSM.16.MT88.4 R20, [R217+0x1900] ;  /* 0x00190000d914783b */ /* 0x000fee0000004200 */
[----:B------:R-:W-:Y:S01]  /*3e40*/  HMMA.16816.F32 R44, R4, R18, R136 ;  /* 0x00000012042c723c */ /* 0x000fe20000001888 */
[----:B------:R-:W3:Y:S01]  /*3e50*/  LDSM.16.MT88.4 R16, [R217+0x900] ;  /* 0x00090000d910783b */ /* 0x000ee20000004200 */
[----:B-1----:R-:W-:-:S03]  /*3e60*/  FFMA.FTZ R14, R188, c[0x0][0x2d0], -R3 ;  /* 0x0000b400bc0e7a23 */ /* 0x002fc60000010803 */
[----:B------:R-:W1:Y:S01]  /*3e70*/  LDSM.16.MT88.4 R136, [R218+0xd00] ;  /* 0x000d0000da88783b */ /* 0x000e620000004200 */
[----:B------:R-:W1:Y:S02]  /*3e80*/  MUFU.EX2 R100, R14 ;  /* 0x0000000e00647308 */ /* 0x000e640000000800 */
[----:B------:R-:W-:Y:S07]  /*3e90*/  HMMA.16816.F32 R36, R4, R38, R156 ;  /* 0x000000260424723c */ /* 0x000fee000000189c */
[----:B--2---:R-:W-:-:S02]  /*3ea0*/  F2FP.PACK_AB R4, R193, R194 ;  /* 0x000000c2c104723e */ /* 0x004fc400000000ff */
[----:B----4-:R-:W-:Y:S02]  /*3eb0*/  F2FP.PACK_AB R5, R181, R182 ;  /* 0x000000b6b505723e */ /* 0x010fe400000000ff */
[----:B------:R-:W-:Y:S02]  /*3ec0*/  F2FP.PACK_AB R6, R183, R192 ;  /* 0x000000c0b706723e */ /* 0x000fe400000000ff */
[----:B------:R-:W-:-:S07]  /*3ed0*/  F2FP.PACK_AB R7, R180, R175 ;  /* 0x000000afb407723e */ /* 0x000fce00000000ff */
[C---:B-----5:R-:W-:Y:S08]  /*3ee0*/  HMMA.16816.F32 R184, R4.reuse, R28, R112 ;  /* 0x0000001c04b8723c */ /* 0x060ff00000001870 */
[C---:B---3--:R-:W-:Y:S08]  /*3ef0*/  HMMA.16816.F32 R188, R4.reuse, R32, R96 ;  /* 0x0000002004bc723c */ /* 0x048ff00000001860 */
[C---:B------:R-:W-:Y:S01]  /*3f00*/  HMMA.16816.F32 R108, R4.reuse, R16, R168 ;  /* 0x00000010046c723c */ /* 0x040fe200000018a8 */
[----:B------:R-:W2:Y:S07]  /*3f10*/  LDSM.16.MT88.4 R168, [R218+0x1d00] ;  /* 0x001d0000daa8783b */ /* 0x000eae0000004200 */
[C---:B------:R-:W-:Y:S08]  /*3f20*/  HMMA.16816.F32 R160, R4.reuse, R8, R160 ;  /* 0x0000000804a0723c */ /* 0x040ff000000018a0 */
[C---:B------:R-:W-:Y:S08]  /*3f30*/  HMMA.16816.F32 R144, R4.reuse, R20, R124 ;  /* 0x000000140490723c */ /* 0x040ff0000000187c */
[C---:B------:R-:W-:Y:S01]  /*3f40*/  HMMA.16816.F32 R164, R4.reuse, R24, R120 ;  /* 0x0000001804a4723c */ /* 0x040fe20000001878 */
[----:B------:R-:W3:Y:S07]  /*3f50*/  LDSM.16.MT88.4 R120, [R217+0xd00] ;  /* 0x000d0000d978783b */ /* 0x000eee0000004200 */
[C---:B------:R-:W-:Y:S08]  /*3f60*/  HMMA.16816.F32 R116, R4.reuse, R18, R116 ;  /* 0x000000120474723c */ /* 0x040ff00000001874 */
[C---:B------:R-:W-:Y:S08]  /*3f70*/  HMMA.16816.F32 R132, R4.reuse, R10, R132 ;  /* 0x0000000a0484723c */ /* 0x040ff00000001884 */
[C---:B------:R-:W-:Y:S08]  /*3f80*/  HMMA.16816.F32 R148, R4.reuse, R22, R92 ;  /* 0x000000160494723c */ /* 0x040ff0000000185c */
[C---:B------:R-:W-:Y:S08]  /*3f90*/  HMMA.16816.F32 R88, R4.reuse, R26, R88 ;  /* 0x0000001a0458723c */ /* 0x040ff00000001858 */
[C---:B------:R-:W-:Y:S08]  /*3fa0*/  HMMA.16816.F32 R112, R4.reuse, R30, R84 ;  /* 0x0000001e0470723c */ /* 0x040ff00000001854 */
[----:B------:R-:W-:Y:S01]  /*3fb0*/  HMMA.16816.F32 R96, R4, R34, R80 ;  /* 0x000000220460723c */ /* 0x000fe20000001850 */
[----:B------:R-:W4:Y:S06]  /*3fc0*/  LDSM.16.MT88.4 R80, [R217+0x2d00] ;  /* 0x002d0000d950783b */ /* 0x000f2c0000004200 */
[----:B------:R-:W-:-:S02]  /*3fd0*/  F2FP.PACK_AB R4, R107, R174 ;  /* 0x000000ae6b04723e */ /* 0x000fc400000000ff */
[----:B------:R-:W-:Y:S02]  /*3fe0*/  F2FP.PACK_AB R5, R102, R106 ;  /* 0x0000006a6605723e */ /* 0x000fe400000000ff */
[----:B------:R-:W-:Y:S02]  /*3ff0*/  F2FP.PACK_AB R6, R173, R172 ;  /* 0x000000acad06723e */ /* 0x000fe400000000ff */
[----:B-1----:R-:W-:-:S07]  /*4000*/  F2FP.PACK_AB R7, R100, R101 ;  /* 0x000000656407723e */ /* 0x002fce00000000ff */
[C---:B------:R-:W-:Y:S07]  /*4010*/  HMMA.16816.F32 R124, R4.reuse, R8, R72 ;  /* 0x00000008047c723c */ /* 0x040fee0000001848 */
[--C-:B------:R-:W-:Y:S01]  /*4020*/  FFMA.FTZ R8, R203, c[0x0][0x2d0], -R13.reuse ;  /* 0x0000b400cb087a23 */ /* 0x100fe2000001080d */
[C---:B------:R-:W-:Y:S03]  /*4030*/  HMMA.16816.F32 R140, R4.reuse, R10, R48 ;  /* 0x0000000a048c723c */ /* 0x040fe60000001830 */
[----:B------:R1:W-:Y:S05]  /*4040*/  MUFU.EX2 R49, R8 ;  /* 0x0000000800317308 */ /* 0x0003ea0000000800 */
[C---:B------:R-:W-:Y:S08]  /*4050*/  HMMA.16816.F32 R156, R4.reuse, R18, R56 ;  /* 0x00000012049c723c */ /* 0x040ff00000001838 */
[----:B------:R-:W-:Y:S01]  /*4060*/  HMMA.16816.F32 R56, R4, R22, R44 ;  /* 0x000000160438723c */ /* 0x000fe2000000182c */
[----:B-1----:R-:W-:-:S04]  /*4070*/  FFMA.FTZ R8, R199, c[0x0][0x2d0], -R13 ;  /* 0x0000b400c7087a23 */ /* 0x002fc8000001080d */
[----:B------:R1:W5:Y:S03]  /*4080*/  MUFU.EX2 R48, R8 ;  /* 0x0000000800307308 */ /* 0x0003660000000800 */
[C---:B------:R-:W-:Y:S08]  /*4090*/  HMMA.16816.F32 R64, R4.reuse, R24, R64 ;  /* 0x000000180440723c */ /* 0x040ff00000001840 */
[----:B------:R-:W-:Y:S01]  /*40a0*/  HMMA.16816.F32 R68, R4, R20, R68 ;  /* 0x000000140444723c */ /* 0x000fe20000001844 */
[----:B-1----:R-:W-:-:S07]  /*40b0*/  FFMA.FTZ R8, R200, c[0x0][0x2d0], -R13 ;  /* 0x0000b400c8087a23 */ /* 0x002fce000001080d */
[C---:B------:R-:W-:Y:S01]  /*40c0*/  HMMA.16816.F32 R176, R4.reuse, R16, R76 ;  /* 0x0000001004b0723c */ /* 0x040fe2000000184c */
[----:B-----5:R-:W-:Y:S01]  /*40d0*/  F2FP.PACK_AB R92, R48, R49 ;  /* 0x00000031305c723e */ /* 0x020fe200000000ff */
[----:B------:R1:W-:Y:S06]  /*40e0*/  MUFU.EX2 R44, R8 ;  /* 0x00000008002c7308 */ /* 0x0003ec0000000800 */
[C---:B------:R-:W-:Y:S08]  /*40f0*/  HMMA.16816.F32 R40, R4.reuse, R26, R40 ;  /* 0x0000001a0428723c */ /* 0x040ff00000001828 */
[----:B------:R-:W-:Y:S01]  /*4100*/  HMMA.16816.F32 R60, R4, R28, R60 ;  /* 0x0000001c043c723c */ /* 0x000fe2000000183c */
[----:B-1----:R-:W-:-:S04]  /*4110*/  FFMA.FTZ R8, R204, c[0x0][0x2d0], -R13 ;  /* 0x0000b400cc087a23 */ /* 0x002fc8000001080d */
[----:B------:R1:W5:Y:S03]  /*4120*/  MUFU.EX2 R25, R8 ;  /* 0x0000000800197308 */ /* 0x0003660000000800 */
[C---:B------:R-:W-:Y:S08]  /*4130*/  HMMA.16816.F32 R52, R4.reuse, R30, R52 ;  /* 0x0000001e0434723c */ /* 0x040ff00000001834 */
[----:B------:R-:W-:Y:S01]  /*4140*/  HMMA.16816.F32 R84, R4, R32, R128 ;  /* 0x000000200454723c */ /* 0x000fe20000001880 */
[----:B-1----:R-:W-:-:S07]  /*4150*/  FFMA.FTZ R8, R222, c[0x0][0x2d0], -R12 ;  /* 0x0000b400de087a23 */ /* 0x002fce000001080c */
[----:B------:R-:W-:Y:S01]  /*4160*/  HMMA.16816.F32 R36, R4, R34, R36 ;  /* 0x000000220424723c */ /* 0x000fe20000001824 */
[----:B-----5:R-:W-:Y:S01]  /*4170*/  F2FP.PACK_AB R94, R25, R44 ;  /* 0x0000002c195e723e */ /* 0x020fe200000000ff */
[----:B------:R1:W-:Y:S05]  /*4180*/  MUFU.EX2 R24, R8 ;  /* 0x0000000800187308 */ /* 0x0003ea0000000800 */
[----:B------:R-:W-:Y:S02]  /*4190*/  FFMA.FTZ R4, R211, c[0x0][0x2d0], -R0 ;  /* 0x0000b400d3047a23 */ /* 0x000fe40000010800 */
[----:B------:R-:W-:Y:S02]  /*41a0*/  FADD.FTZ R5, R228, R227 ;  /* 0x000000e3e4057221 */ /* 0x000fe40000010000 */
[----:B------:R5:W-:Y:S01]  /*41b0*/  MUFU.EX2 R18, R4 ;  /* 0x0000000400127308 */ /* 0x000be20000000800 */
[----:B-1----:R-:W-:-:S07]  /*41c0*/  FFMA.FTZ R8, R205, c[0x0][0x2d0], -R12 ;  /* 0x0000b400cd087a23 */ /* 0x002fce000001080c */
[----:B------:R1:W1:Y:S01]  /*41d0*/  MUFU.EX2 R23, R8 ;  /* 0x0000000800177308 */ /* 0x0002620000000800 */
[----:B-----5:R-:W-:-:S04]  /*41e0*/  FADD.FTZ R4, R252, R249 ;  /* 0x000000f9fc047221 */ /* 0x020fc80000010000 */
[----:B------:R-:W-:Y:S02]  /*41f0*/  FADD.FTZ R7, R248, R4 ;  /* 0x00000004f8077221 */ /* 0x000fe40000010000 */
[----:B-1----:R-:W-:Y:S01]  /*4200*/  FFMA.FTZ R8, R201, c[0x0][0x2d0], -R12 ;  /* 0x0000b400c9087a23 */ /* 0x002fe2000001080c */
[----:B------:R-:W-:-:S03]  /*4210*/  F2FP.PACK_AB R93, R23, R24 ;  /* 0x00000018175d723e */ /* 0x000fc600000000ff */
[----:B------:R1:W-:Y:S02]  /*4220*/  MUFU.EX2 R21, R8 ;  /* 0x0000000800157308 */ /* 0x0003e40000000800 */
[----:B-1----:R-:W-:Y:S02]  /*4230*/  FFMA.FTZ R8, R206, c[0x0][0x2d0], -R12 ;  /* 0x0000b400ce087a23 */ /* 0x002fe4000001080c */
[----:B------:R-:W-:-:S04]  /*4240*/  FADD.FTZ R12, R233, R5 ;  /* 0x00000005e90c7221 */ /* 0x000fc80000010000 */
[----:B------:R1:W5:Y:S01]  /*4250*/  MUFU.EX2 R22, R8 ;  /* 0x0000000800167308 */ /* 0x0003620000000800 */
[----:B------:R-:W-:Y:S02]  /*4260*/  FADD.FTZ R4, R240, R12 ;  /* 0x0000000cf0047221 */ /* 0x000fe40000010000 */
[----:B-1----:R-:W-:Y:S01]  /*4270*/  FFMA.FTZ R8, R236, c[0x0][0x2d0], -R0 ;  /* 0x0000b400ec087a23 */ /* 0x002fe20000010800 */
[----:B-----5:R-:W-:-:S04]  /*4280*/  F2FP.PACK_AB R95, R22, R21 ;  /* 0x00000015165f723e */ /* 0x020fc800000000ff */
[----:B------:R1:W-:Y:S03]  /*4290*/  MUFU.EX2 R20, R8 ;  /* 0x0000000800147308 */ /* 0x0003e60000000800 */
[C---:B------:R-:W-:Y:S08]  /*42a0*/  HMMA.16816.F32 R128, R92.reuse, R136, R160 ;  /* 0x000000885c80723c */ /* 0x040ff000000018a0 */
[----:B--2---:R-:W-:Y:S01]  /*42b0*/  HMMA.16816.F32 R160, R92, R168, R164 ;  /* 0x000000a85ca0723c */ /* 0x004fe200000018a4 */
[----:B-1----:R-:W-:-:S02]  /*42c0*/  FFMA.FTZ R8, R202, c[0x0][0x2d0], -R0 ;  /* 0x0000b400ca087a23 */ /* 0x002fc40000010800 */
[----:B------:R-:W-:Y:S02]  /*42d0*/  FFMA.FTZ R0, R212, c[0x0][0x2d0], -R0 ;  /* 0x0000b400d4007a23 */ /* 0x000fe40000010800 */
[----:B------:R1:W2:Y:S03]  /*42e0*/  MUFU.EX2 R19, R8 ;  /* 0x0000000800137308 */ /* 0x0002a60000000800 */
[C---:B------:R-:W-:Y:S05]  /*42f0*/  HMMA.16816.F32 R164, R92.reuse, R170, R88 ;  /* 0x000000aa5ca4723c */ /* 0x040fea0000001858 */
[----:B------:R5:W-:Y:S03]  /*4300*/  MUFU.EX2 R17, R0 ;  /* 0x0000000000117308 */ /* 0x000be60000000800 */
[C---:B---3--:R-:W-:Y:S01]  /*4310*/  HMMA.16816.F32 R108, R92.reuse, R120, R108 ;  /* 0x000000785c6c723c */ /* 0x048fe2000000186c */
[----:B-1----:R-:W1:Y:S07]  /*4320*/  LDSM.16.MT88.4 R8, [R218+0x2d00] ;  /* 0x002d0000da08783b */ /* 0x002e6e0000004200 */
[----:B------:R-:W-:Y:S01]  /*4330*/  HMMA.16816.F32 R116, R92, R122, R116 ;  /* 0x0000007a5c74723c */ /* 0x000fe20000001874 */
[----:B-----5:R-:W-:-:S07]  /*4340*/  FFMA.FTZ R0, R250, c[0x0][0x2d0], -R3 ;  /* 0x0000b400fa007a23 */ /* 0x020fce0000010803 */
[C---:B------:R-:W-:Y:S01]  /*4350*/  HMMA.16816.F32 R132, R92.reuse, R138, R132 ;  /* 0x0000008a5c84723c */ /* 0x040fe20000001884 */
[----:B------:R3:W-:Y:S07]  /*4360*/  MUFU.EX2 R13, R0 ;  /* 0x00000000000d7308 */ /* 0x0007ee0000000800 */
[C---:B------:R-:W-:Y:S08]  /*4370*/  HMMA.16816.F32 R144, R92.reuse, R152, R144 ;  /* 0x000000985c90723c */ /* 0x040ff00000001890 */
[----:B------:R-:W-:Y:S01]  /*4380*/  HMMA.16816.F32 R148, R92, R154, R148 ;  /* 0x0000009a5c94723c */ /* 0x000fe20000001894 */
[----:B---3--:R-:W-:-:S04]  /*4390*/  FFMA.FTZ R0, R213, c[0x0][0x2d0], -R3 ;  /* 0x0000b400d5007a23 */ /* 0x008fc80000010803 */
[----:B------:R3:W5:Y:S03]  /*43a0*/  MUFU.EX2 R14, R0 ;  /* 0x00000000000e7308 */ /* 0x0007660000000800 */
[C---:B----4-:R-:W-:Y:S08]  /*43b0*/  HMMA.16816.F32 R72, R92.reuse, R80, R184 ;  /* 0x000000505c48723c */ /* 0x050ff000000018b8 */
[----:B------:R-:W-:Y:S01]  /*43c0*/  HMMA.16816.F32 R76, R92, R82, R112 ;  /* 0x000000525c4c723c */ /* 0x000fe20000001870 */
[----:B---3--:R-:W-:-:S07]  /*43d0*/  FFMA.FTZ R0, R214, c[0x0][0x2d0], -R3 ;  /* 0x0000b400d6007a23 */ /* 0x008fce0000010803 */
[C---:B-1----:R-:W-:Y:S01]  /*43e0*/  HMMA.16816.F32 R88, R92.reuse, R8, R188 ;  /* 0x000000085c58723c */ /* 0x042fe200000018bc */
[----:B------:R-:W-:Y:S01]  /*43f0*/  FFMA.FTZ R3, R215, c[0x0][0x2d0], -R3 ;  /* 0x0000b400d7037a23 */ /* 0x000fe20000010803 */
[----:B------:R1:W-:Y:S06]  /*4400*/  MUFU.EX2 R15, R0 ;  /* 0x00000000000f7308 */ /* 0x0003ec0000000800 */
[----:B------:R-:W-:Y:S02]  /*4410*/  HMMA.16816.F32 R92, R92, R10, R96 ;  /* 0x0000000a5c5c723c */ /* 0x000fe40000001860 */
[----:B------:R3:W4:Y:S05]  /*4420*/  MUFU.EX2 R16, R3 ;  /* 0x0000000300107308 */ /* 0x00072a0000000800 */
[----:B--2---:R-:W-:-:S02]  /*4430*/  F2FP.PACK_AB R96, R19, R20 ;  /* 0x000000141360723e */ /* 0x004fc400000000ff */
[----:B-----5:R-:W-:Y:S01]  /*4440*/  F2FP.PACK_AB R97, R14, R13 ;  /* 0x0000000d0e61723e */ /* 0x020fe200000000ff */
[----:B-1----:R-:W-:Y:S01]  /*4450*/  FADD.FTZ R0, R241, R235 ;  /* 0x000000ebf1007221 */ /* 0x002fe20000010000 */
[----:B------:R-:W-:-:S03]  /*4460*/  F2FP.PACK_AB R98, R17, R18 ;  /* 0x000000121162723e */ /* 0x000fc600000000ff */
[----:B------:R-:W-:Y:S02]  /*4470*/  FADD.FTZ R0, R242, R0 ;  /* 0x00000000f2007221 */ /* 0x000fe40000010000 */
[----:B---3--:R-:W-:Y:S01]  /*4480*/  FADD.FTZ R3, R247, R245 ;  /* 0x000000f5f7037221 */ /* 0x008fe20000010000 */
[----:B----4-:R-:W-:Y:S01]  /*4490*/  F2FP.PACK_AB R99, R16, R15 ;  /* 0x0000000f1063723e */ /* 0x010fe200000000ff */
[----:B------:R-:W-:Y:S02]  /*44a0*/  FADD.FTZ R5, R243, R0 ;  /* 0x00000000f3057221 */ /* 0x000fe40000010000 */
[----:B------:R-:W-:Y:S02]  /*44b0*/  FADD.FTZ R6, R244, R3 ;  /* 0x00000003f4067221 */ /* 0x000fe40000010000 */
[----:B------:R-:W-:Y:S02]  /*44c0*/  FADD.FTZ R3, R251, R7 ;  /* 0x00000007fb037221 */ /* 0x000fe40000010000 */
[----:B------:R-:W-:Y:S01]  /*44d0*/  FADD.FTZ R0, R246, R6 ;  /* 0x00000006f6007221 */ /* 0x000fe20000010000 */
[----:B------:R-:W-:Y:S01]  /*44e0*/  HMMA.16816.F32 R124, R96, R136, R124 ;  /* 0x00000088607c723c */ /* 0x000fe2000000187c */
[----:B------:R-:W-:-:S02]  /*44f0*/  FADD.FTZ R7, R210, R5 ;  /* 0x00000005d2077221 */ /* 0x000fc40000010000 */
[----:B------:R-:W-:Y:S02]  /*4500*/  FADD.FTZ R5, R223, R0 ;  /* 0x00000000df057221 */ /* 0x000fe40000010000 */
[----:B------:R-:W-:Y:S02]  /*4510*/  FADD.FTZ R0, R209, R7 ;  /* 0x00000007d1007221 */ /* 0x000fe40000010000 */
[----:B------:R-:W-:Y:S01]  /*4520*/  FADD.FTZ R6, R197, R4 ;  /* 0x00000004c5067221 */ /* 0x000fe20000010000 */
[----:B------:R-:W-:Y:S01]  /*4530*/  HMMA.16816.F32 R112, R96, R120, R176 ;  /* 0x000000786070723c */ /* 0x000fe200000018b0 */
[----:B------:R-:W-:Y:S02]  /*4540*/  FADD.FTZ R4, R229, R3 ;  /* 0x00000003e5047221 */ /* 0x000fe40000010000 */
[----:B------:R-:W-:Y:S02]  /*4550*/  FADD.FTZ R0, R208, R0 ;  /* 0x00000000d0007221 */ /* 0x000fe40000010000 */
[----:B------:R-:W-:-:S02]  /*4560*/  FADD.FTZ R3, R198, R6 ;  /* 0x00000006c6037221 */ /* 0x000fc40000010000 */
[----:B------:R-:W-:Y:S01]  /*4570*/  FADD.FTZ R5, R226, R5 ;  /* 0x00000005e2057221 */ /* 0x000fe20000010000 */
[C---:B------:R-:W-:Y:S01]  /*4580*/  HMMA.16816.F32 R136, R96.reuse, R138, R140 ;  /* 0x0000008a6088723c */ /* 0x040fe2000000188c */
        /* <DEDUP_REMOVED lines=44> */
[----:B------:R1:W-:Y:S01]  /*4850*/  STL [R1+0x10], R0 ;  /* 0x0000100001007387 */ /* 0x0003e20000100800 */
[----:B------:R-:W-:Y:S01]  /*4860*/  FADD.FTZ R4, R44, R4 ;  /* 0x000000042c047221 */ /* 0x000fe20000010000 */
[----:B------:R-:W-:Y:S01]  /*4870*/  HMMA.16816.F32 R96, R96, R10, R36 ;  /* 0x0000000a6060723c */ /* 0x000fe20000001824 */
[----:B------:R-:W-:Y:S02]  /*4880*/  FADD.FTZ R6, R16, R3 ;  /* 0x0000000310067221 */ /* 0x000fe40000010000 */
[----:B------:R-:W-:-:S03]  /*4890*/  FADD.FTZ R3, R25, R4 ;  /* 0x0000000419037221 */ /* 0x000fc60000010000 */
[----:B------:R2:W-:Y:S01]  /*48a0*/  STL [R1+0x14], R6 ;  /* 0x0000140601007387 */ /* 0x0005e20000100800 */
[----:B-1----:R-:W-:-:S05]  /*48b0*/  FADD.FTZ R0, R22, R5 ;  /* 0x0000000516007221 */ /* 0x002fca0000010000 */
[----:B------:R2:W-:Y:S04]  /*48c0*/  STL [R1+0x1c], R0 ;  /* 0x00001c0001007387 */ /* 0x0005e80000100800 */
[----:B------:R2:W-:Y:S01]  /*48d0*/  STL [R1+0x18], R3 ;  /* 0x0000180301007387 */ /* 0x0005e20000100800 */
[----:B------:R-:W-:Y:S05]  /*48e0*/  @!P0 BRA `(.L_x_1) ;  /* 0x00003ca000008947 */ /* 0x000fea0003800000 */
[----:B------:R-:W-:Y:S01]  /*48f0*/  IMAD.MOV.U32 R100, RZ, RZ, R104 ;  /* 0x000000ffff647224 */ /* 0x000fe200078e0068 */
[C---:B------:R-:W-:Y:S01]  /*4900*/  IADD3 R229, R221.reuse, 0x1000, RZ ;  /* 0x00001000dde57810 */ /* 0x040fe20007ffe0ff */
[----:B--2---:R-:W-:Y:S01]  /*4910*/  IMAD.MOV.U32 R3, RZ, RZ, R105 ;  /* 0x000000ffff037224 */ /* 0x004fe200078e0069 */
[C---:B------:R-:W-:Y:S01]  /*4920*/  IADD3 R228, R221.reuse, 0x1400, RZ ;  /* 0x00001400dde47810 */ /* 0x040fe20007ffe0ff */
[----:B------:R-:W-:Y:S01]  /*4930*/  IMAD.MOV.U32 R107, RZ, RZ, R2 ;  /* 0x000000ffff6b7224 */ /* 0x000fe200078e0002 */
[C---:B------:R-:W-:Y:S01]  /*4940*/  IADD3 R227, R221.reuse, 0x1800, RZ ;  /* 0x00001800dde37810 */ /* 0x040fe20007ffe0ff */
[----:B------:R-:W-:Y:S01]  /*4950*/  IMAD.MOV.U32 R106, RZ, RZ, R103 ;  /* 0x000000ffff6a7224 */ /* 0x000fe200078e0067 */
[C---:B------:R-:W-:Y:S01]  /*4960*/  IADD3 R226, R221.reuse, 0x1c00, RZ ;  /* 0x00001c00dde27810 */ /* 0x040fe20007ffe0ff */
[----:B------:R-:W-:Y:S01]  /*4970*/  ULEA.HI.SX32 UR25, UR21, 0xfffffffe, 0x1a ;  /* 0xfffffffe15197891 */ /* 0x000fe2000f8fd23f */
[C---:B------:R-:W-:Y:S01]  /*4980*/  IADD3 R225, R221.reuse, 0x2000, RZ ;  /* 0x00002000dde17810 */ /* 0x040fe20007ffe0ff */
[----:B------:R-:W-:Y:S01]  /*4990*/  ULDC.64 UR6, c[0x0][0x208] ;  /* 0x0000820000067ab9 */ /* 0x000fe20000000a00 */
[C---:B------:R-:W-:Y:S01]  /*49a0*/  IADD3 R224, R221.reuse, 0x2400, RZ ;  /* 0x00002400dde07810 */ /* 0x040fe20007ffe0ff */
[----:B------:R-:W-:Y:S01]  /*49b0*/  ULDC.64 UR4, c[0x0][0x1e0] ;  /* 0x0000780000047ab9 */ /* 0x000fe20000000a00 */
[----:B------:R-:W-:-:S02]  /*49c0*/  IADD3 R223, R221, 0x2800, RZ ;  /* 0x00002800dddf7810 */ /* 0x000fc40007ffe0ff */
[----:B------:R-:W-:Y:S02]  /*49d0*/  IADD3 R222, R221, 0x2c00, RZ ;  /* 0x00002c00ddde7810 */ /* 0x000fe40007ffe0ff */
[----:B------:R-:W2:Y:S02]  /*49e0*/  LDL R51, [R1+0x44] ;  /* 0x0000440001337983 */ /* 0x000ea40000100800 */
[----:B--2---:R-:W-:-:S03]  /*49f0*/  SHF.L.U32 R233, R51, 0x1, RZ ;  /* 0x0000000133e97819 */ /* 0x004fc600000006ff */
.L_x_2:
[----:B--2---:R-:W2:Y:S01]  /*4a00*/  LDL.64 R200, [R1] ;  /* 0x0000000001c87983 */ /* 0x004ea20000100a00 */
[----:B------:R-:W-:Y:S04]  /*4a10*/  DEPBAR.LE SB0, 0x0 ;  /* 0x000080000000791a */ /* 0x000fe80000000000 */
[----:B------:R-:W-:Y:S01]  /*4a20*/  USHF.R.S32.HI UR18, URZ, 0x1f, UR25 ;  /* 0x0000001f3f127899 */ /* 0x000fe20008011419 */
[----:B------:R-:W3:Y:S01]  /*4a30*/  LDL.64 R198, [R1+0x28] ;  /* 0x0000280001c67983 */ /* 0x000ee20000100a00 */
[----:B------:R-:W-:Y:S01]  /*4a40*/  UIMAD.WIDE.U32 UR30, UR25, UR6, URZ ;  /* 0x00000006191e72a5 */ /* 0x000fe2000f8e003f */
[----:B------:R-:W-:Y:S01]  /*4a50*/  SHF.R.S32.HI R251, RZ, 0x1f, R234 ;  /* 0x0000001ffffb7819 */ /* 0x000fe200000114ea */
[----:B------:R-:W-:Y:S02]  /*4a60*/  UIMAD UR18, UR18, UR6, URZ ;  /* 0x00000006121272a4 */ /* 0x000fe4000f8e023f */
[----:B------:R-:W-:Y:S01]  /*4a70*/  USHF.L.U32 UR21, UR30, 0x6, URZ ;  /* 0x000000061e157899 */ /* 0x000fe2000800063f */
[----:B------:R-:W4:Y:S01]  /*4a80*/  LDL R196, [R1+0x20] ;  /* 0x0000200001c47983 */ /* 0x000f220000100800 */
[----:B------:R-:W-:Y:S02]  /*4a90*/  UIMAD UR18, UR25, UR7, UR18 ;  /* 0x00000007191272a4 */ /* 0x000fe4000f8e0212 */
[----:B------:R-:W-:Y:S01]  /*4aa0*/  UIADD3 UR20, UP1, UP0, UR26, UR21, UR28 ;  /* 0x000000151a147290 */ /* 0x000fe2000f83e01c */
[----:B------:R-:W-:Y:S01]  /*4ab0*/  BAR.SYNC.DEFER_BLOCKING 0x0 ;  /* 0x0000000000007b1d */ /* 0x000fe20000010000 */
[----:B------:R-:W-:Y:S04]  /*4ac0*/  UIADD3 UR18, UR31, UR18, URZ ;  /* 0x000000121f127290 */ /* 0x000fe8000fffe03f */
[----:B------:R-:W-:Y:S04]  /*4ad0*/  USHF.L.U64.HI UR18, UR30, 0x6, UR18 ;  /* 0x000000061e127899 */ /* 0x000fe80008010212 */
[----:B------:R-:W-:Y:S01]  /*4ae0*/  UIADD3.X UR19, UR24, UR18, UR23, UP1, UP0 ;  /* 0x0000001218137290 */ /* 0x000fe20008fe0417 */
[----:B------:R-:W-:Y:S08]  /*4af0*/  LDSM.16.M88.4 R64, [R219+0x6100] ;  /* 0x00610000db40783b */ /* 0x000ff00000000200 */
[----:B------:R-:W1:Y:S08]  /*4b00*/  LDSM.16.M88.4 R16, [R216+0x3100] ;  /* 0x00310000d810783b */ /* 0x000e700000000200 */
[----:B------:R-:W5:Y:S08]  /*4b10*/  LDSM.16.M88.4 R60, [R219+0x7100] ;  /* 0x00710000db3c783b */ /* 0x000f700000000200 */
[----:B------:R-:W5:Y:S08]  /*4b20*/  LDSM.16.M88.4 R32, [R216+0x3500] ;  /* 0x00350000d820783b */ /* 0x000f700000000200 */
[----:B------:R-:W5:Y:S08]  /*4b30*/  LDSM.16.M88.4 R48, [R216+0x3900] ;  /* 0x00390000d830783b */ /* 0x000f700000000200 */
[----:B------:R-:W5:Y:S01]  /*4b40*/  LDSM.16.M88.4 R172, [R216+0x3d00] ;  /* 0x003d0000d8ac783b */ /* 0x000f620000000200 */
[-C--:B-1----:R-:W-:Y:S07]  /*4b50*/  HMMA.16816.F32 R4, R64, R16.reuse, RZ ;  /* 0x000000104004723c */ /* 0x082fee00000018ff */
[----:B------:R-:W-:Y:S01]  /*4b60*/  LDSM.16.M88.4 R176, [R220+0x6100] ;  /* 0x00610000dcb0783b */ /* 0x000fe20000000200 */
[C---:B-----5:R-:W-:Y:S07]  /*4b70*/  HMMA.16816.F32 R8, R60.reuse, R16, RZ ;  /* 0x000000103c08723c */ /* 0x060fee00000018ff */
[----:B------:R-:W1:Y:S01]  /*4b80*/  LDSM.16.M88.4 R180, [R221] ;  /* 0x00000000ddb4783b */ /* 0x000e620000000200 */
[-C--:B------:R-:W-:Y:S07]  /*4b90*/  HMMA.16816.F32 R12, R60, R18.reuse, RZ ;  /* 0x000000123c0c723c */ /* 0x080fee00000018ff */
[----:B------:R-:W5:Y:S01]  /*4ba0*/  LDSM.16.M88.4 R184, [R220+0x7100] ;  /* 0x00710000dcb8783b */ /* 0x000f620000000200 */
[C---:B------:R-:W-:Y:S07]  /*4bb0*/  HMMA.16816.F32 R16, R64.reuse, R18, RZ ;  /* 0x000000124010723c */ /* 0x040fee00000018ff */
[----:B------:R-:W-:Y:S01]  /*4bc0*/  LDSM.16.M88.4 R188, [R230] ;  /* 0x00000000e6bc783b */ /* 0x000fe20000000200 */
[-C--:B------:R-:W-:Y:S08]  /*4bd0*/  HMMA.16816.F32 R20, R64, R32.reuse, RZ ;  /* 0x000000204014723c */ /* 0x080ff000000018ff */
[C---:B------:R-:W-:Y:S08]  /*4be0*/  HMMA.16816.F32 R24, R60.reuse, R32, RZ ;  /* 0x000000203c18723c */ /* 0x040ff000000018ff */
        /* <DEDUP_REMOVED lines=9> */
[----:B------:R-:W-:Y:S01]  /*4c80*/  HMMA.16816.F32 R64, R64, R174, RZ ;  /* 0x000000ae4040723c */ /* 0x000fe200000018ff */
[----:B------:R-:W5:Y:S07]  /*4c90*/  LDSM.16.M88.4 R172, [R232] ;  /* 0x00000000e8ac783b */ /* 0x000f6e0000000200 */
[-C--:B-1----:R-:W-:Y:S08]  /*4ca0*/  HMMA.16816.F32 R4, R176, R180.reuse, R4 ;  /* 0x000000b4b004723c */ /* 0x082ff00000001804 */
[C---:B-----5:R-:W-:Y:S08]  /*4cb0*/  HMMA.16816.F32 R8, R184.reuse, R180, R8 ;  /* 0x000000b4b808723c */ /* 0x060ff00000001808 */
[-C--:B------:R-:W-:Y:S08]  /*4cc0*/  HMMA.16816.F32 R12, R184, R182.reuse, R12 ;  /* 0x000000b6b80c723c */ /* 0x080ff0000000180c */
[C---:B------:R-:W-:Y:S01]  /*4cd0*/  HMMA.16816.F32 R16, R176.reuse, R182, R16 ;  /* 0x000000b6b010723c */ /* 0x040fe20000001810 */
[----:B------:R-:W1:Y:S07]  /*4ce0*/  LDSM.16.M88.4 R180, [R231] ;  /* 0x00000000e7b4783b */ /* 0x000e6e0000000200 */
[-C--:B------:R-:W-:Y:S08]  /*4cf0*/  HMMA.16816.F32 R20, R176, R172.reuse, R20 ;  /* 0x000000acb014723c */ /* 0x080ff00000001814 */
[C---:B------:R-:W-:Y:S08]  /*4d00*/  HMMA.16816.F32 R24, R184.reuse, R172, R24 ;  /* 0x000000acb818723c */ /* 0x040ff00000001818 */
[-C--:B------:R-:W-:Y:S08]  /*4d10*/  HMMA.16816.F32 R28, R184, R174.reuse, R28 ;  /* 0x000000aeb81c723c */ /* 0x080ff0000000181c */
[C---:B------:R-:W-:Y:S08]  /*4d20*/  HMMA.16816.F32 R32, R176.reuse, R174, R32 ;  /* 0x000000aeb020723c */ /* 0x040ff00000001820 */
[-C--:B-1----:R-:W-:Y:S08]  /*4d30*/  HMMA.16816.F32 R36, R176, R180.reuse, R36 ;  /* 0x000000b4b024723c */ /* 0x082ff00000001824 */
[C---:B------:R-:W-:Y:S08]  /*4d40*/  HMMA.16816.F32 R40, R184.reuse, R180, R40 ;  /* 0x000000b4b828723c */ /* 0x040ff00000001828 */
[-C--:B------:R-:W-:Y:S04]  /*4d50*/  HMMA.16816.F32 R44, R184, R182.reuse, R44 ;  /* 0x000000b6b82c723c */ /* 0x080fe8000000182c */
[----:B--2---:R-:W-:Y:S01]  /*4d60*/  IADD3 R0, P1, R200, UR21, RZ ;  /* 0x00000015c8007c10 */ /* 0x004fe2000ff3e0ff */
[----:B------:R-:W-:Y:S03]  /*4d70*/  ULEA UR21, UP2, UR6, UR21, 0x5 ;  /* 0x0000001506157291 */ /* 0x000fe6000f84283f */
[C---:B------:R-:W-:Y:S01]  /*4d80*/  LEA R194, P0, R0.reuse, c[0x0][0x1f8], 0x1 ;  /* 0x00007e0000c27a11 */ /* 0x040fe200078008ff */
[C---:B------:R-:W-:Y:S04]  /*4d90*/  HMMA.16816.F32 R48, R176.reuse, R182, R48 ;  /* 0x000000b6b030723c */ /* 0x040fe80000001830 */
[C---:B------:R-:W-:Y:S01]  /*4da0*/  IADD3.X R2, R201.reuse, UR18, RZ, P1, !PT ;  /* 0x00000012c9027c10 */ /* 0x040fe20008ffe4ff */
[----:B------:R-:W-:Y:S03]  /*4db0*/  ULEA.HI.X UR18, UR6, UR18, UR7, 0x5, UP2 ;  /* 0x0000001206127291 */ /* 0x000fe600090f2c07 */
[----:B------:R-:W-:Y:S01]  /*4dc0*/  LEA.HI.X R195, R0, c[0x0][0x1fc], R2, 0x1, P0 ;  /* 0x00007f0000c37a11 */ /* 0x000fe200000f0c02 */
[-C--:B------:R-:W-:Y:S03]  /*4dd0*/  HMMA.16816.F32 R52, R176, R188.reuse, R52 ;  /* 0x000000bcb034723c */ /* 0x080fe60000001834 */
[--C-:B---3--:R-:W-:Y:S01]  /*4de0*/  IADD3 R0, P2, P1, R198, UR20, R234.reuse ;  /* 0x00000014c6007c10 */ /* 0x108fe2000f95e0ea */
[----:B------:R-:W-:Y:S01]  /*4df0*/  @!PT LDS RZ, [RZ] ;  /* 0x00000000fffff984 */ /* 0x000fe20000000800 */
[----:B------:R-:W-:Y:S01]  /*4e00*/  @!PT LDS RZ, [RZ] ;  /* 0x00000000fffff984 */ /* 0x000fe20000000800 */
[----:B------:R-:W-:Y:S01]  /*4e10*/  @!PT LDS RZ, [RZ] ;  /* 0x00000000fffff984 */ /* 0x000fe20000000800 */
[----:B------:R1:W-:Y:S01]  /*4e20*/  LDGSTS.E.BYPASS.LTC128B.128 [R233+0x100], [R194.64], !P6 ;  /* 0x00100000c2e97fae */ /* 0x0003e2000f101d50 */
[----:B------:R-:W-:Y:S01]  /*4e30*/  IADD3 R2, P0, R200, UR21, RZ ;  /* 0x00000015c8027c10 */ /* 0x000fe2000ff1e0ff */
[----:B------:R-:W-:Y:S01]  /*4e40*/  UIADD3 UR20, UP1, UP0, UR26, UR21, UR28 ;  /* 0x000000151a147290 */ /* 0x000fe2000f83e01c */
[----:B------:R-:W-:Y:S01]  /*4e50*/  LEA R104, P3, R0, c[0x0][0x1f8], 0x1 ;  /* 0x00007e0000687a11 */ /* 0x000fe200078608ff */
[C---:B------:R-:W-:Y:S04]  /*4e60*/  HMMA.16816.F32 R56, R184.reuse, R188, R56 ;  /* 0x000000bcb838723c */ /* 0x040fe80000001838 */
[----:B----4-:R-:W-:Y:S01]  /*4e70*/  IADD3.X R103, R196, UR19, R251, P2, P1 ;  /* 0x00000013c4677c10 */ /* 0x010fe200097e24fb */
[----:B------:R-:W-:Y:S01]  /*4e80*/  UIADD3.X UR19, UR24, UR18, UR23, UP1, UP0 ;  /* 0x0000001218137290 */ /* 0x000fe20008fe0417 */
[----:B------:R-:W-:Y:S01]  /*4e90*/  LEA R192, P2, R2, c[0x0][0x1f8], 0x1 ;  /* 0x00007e0002c07a11 */ /* 0x000fe200078408ff */
[----:B------:R-:W-:Y:S01]  /*4ea0*/  UISETP.GT.AND UP0, UPT, UR25, URZ, UPT ;  /* 0x0000003f1900728c */ /* 0x000fe2000bf04270 */
[----:B------:R-:W-:Y:S01]  /*4eb0*/  LEA.HI.X R105, R0, c[0x0][0x1fc], R103, 0x1, P3 ;  /* 0x00007f0000697a11 */ /* 0x000fe200018f0c67 */
[-C--:B------:R-:W-:Y:S01]  /*4ec0*/  HMMA.16816.F32 R60, R184, R190.reuse, R60 ;  /* 0x000000beb83c723c */ /* 0x080fe2000000183c */
[----:B------:R-:W-:Y:S02]  /*4ed0*/  UIADD3 UR25, UR25, -0x1, URZ ;  /* 0xffffffff19197890 */ /* 0x000fe4000fffe03f */
[----:B------:R-:W-:Y:S01]  /*4ee0*/  IADD3.X R102, R201, UR18, RZ, P0, !PT ;  /* 0x00000012c9667c10 */ /* 0x000fe200087fe4ff */
[----:B------:R2:W-:Y:S01]  /*4ef0*/  LDGSTS.E.BYPASS.LTC128B.128 [R233+0x1100], [R104.64+0x40], !P5 ;  /* 0x0110004068e97fae */ /* 0x0005e2000e901d50 */
[----:B------:R-:W-:Y:S02]  /*4f00*/  IADD3 R101, P1, P0, R198, UR20, R234 ;  /* 0x00000014c6657c10 */ /* 0x000fe4000f83e0ea */
[----:B------:R-:W-:Y:S01]  /*4f10*/  LEA.HI.X R193, R2, c[0x0][0x1fc], R102, 0x1, P2 ;  /* 0x00007f0002c17a11 */ /* 0x000fe200010f0c66 */
[----:B------:R-:W-:Y:S01]  /*4f20*/  HMMA.16816.F32 R64, R176, R190, R64 ;  /* 0x000000beb040723c */ /* 0x000fe20000001840 */
[----:B------:R-:W-:Y:S02]  /*4f30*/  @UP0 USHF.R.S32.HI UR18, URZ, 0x1f, UR25 ;  /* 0x0000001f3f120899 */ /* 0x000fe40008011419 */
[----:B------:R-:W-:Y:S01]  /*4f40*/  @UP0 UIMAD.WIDE.U32 UR30, UR25, UR4, URZ ;  /* 0x00000004191e02a5 */ /* 0x000fe2000f8e003f */
[----:B------:R2:W-:Y:S01]  /*4f50*/  LDGSTS.E.BYPASS.LTC128B.128 [R233+0x2100], [R104.64+0x80], !P4 ;  /* 0x0210008068e97fae */ /* 0x0005e2000e101d50 */
[----:B------:R-:W-:Y:S01]  /*4f60*/  IADD3.X R0, R196, UR19, R251, P1, P0 ;  /* 0x00000013c4007c10 */ /* 0x000fe20008fe04fb */
[----:B------:R-:W-:Y:S01]  /*4f70*/  @UP0 UIMAD UR18, UR18, UR4, URZ ;  /* 0x00000004121202a4 */ /* 0x000fe2000f8e023f */
[C---:B------:R-:W-:Y:S01]  /*4f80*/  LEA R102, P2, R101.reuse, c[0x0][0x1f8], 0x1 ;  /* 0x00007e0065667a11 */ /* 0x040fe200078408ff */
[----:B------:R-:W-:Y:S01]  /*4f90*/  @UP0 USHF.L.U32 UR19, UR30, 0x6, URZ ;  /* 0x000000061e130899 */ /* 0x000fe2000800063f */
[----:B------:R-:W-:Y:S01]  /*4fa0*/  PLOP3.LUT P0, PT, PT, PT, UP0, 0x80, 0x0 ;  /* 0x000000000000781c */ /* 0x000fe20003f0f008 */
[----:B------:R-:W-:Y:S02]  /*4fb0*/  @UP0 UIMAD UR18, UR25, UR5, UR18 ;  /* 0x00000005191202a4 */ /* 0x000fe4000f8e0212 */
[----:B------:R1:W-:Y:S01]  /*4fc0*/  LDGSTS.E.BYPASS.LTC128B.128 [R233+0x900], [R192.64], !P6 ;  /* 0x00900000c0e97fae */ /* 0x0003e2000f101d50 */
[----:B------:R-:W-:Y:S01]  /*4fd0*/  LEA.HI.X R103, R101, c[0x0][0x1fc], R0, 0x1, P2 ;  /* 0x00007f0065677a11 */ /* 0x000fe200010f0c00 */
[----:B------:R-:W-:Y:S02]  /*4fe0*/  @UP0 UIADD3 UR18, UR31, UR18, URZ ;  /* 0x000000121f120290 */ /* 0x000fe4000fffe03f */
[----:B------:R-:W-:Y:S02]  /*4ff0*/  @UP0 UIADD3 UR21, UP3, UR11, UR19, URZ ;  /* 0x000000130b150290 */ /* 0x000fe4000ff7e03f */
[----:B------:R-:W-:Y:S02]  /*5000*/  @UP0 USHF.L.U64.HI UR18, UR30, 0x6, UR18 ;  /* 0x000000061e120899 */ /* 0x000fe40008010212 */
[----:B------:R3:W-:Y:S01]  /*5010*/  LDGSTS.E.BYPASS.LTC128B.128 [R233+0x1900], [R102.64+0x40], !P5 ;  /* 0x0190004066e97fae */ /* 0x0007e2000e901d50 */
[----:B------:R-:W-:Y:S02]  /*5020*/  @UP0 UIADD3 UR20, UP5, UP4, UR14, UR19, UR12 ;  /* 0x000000130e140290 */ /* 0x000fe4000fcbe00c */
[----:B------:R-:W-:Y:S05]  /*5030*/  @UP0 UIADD3 UR22, UP2, UP1, UR14, UR21, UR12 ;  /* 0x000000150e160290 */ /* 0x000fea000f95e00c */
[----:B------:R3:W-:Y:S08]  /*5040*/  LDGSTS.E.BYPASS.LTC128B.128 [R233+0x2900], [R102.64+0x80], !P4 ;  /* 0x0290008066e97fae */ /* 0x0007f0000e101d50 */
[----:B------:R-:W-:Y:S08]  /*5050*/  LDSM.16.M88.4 R196, [R216+0x4100] ;  /* 0x00410000d8c4783b */ /* 0x000ff00000000200 */
[----:B-1----:R-:W1:Y:S08]  /*5060*/  LDSM.16.M88.4 R192, [R219+0x8100] ;  /* 0x00810000dbc0783b */ /* 0x002e700000000200 */
[----:B------:R-:W4:Y:S08]  /*5070*/  LDSM.16.M88.4 R200, [R219+0x9100] ;  /* 0x00910000dbc8783b */ /* 0x000f300000000200 */
[----:B------:R-:W5:Y:S08]  /*5080*/  LDSM.16.M88.4 R172, [R216+0x4500] ;  /* 0x00450000d8ac783b */ /* 0x000f700000000200 */
[----:B------:R-:W2:Y:S08]  /*5090*/  LDSM.16.M88.4 R180, [R216+0x4900] ;  /* 0x00490000d8b4783b */ /* 0x000eb00000000200 */
[----:B------:R-:W2:Y:S01]  /*50a0*/  LDSM.16.M88.4 R184, [R216+0x4d00] ;  /* 0x004d0000d8b8783b */ /* 0x000ea20000000200 */
[-C--:B-1----:R-:W-:Y:S07]  /*50b0*/  HMMA.16816.F32 R4, R192, R196.reuse, R4 ;  /* 0x000000c4c004723c */ /* 0x082fee0000001804 */
[----:B------:R-:W-:Y:S01]  /*50c0*/  LDSM.16.M88.4 R204, [R220+0x8100] ;  /* 0x00810000dccc783b */ /* 0x000fe20000000200 */
[C---:B----4-:R-:W-:Y:S07]  /*50d0*/  HMMA.16816.F32 R8, R200.reuse, R196, R8 ;  /* 0x000000c4c808723c */ /* 0x050fee0000001808 */
[----:B------:R-:W1:Y:S01]  /*50e0*/  LDSM.16.M88.4 R208, [R229] ;  /* 0x00000000e5d0783b */ /* 0x000e620000000200 */
[-C--:B------:R-:W-:Y:S07]  /*50f0*/  HMMA.16816.F32 R12, R200, R198.reuse, R12 ;  /* 0x000000c6c80c723c */ /* 0x080fee000000180c */
[----:B------:R-:W4:Y:S01]  /*5100*/  LDSM.16.M88.4 R212, [R220+0x9100] ;  /* 0x00910000dcd4783b */ /* 0x000f220000000200 */
[C---:B------:R-:W-:Y:S07]  /*5110*/  HMMA.16816.F32 R16, R192.reuse, R198, R16 ;  /* 0x000000c6c010723c */ /* 0x040fee0000001810 */
[----:B------:R-:W1:Y:S01]  /*5120*/  LDSM.16.M88.4 R176, [R228] ;  /* 0x00000000e4b0783b */ /* 0x000e620000000200 */
[-C--:B-----5:R-:W-:Y:S07]  /*5130*/  HMMA.16816.F32 R20, R192, R172.reuse, R20 ;  /* 0x000000acc014723c */ /* 0x0a0fee0000001814 */
[----:B------:R-:W5:Y:S01]  /*5140*/  LDSM.16.M88.4 R188, [R227] ;  /* 0x00000000e3bc783b */ /* 0x000f620000000200 */
[C---:B------:R-:W-:Y:S07]  /*5150*/  HMMA.16816.F32 R24, R200.reuse, R172, R24 ;  /* 0x000000acc818723c */ /* 0x040fee0000001818 */
[----:B------:R-:W-:Y:S01]  /*5160*/  LDSM.16.M88.4 R196, [R216+0x5900] ;  /* 0x00590000d8c4783b */ /* 0x000fe20000000200 */
[-C--:B------:R-:W-:Y:S07]  /*5170*/  HMMA.16816.F32 R28, R200, R174.reuse, R28 ;  /* 0x000000aec81c723c */ /* 0x080fee000000181c */
[----:B------:R-:W0:Y:S01]  /*5180*/  LDGDEPBAR ;  /* 0x00000000000079af */ /* 0x000e220000000000 */
[C---:B------:R-:W-:Y:S07]  /*5190*/  HMMA.16816.F32 R32, R192.reuse, R174, R32 ;  /* 0x000000aec020723c */ /* 0x040fee0000001820 */
[----:B------:R-:W1:Y:S01]  /*51a0*/  LDSM.16.M88.4 R172, [R226] ;  /* 0x00000000e2ac783b */ /* 0x000e620000000200 */
[-C--:B--2---:R-:W-:Y:S08]  /*51b0*/  HMMA.16816.F32 R36, R192, R180.reuse, R36 ;  /* 0x000000b4c024723c */ /* 0x084ff00000001824 */
[C---:B------:R-:W-:Y:S08]  /*51c0*/  HMMA.16816.F32 R40, R200.reuse, R180, R40 ;  /* 0x000000b4c828723c */ /* 0x040ff00000001828 */
[-C--:B------:R-:W-:Y:S08]  /*51d0*/  HMMA.16816.F32 R44, R200, R182.reuse, R44 ;  /* 0x000000b6c82c723c */ /* 0x080ff0000000182c */
[C---:B------:R-:W-:Y:S01]  /*51e0*/  HMMA.16816.F32 R48, R192.reuse, R182, R48 ;  /* 0x000000b6c030723c */ /* 0x040fe20000001830 */
[----:B------:R-:W-:Y:S07]  /*51f0*/  LDSM.16.M88.4 R180, [R219+0xa100] ;  /* 0x00a10000dbb4783b */ /* 0x000fee0000000200 */
[-C--:B------:R-:W-:Y:S08]  /*5200*/  HMMA.16816.F32 R52, R192, R184.reuse, R52 ;  /* 0x000000b8c034723c */ /* 0x080ff00000001834 */
[C---:B------:R-:W-:Y:S08]  /*5210*/  HMMA.16816.F32 R56, R200.reuse, R184, R56 ;  /* 0x000000b8c838723c */ /* 0x040ff00000001838 */
[-C--:B------:R-:W-:Y:S01]  /*5220*/  HMMA.16816.F32 R60, R200, R186.reuse, R60 ;  /* 0x000000bac83c723c */ /* 0x080fe2000000183c */
[----:B------:R-:W-:Y:S07]  /*5230*/  LDSM.16.M88.4 R200, [R216+0x5d00] ;  /* 0x005d0000d8c8783b */ /* 0x000fee0000000200 */
[----:B------:R-:W-:Y:S01]  /*5240*/  HMMA.16816.F32 R64, R192, R186, R64 ;  /* 0x000000bac040723c */ /* 0x000fe20000001840 */
[----:B------:R-:W2:Y:S07]  /*5250*/  LDSM.16.M88.4 R184, [R216+0x5100] ;  /* 0x00510000d8b8783b */ /* 0x000eae0000000200 */
[-C--:B-1----:R-:W-:Y:S01]  /*5260*/  HMMA.16816.F32 R4, R204, R208.reuse, R4 ;  /* 0x000000d0cc04723c */ /* 0x082fe20000001804 */
[----:B------:R-:W1:Y:S07]  /*5270*/  LDSM.16.M88.4 R192, [R219+0xb100] ;  /* 0x00b10000dbc0783b */ /* 0x000e6e0000000200 */
[C---:B----4-:R-:W-:Y:S08]  /*5280*/  HMMA.16816.F32 R8, R212.reuse, R208, R8 ;  /* 0x000000d0d408723c */ /* 0x050ff00000001808 */
[-C--:B------:R-:W-:Y:S08]  /*5290*/  HMMA.16816.F32 R12, R212, R210.reuse, R12 ;  /* 0x000000d2d40c723c */ /* 0x080ff0000000180c */
[C---:B------:R-:W-:Y:S01]  /*52a0*/  HMMA.16816.F32 R16, R204.reuse, R210, R16 ;  /* 0x000000d2cc10723c */ /* 0x040fe20000001810 */
[----:B------:R-:W-:Y:S07]  /*52b0*/  LDSM.16.M88.4 R208, [R225] ;  /* 0x00000000e1d0783b */ /* 0x000fee0000000200 */
[-C--:B------:R-:W-:Y:S08]  /*52c0*/  HMMA.16816.F32 R20, R204, R176.reuse, R20 ;  /* 0x000000b0cc14723c */ /* 0x080ff00000001814 */
[C---:B------:R-:W-:Y:S08]  /*52d0*/  HMMA.16816.F32 R24, R212.reuse, R176, R24 ;  /* 0x000000b0d418723c */ /* 0x040ff00000001818 */
[-C--:B------:R-:W-:Y:S08]  /*52e0*/  HMMA.16816.F32 R28, R212, R178.reuse, R28 ;  /* 0x000000b2d41c723c */ /* 0x080ff0000000181c */
[C---:B------:R-:W-:Y:S01]  /*52f0*/  HMMA.16816.F32 R32, R204.reuse, R178, R32 ;  /* 0x000000b2cc20723c */ /* 0x040fe20000001820 */
[----:B------:R-:W4:Y:S07]  /*5300*/  LDSM.16.M88.4 R176, [R216+0x5500] ;  /* 0x00550000d8b0783b */ /* 0x000f2e0000000200 */
[-C--:B-----5:R-:W-:Y:S08]  /*5310*/  HMMA.16816.F32 R36, R204, R188.reuse, R36 ;  /* 0x000000bccc24723c */ /* 0x0a0ff00000001824 */
[C---:B------:R-:W-:Y:S08]  /*5320*/  HMMA.16816.F32 R40, R212.reuse, R188, R40 ;  /* 0x000000bcd428723c */ /* 0x040ff00000001828 */
[-C--:B------:R-:W-:Y:S08]  /*5330*/  HMMA.16816.F32 R44, R212, R190.reuse, R44 ;  /* 0x000000bed42c723c */ /* 0x080ff0000000182c */
[C---:B------:R-:W-:Y:S01]  /*5340*/  HMMA.16816.F32 R48, R204.reuse, R190, R48 ;  /* 0x000000becc30723c */ /* 0x040fe20000001830 */
[----:B------:R-:W5:Y:S07]  /*5350*/  LDSM.16.M88.4 R188, [R220+0xa100] ;  /* 0x00a10000dcbc783b */ /* 0x000f6e0000000200 */
[-C--:B------:R-:W-:Y:S08]  /*5360*/  HMMA.16816.F32 R52, R204, R172.reuse, R52 ;  /* 0x000000accc34723c */ /* 0x080ff00000001834 */
[C---:B------:R-:W-:Y:S08]  /*5370*/  HMMA.16816.F32 R56, R212.reuse, R172, R56 ;  /* 0x000000acd438723c */ /* 0x040ff00000001838 */
[-C--:B------:R-:W-:Y:S08]  /*5380*/  HMMA.16816.F32 R60, R212, R174.reuse, R60 ;  /* 0x000000aed43c723c */ /* 0x080ff0000000183c */
[----:B------:R-:W-:Y:S01]  /*5390*/  HMMA.16816.F32 R64, R204, R174, R64 ;  /* 0x000000aecc40723c */ /* 0x000fe20000001840 */
[----:B------:R-:W3:Y:S07]  /*53a0*/  LDSM.16.M88.4 R172, [R220+0xb100] ;  /* 0x00b10000dcac783b */ /* 0x000eee0000000200 */
[-C--:B--2---:R-:W-:Y:S08]  /*53b0*/  HMMA.16816.F32 R4, R180, R184.reuse, R4 ;  /* 0x000000b8b404723c */ /* 0x084ff00000001804 */
[C---:B-1----:R-:W-:Y:S08]  /*53c0*/  HMMA.16816.F32 R8, R192.reuse, R184, R8 ;  /* 0x000000b8c008723c */ /* 0x042ff00000001808 */
[-C--:B------:R-:W-:Y:S08]  /*53d0*/  HMMA.16816.F32 R12, R192, R186.reuse, R12 ;  /* 0x000000bac00c723c */ /* 0x080ff0000000180c */
[C---:B------:R-:W-:Y:S08]  /*53e0*/  HMMA.16816.F32 R16, R180.reuse, R186, R16 ;  /* 0x000000bab410723c */ /* 0x040ff00000001810 */
[-C--:B----4-:R-:W-:Y:S08]  /*53f0*/  HMMA.16816.F32 R20, R180, R176.reuse, R20 ;  /* 0x000000b0b414723c */ /* 0x090ff00000001814 */
[C---:B------:R-:W-:Y:S08]  /*5400*/  HMMA.16816.F32 R24, R192.reuse, R176, R24 ;  /* 0x000000b0c018723c */ /* 0x040ff00000001818 */
[-C--:B------:R-:W-:Y:S08]  /*5410*/  HMMA.16816.F32 R28, R192, R178.reuse, R28 ;  /* 0x000000b2c01c723c */ /* 0x080ff0000000181c */
        /* <DEDUP_REMOVED lines=8> */
[----:B------:R-:W-:Y:S08]  /*54a0*/  HMMA.16816.F32 R64, R180, R202, R64 ;  /* 0x000000cab440723c */ /* 0x000ff00000001840 */
[-C--:B-----5:R-:W-:Y:S08]  /*54b0*/  HMMA.16816.F32 R4, R188, R208.reuse, R4 ;  /* 0x000000d0bc04723c */ /* 0x0a0ff00000001804 */
[C---:B---3--:R-:W-:Y:S08]  /*54c0*/  HMMA.16816.F32 R8, R172.reuse, R208, R8 ;  /* 0x000000d0ac08723c */ /* 0x048ff00000001808 */
[-C--:B------:R-:W-:Y:S08]  /*54d0*/  HMMA.16816.F32 R12, R172, R210.reuse, R12 ;  /* 0x000000d2ac0c723c */ /* 0x080ff0000000180c */
[----:B------:R-:W-:Y:S01]  /*54e0*/  FMUL.FTZ R4, R4, c[0x0][0x320] ;  /* 0x0000c80004047a20 */ /* 0x000fe20000410000 */
[C---:B------:R-:W-:Y:S03]  /*54f0*/  HMMA.16816.F32 R16, R188.reuse, R210, R16 ;  /* 0x000000d2bc10723c */ /* 0x040fe60000001810 */
[----:B------:R-:W-:Y:S01]  /*5500*/  MUFU.TANH R177, R4 ;  /* 0x0000000400b17308 */ /* 0x000fe20000002400 */
[----:B------:R-:W-:Y:S02]  /*5510*/  FMUL.FTZ R5, R5, c[0x0][0x320] ;  /* 0x0000c80005057a20 */ /* 0x000fe40000410000 */
[----:B------:R-:W-:Y:S02]  /*5520*/  FMUL.FTZ R6, R6, c[0x0][0x320] ;  /* 0x0000c80006067a20 */ /* 0x000fe40000410000 */
[----:B------:R-:W-:Y:S04]  /*5530*/  FMUL.FTZ R7, R7, c[0x0][0x320] ;  /* 0x0000c80007077a20 */ /* 0x000fe80000410000 */
[----:B------:R-:W-:Y:S01]  /*5540*/  FMUL.FTZ R8, R8, c[0x0][0x320] ;  /* 0x0000c80008087a20 */ /* 0x000fe20000410000 */
[----:B------:R-:W-:Y:S01]  /*5550*/  MUFU.TANH R176, R5 ;  /* 0x0000000500b07308 */ /* 0x000fe20000002400 */
[----:B------:R-:W-:Y:S02]  /*5560*/  FMUL.FTZ R9, R9, c[0x0][0x320] ;  /* 0x0000c80009097a20 */ /* 0x000fe40000410000 */
[----:B------:R-:W-:Y:S02]  /*5570*/  FMUL.FTZ R10, R10, c[0x0][0x320] ;  /* 0x0000c8000a0a7a20 */ /* 0x000fe40000410000 */
[----:B------:R-:W-:Y:S02]  /*5580*/  FMUL.FTZ R11, R11, c[0x0][0x320] ;  /* 0x0000c8000b0b7a20 */ /* 0x000fe40000410000 */
[----:B------:R-:W-:Y:S02]  /*5590*/  FMUL.FTZ R13, R13, c[0x0][0x320] ;  /* 0x0000c8000d0d7a20 */ /* 0x000fe40000410000 */
[----:B------:R-:W-:Y:S01]  /*55a0*/  FMUL.FTZ R12, R12, c[0x0][0x320] ;  /* 0x0000c8000c0c7a20 */ /* 0x000fe20000410000 */
[----:B------:R-:W-:Y:S01]  /*55b0*/  MUFU.TANH R179, R6 ;  /* 0x0000000600b37308 */ /* 0x000fe20000002400 */
[----:B------:R-:W-:Y:S02]  /*55c0*/  FMUL.FTZ R18, R18, c[0x0][0x320] ;  /* 0x0000c80012127a20 */ /* 0x000fe40000410000 */
[----:B------:R-:W-:Y:S02]  /*55d0*/  FMUL.FTZ R16, R16, c[0x0][0x320] ;  /* 0x0000c80010107a20 */ /* 0x000fe40000410000 */
[----:B------:R-:W-:Y:S02]  /*55e0*/  FMUL.FTZ R19, R19, c[0x0][0x320] ;  /* 0x0000c80013137a20 */ /* 0x000fe40000410000 */
[----:B------:R-:W-:Y:S02]  /*55f0*/  FMUL.FTZ R17, R17, c[0x0][0x320] ;  /* 0x0000c80011117a20 */ /* 0x000fe40000410000 */
[----:B------:R-:W-:Y:S01]  /*5600*/  FMUL.FTZ R14, R14, c[0x0][0x320] ;  /* 0x0000c8000e0e7a20 */ /* 0x000fe20000410000 */
[----:B------:R1:W-:Y:S01]  /*5610*/  MUFU.TANH R178, R7 ;  /* 0x0000000700b27308 */ /* 0x0003e20000002400 */
[----:B------:R-:W-:Y:S09]  /*5620*/  FMUL.FTZ R15, R15, c[0x0][0x320] ;  /* 0x0000c8000f0f7a20 */ /* 0x000ff20000410000 */
[----:B------:R-:W2:Y:S10]  /*5630*/  MUFU.TANH R182, R8 ;  /* 0x0000000800b67308 */ /* 0x000eb40000002400 */
[----:B------:R-:W-:Y:S01]  /*5640*/  MUFU.TANH R181, R9 ;  /* 0x0000000900b57308 */ /* 0x000fe20000002400 */
[----:B-1----:R-:W1:Y:S09]  /*5650*/  LDSM.16.M88.4 R4, [R224] ;  /* 0x00000000e004783b */ /* 0x002e720000000200 */
[----:B------:R-:W-:Y:S01]  /*5660*/  MUFU.TANH R184, R10 ;  /* 0x0000000a00b87308 */ /* 0x000fe20000002400 */
[----:B--2---:R-:W-:Y:S09]  /*5670*/  FMNMX.FTZ R0, R182, R106, !PT ;  /* 0x0000006ab6007209 */ /* 0x004ff20007810000 */
[----:B------:R2:W-:Y:S10]  /*5680*/  MUFU.TANH R185, R11 ;  /* 0x0000000b00b97308 */ /* 0x0005f40000002400 */
[----:B------:R-:W-:Y:S10]  /*5690*/  MUFU.TANH R18, R18 ;  /* 0x0000001200127308 */ /* 0x000ff40000002400 */
[----:B------:R-:W3:Y:S01]  /*56a0*/  MUFU.TANH R16, R16 ;  /* 0x0000001000107308 */ /* 0x000ee20000002400 */
[----:B--2---:R-:W2:Y:S01]  /*56b0*/  LDSM.16.M88.4 R8, [R223] ;  /* 0x00000000df08783b */ /* 0x004ea20000000200 */
[-C--:B-1----:R-:W-:Y:S08]  /*56c0*/  HMMA.16816.F32 R20, R188, R4.reuse, R20 ;  /* 0x00000004bc14723c */ /* 0x082ff00000001814 */
[----:B------:R-:W-:Y:S01]  /*56d0*/  MUFU.TANH R12, R12 ;  /* 0x0000000c000c7308 */ /* 0x000fe20000002400 */
[C---:B------:R-:W-:Y:S09]  /*56e0*/  HMMA.16816.F32 R24, R172.reuse, R4, R24 ;  /* 0x00000004ac18723c */ /* 0x040ff20000001818 */
[----:B------:R-:W-:Y:S01]  /*56f0*/  MUFU.TANH R19, R19 ;  /* 0x0000001300137308 */ /* 0x000fe20000002400 */
[-C--:B------:R-:W-:Y:S08]  /*5700*/  HMMA.16816.F32 R28, R172, R6.reuse, R28 ;  /* 0x00000006ac1c723c */ /* 0x080ff0000000181c */
[C---:B------:R-:W-:Y:S01]  /*5710*/  HMMA.16816.F32 R32, R188.reuse, R6, R32 ;  /* 0x00000006bc20723c */ /* 0x040fe20000001820 */
[----:B------:R-:W1:Y:S01]  /*5720*/  MUFU.TANH R17, R17 ;  /* 0x0000001100117308 */ /* 0x000e620000002400 */
[----:B------:R-:W4:Y:S01]  /*5730*/  LDSM.16.M88.4 R4, [R222] ;  /* 0x00000000de04783b */ /* 0x000f220000000200 */
[----:B------:R-:W-:Y:S04]  /*5740*/  DEPBAR.LE SB0, 0x0 ;  /* 0x000080000000791a */ /* 0x000fe80000000000 */
[----:B------:R-:W-:Y:S02]  /*5750*/  FMUL.FTZ R22, R22, c[0x0][0x320] ;  /* 0x0000c80016167a20 */ /* 0x000fe40000410000 */
[----:B------:R-:W-:Y:S02]  /*5760*/  FMUL.FTZ R23, R23, c[0x0][0x320] ;  /* 0x0000c80017177a20 */ /* 0x000fe40000410000 */
[----:B------:R-:W-:Y:S01]  /*5770*/  MUFU.TANH R196, R22 ;  /* 0x0000001600c47308 */ /* 0x000fe20000002400 */
[----:B------:R-:W-:Y:S01]  /*5780*/  BAR.SYNC.DEFER_BLOCKING 0x0 ;  /* 0x0000000000007b1d */ /* 0x000fe20000010000 */
[----:B------:R-:W-:Y:S01]  /*5790*/  FMUL.FTZ R26, R26, c[0x0][0x320] ;  /* 0x0000c8001a1a7a20 */ /* 0x000fe20000410000 */
[-C--:B--2---:R-:W-:Y:S05]  /*57a0*/  HMMA.16816.F32 R36, R188, R8.reuse, R36 ;  /* 0x00000008bc24723c */ /* 0x084fea0000001824 */
[----:B------:R-:W-:Y:S02]  /*57b0*/  FMUL.FTZ R27, R27, c[0x0][0x320] ;  /* 0x0000c8001b1b7a20 */ /* 0x000fe40000410000 */
[----:B------:R-:W-:Y:S01]  /*57c0*/  MUFU.TANH R202, R26 ;  /* 0x0000001a00ca7308 */ /* 0x000fe20000002400 */
[----:B------:R-:W-:Y:S01]  /*57d0*/  FMUL.FTZ R20, R20, c[0x0][0x320] ;  /* 0x0000c80014147a20 */ /* 0x000fe20000410000 */
[C---:B------:R-:W-:Y:S01]  /*57e0*/  HMMA.16816.F32 R40, R172.reuse, R8, R40 ;  /* 0x00000008ac28723c */ /* 0x040fe20000001828 */
[----:B------:R-:W2:Y:S03]  /*57f0*/  LDL R8, [R1+0x30] ;  /* 0x0000300001087983 */ /* 0x000ea60000100800 */
[----:B------:R-:W-:Y:S02]  /*5800*/  FMUL.FTZ R21, R21, c[0x0][0x320] ;  /* 0x0000c80015157a20 */ /* 0x000fe40000410000 */
[----:B------:R-:W-:Y:S02]  /*5810*/  FMUL.FTZ R24, R24, c[0x0][0x320] ;  /* 0x0000c80018187a20 */ /* 0x000fe40000410000 */
[----:B------:R5:W-:Y:S01]  /*5820*/  MUFU.TANH R197, R23 ;  /* 0x0000001700c57308 */ /* 0x000be20000002400 */
[-C--:B------:R-:W-:Y:S03]  /*5830*/  HMMA.16816.F32 R44, R172, R10.reuse, R44 ;  /* 0x0000000aac2c723c */ /* 0x080fe6000000182c */
[----:B------:R-:W-:Y:S02]  /*5840*/  FMUL.FTZ R25, R25, c[0x0][0x320] ;  /* 0x0000c80019197a20 */ /* 0x000fe40000410000 */
[----:B------:R-:W-:Y:S02]  /*5850*/  FMUL.FTZ R34, R34, c[0x0][0x320] ;  /* 0x0000c80022227a20 */ /* 0x000fe40000410000 */
[----:B------:R-:W-:Y:S01]  /*5860*/  FMUL.FTZ R38, R38, c[0x0][0x320] ;  /* 0x0000c80026267a20 */ /* 0x000fe20000410000 */
[C---:B------:R-:W-:Y:S01]  /*5870*/  HMMA.16816.F32 R48, R188.reuse, R10, R48 ;  /* 0x0000000abc30723c */ /* 0x040fe20000001830 */
[----:B------:R1:W-:Y:S03]  /*5880*/  MUFU.TANH R204, R27 ;  /* 0x0000001b00cc7308 */ /* 0x0003e60000002400 */
[----:B------:R-:W-:Y:S02]  /*5890*/  FMUL.FTZ R36, R36, c[0x0][0x320] ;  /* 0x0000c80024247a20 */ /* 0x000fe40000410000 */
[----:B------:R-:W-:Y:S02]  /*58a0*/  FMUL.FTZ R39, R39, c[0x0][0x320] ;  /* 0x0000c80027277a20 */ /* 0x000fe40000410000 */
[-C--:B----4-:R-:W-:Y:S03]  /*58b0*/  HMMA.16816.F32 R52, R188, R4.reuse, R52 ;  /* 0x00000004bc34723c */ /* 0x090fe60000001834 */
[----:B------:R-:W-:Y:S01]  /*58c0*/  MUFU.TANH R180, R13 ;  /* 0x0000000d00b47308 */ /* 0x000fe20000002400 */
[----:B------:R-:W-:Y:S02]  /*58d0*/  FMUL.FTZ R41, R41, c[0x0][0x320] ;  /* 0x0000c80029297a20 */ /* 0x000fe40000410000 */
[----:B------:R-:W-:Y:S01]  /*58e0*/  FMUL.FTZ R37, R37, c[0x0][0x320] ;  /* 0x0000c80025257a20 */ /* 0x000fe20000410000 */
[----:B-----5:R-:W4:Y:S01]  /*58f0*/  LDL.64 R22, [R1+0x8] ;  /* 0x0000080001167983 */ /* 0x020f220000100a00 */
[C---:B------:R-:W-:Y:S04]  /*5900*/  HMMA.16816.F32 R56, R172.reuse, R4, R56 ;  /* 0x00000004ac38723c */ /* 0x040fe80000001838 */
[----:B------:R-:W-:Y:S01]  /*5910*/  FMUL.FTZ R32, R32, c[0x0][0x320] ;  /* 0x0000c80020207a20 */ /* 0x000fe20000410000 */
[----:B------:R-:W-:Y:S01]  /*5920*/  MUFU.TANH R2, R41 ;  /* 0x0000002900027308 */ /* 0x000fe20000002400 */
[----:B------:R-:W-:Y:S01]  /*5930*/  FMUL.FTZ R40, R40, c[0x0][0x320] ;  /* 0x0000c80028287a20 */ /* 0x000fe20000410000 */
[----:B------:R-:W-:Y:S01]  /*5940*/  FMNMX.FTZ R4, R177, R3, !PT ;  /* 0x00000003b1047209 */ /* 0x000fe20007810000 */
[----:B------:R-:W-:Y:S01]  /*5950*/  FMUL.FTZ R48, R48, c[0x0][0x320] ;  /* 0x0000c80030307a20 */ /* 0x000fe20000410000 */
[----:B-1----:R-:W5:Y:S01]  /*5960*/  LDL.64 R26, [R1+0x38] ;  /* 0x00003800011a7983 */ /* 0x002f620000100a00 */
[-C--:B------:R-:W-:Y:S03]  /*5970*/  HMMA.16816.F32 R60, R172, R6.reuse, R60 ;  /* 0x00000006ac3c723c */ /* 0x080fe6000000183c */
[----:B------:R-:W-:Y:S01]  /*5980*/  FMUL.FTZ R49, R49, c[0x0][0x320] ;  /* 0x0000c80031317a20 */ /* 0x000fe20000410000 */
[----:B------:R-:W-:Y:S01]  /*5990*/  FMNMX.FTZ R4, R176, R4, !PT ;  /* 0x00000004b0047209 */ /* 0x000fe20007810000 */
[----:B------:R-:W-:Y:S01]  /*59a0*/  MUFU.TANH R203, R48 ;  /* 0x0000003000cb7308 */ /* 0x000fe20000002400 */
[----:B------:R-:W-:Y:S02]  /*59b0*/  FMUL.FTZ R54, R54, c[0x0][0x320] ;  /* 0x0000c80036367a20 */ /* 0x000fe40000410000 */
[----:B------:R-:W-:Y:S01]  /*59c0*/  FMUL.FTZ R52, R52, c[0x0][0x320] ;  /* 0x0000c80034347a20 */ /* 0x000fe20000410000 */
[----:B---3--:R-:W-:Y:S01]  /*59d0*/  FMNMX.FTZ R4, R16, R4, !PT ;  /* 0x0000000410047209 */ /* 0x008fe20007810000 */
[----:B------:R-:W-:Y:S04]  /*59e0*/  HMMA.16816.F32 R64, R188, R6, R64 ;  /* 0x00000006bc40723c */ /* 0x000fe80000001840 */
[----:B------:R-:W-:Y:S01]  /*59f0*/  FMUL.FTZ R56, R56, c[0x0][0x320] ;  /* 0x0000c80038387a20 */ /* 0x000fe20000410000 */
[----:B------:R-:W1:Y:S01]  /*5a00*/  MUFU.TANH R192, R20 ;  /* 0x0000001400c07308 */ /* 0x000e620000002400 */
[----:B------:R-:W-:Y:S01]  /*5a10*/  FMUL.FTZ R55, R55, c[0x0][0x320] ;  /* 0x0000c80037377a20 */ /* 0x000fe20000410000 */
[----:B------:R-:W-:Y:S01]  /*5a20*/  FMNMX.FTZ R4, R17, R4, !PT ;  /* 0x0000000411047209 */ /* 0x000fe20007810000 */
[----:B------:R-:W-:Y:S04]  /*5a30*/  FMUL.FTZ R53, R53, c[0x0][0x320] ;  /* 0x0000c80035357a20 */ /* 0x000fe80000410000 */
[----:B------:R-:W-:Y:S02]  /*5a40*/  FMUL.FTZ R35, R35, c[0x0][0x320] ;  /* 0x0000c80023237a20 */ /* 0x000fe40000410000 */
[----:B------:R-:W-:Y:S01]  /*5a50*/  FMUL.FTZ R33, R33, c[0x0][0x320] ;  /* 0x0000c80021217a20 */ /* 0x000fe20000410000 */
[----:B------:R3:W-:Y:S01]  /*5a60*/  MUFU.TANH R48, R56 ;  /* 0x0000003800307308 */ /* 0x0007e20000002400 */
[----:B------:R-:W-:Y:S02]  /*5a70*/  FMUL.FTZ R50, R50, c[0x0][0x320] ;  /* 0x0000c80032327a20 */ /* 0x000fe40000410000 */
[----:B------:R-:W-:Y:S02]  /*5a80*/  FMUL.FTZ R44, R44, c[0x0][0x320] ;  /* 0x0000c8002c2c7a20 */ /* 0x000fe40000410000 */
[----:B------:R-:W-:Y:S02]  /*5a90*/  FMUL.FTZ R51, R51, c[0x0][0x320] ;  /* 0x0000c80033337a20 */ /* 0x000fe40000410000 */
[----:B------:R-:W-:Y:S02]  /*5aa0*/  FMUL.FTZ R57, R57, c[0x0][0x320] ;  /* 0x0000c80039397a20 */ /* 0x000fe40000410000 */
[----:B------:R-:W-:Y:S01]  /*5ab0*/  FMUL.FTZ R65, R65, c[0x0][0x320] ;  /* 0x0000c80041417a20 */ /* 0x000fe20000410000 */
[----:B------:R-:W-:Y:S01]  /*5ac0*/  MUFU.TANH R199, R24 ;  /* 0x0000001800c77308 */ /* 0x000fe20000002400 */
[----:B------:R-:W-:Y:S02]  /*5ad0*/  FMUL.FTZ R66, R66, c[0x0][0x320] ;  /* 0x0000c80042427a20 */ /* 0x000fe40000410000 */
[----:B------:R-:W-:Y:S01]  /*5ae0*/  FMUL.FTZ R67, R67, c[0x0][0x320] ;  /* 0x0000c80043437a20 */ /* 0x000fe20000410000 */
[----:B-1----:R-:W-:Y:S01]  /*5af0*/  FMNMX.FTZ R4, R192, R4, !PT ;  /* 0x00000004c0047209 */ /* 0x002fe20007810000 */
[----:B------:R-:W-:Y:S02]  /*5b00*/  FMUL.FTZ R64, R64, c[0x0][0x320] ;  /* 0x0000c80040407a20 */ /* 0x000fe40000410000 */
[----:B------:R-:W-:Y:S02]  /*5b10*/  FMUL.FTZ R60, R60, c[0x0][0x320] ;  /* 0x0000c8003c3c7a20 */ /* 0x000fe40000410000 */
[----:B------:R-:W-:Y:S01]  /*5b20*/  FMUL.FTZ R61, R61, c[0x0][0x320] ;  /* 0x0000c8003d3d7a20 */ /* 0x000fe20000410000 */
[----:B------:R-:W1:Y:S01]  /*5b30*/  MUFU.TANH R193, R21 ;  /* 0x0000001500c17308 */ /* 0x000e620000002400 */
[----:B------:R-:W-:Y:S02]  /*5b40*/  FMUL.FTZ R58, R58, c[0x0][0x320] ;  /* 0x0000c8003a3a7a20 */ /* 0x000fe40000410000 */
[----:B------:R-:W-:Y:S01]  /*5b50*/  FMUL.FTZ R59, R59, c[0x0][0x320] ;  /* 0x0000c8003b3b7a20 */ /* 0x000fe20000410000 */
[----:B---3--:R-:W-:Y:S01]  /*5b60*/  MOV R56, R2 ;  /* 0x0000000200387202 */ /* 0x008fe20000000f00 */
[----:B------:R-:W-:Y:S01]  /*5b70*/  FMUL.FTZ R62, R62, c[0x0][0x320] ;  /* 0x0000c8003e3e7a20 */ /* 0x000fe20000410000 */
[----:B------:R-:W-:Y:S01]  /*5b80*/  FMNMX.FTZ R2, R179, R100, !PT ;  /* 0x00000064b3027209 */ /* 0x000fe20007810000 */
[----:B------:R-:W-:Y:S02]  /*5b90*/  FMUL.FTZ R28, R28, c[0x0][0x320] ;  /* 0x0000c8001c1c7a20 */ /* 0x000fe40000410000 */
[----:B------:R-:W-:Y:S01]  /*5ba0*/  FMUL.FTZ R29, R29, c[0x0][0x320] ;  /* 0x0000c8001d1d7a20 */ /* 0x000fe20000410000 */
[----:B------:R-:W3:Y:S01]  /*5bb0*/  MUFU.TANH R198, R25 ;  /* 0x0000001900c67308 */ /* 0x000ee20000002400 */
[----:B------:R-:W-:Y:S01]  /*5bc0*/  FMNMX.FTZ R5, R178, R2, !PT ;  /* 0x00000002b2057209 */ /* 0x000fe20007810000 */
[----:B------:R-:W-:Y:S01]  /*5bd0*/  FMUL.FTZ R45, R45, c[0x0][0x320] ;  /* 0x0000c8002d2d7a20 */ /* 0x000fe20000410000 */
[----:B------:R-:W-:Y:S01]  /*5be0*/  FMNMX.FTZ R2, R181, R0, !PT ;  /* 0x00000000b5027209 */ /* 0x000fe20007810000 */
[----:B------:R-:W-:Y:S01]  /*5bf0*/  FMUL.FTZ R30, R30, c[0x0][0x320] ;  /* 0x0000c8001e1e7a20 */ /* 0x000fe20000410000 */
[----:B------:R-:W-:Y:S01]  /*5c00*/  FMNMX.FTZ R0, R18, R5, !PT ;  /* 0x0000000512007209 */ /* 0x000fe20007810000 */
[----:B------:R-:W-:Y:S01]  /*5c10*/  FMUL.FTZ R31, R31, c[0x0][0x320] ;  /* 0x0000c8001f1f7a20 */ /* 0x000fe20000410000 */
[----:B------:R-:W-:Y:S01]  /*5c20*/  FMNMX.FTZ R2, R12, R2, !PT ;  /* 0x000000020c027209 */ /* 0x000fe20007810000 */
[----:B------:R-:W-:Y:S01]  /*5c30*/  FMUL.FTZ R42, R42, c[0x0][0x320] ;  /* 0x0000c8002a2a7a20 */ /* 0x000fe20000410000 */
[----:B------:R-:W-:Y:S01]  /*5c40*/  FMNMX.FTZ R0, R19, R0, !PT ;  /* 0x0000000013007209 */ /* 0x000fe20007810000 */
[----:B------:R-:W3:Y:S01]  /*5c50*/  MUFU.TANH R194, R34 ;  /* 0x0000002200c27308 */ /* 0x000ee20000002400 */
[----:B------:R-:W-:Y:S01]  /*5c60*/  FMNMX.FTZ R5, R180, R2, !PT ;  /* 0x00000002b4057209 */ /* 0x000fe20007810000 */
[----:B------:R-:W-:Y:S01]  /*5c70*/  FMUL.FTZ R43, R43, c[0x0][0x320] ;  /* 0x0000c8002b2b7a20 */ /* 0x000fe20000410000 */
[----:B------:R-:W-:Y:S01]  /*5c80*/  FMNMX.FTZ R0, R196, R0, !PT ;  /* 0x00000000c4007209 */ /* 0x000fe20007810000 */
[----:B------:R-:W-:Y:S01]  /*5c90*/  FMUL.FTZ R46, R46, c[0x0][0x320] ;  /* 0x0000c8002e2e7a20 */ /* 0x000fe20000410000 */
[----:B-1----:R-:W-:Y:S01]  /*5ca0*/  FMNMX.FTZ R4, R193, R4, !PT ;  /* 0x00000004c1047209 */ /* 0x002fe20007810000 */
[----:B------:R-:W-:Y:S01]  /*5cb0*/  FMUL.FTZ R47, R47, c[0x0][0x320] ;  /* 0x0000c8002f2f7a20 */ /* 0x000fe20000410000 */
[----:B------:R-:W-:Y:S02]  /*5cc0*/  FMNMX.FTZ R5, R199, R5, !PT ;  /* 0x00000005c7057209 */ /* 0x000fe40007810000 */
[----:B------:R-:W-:Y:S01]  /*5cd0*/  FMNMX.FTZ R0, R197, R0, !PT ;  /* 0x00000000c5007209 */ /* 0x000fe20007810000 */
[----:B------:R-:W-:Y:S01]  /*5ce0*/  MUFU.TANH R188, R43 ;  /* 0x0000002b00bc7308 */ /* 0x000fe20000002400 */
[----:B---3--:R-:W-:Y:S09]  /*5cf0*/  FMNMX.FTZ R5, R198, R5, !PT ;  /* 0x00000005c6057209 */ /* 0x008ff20007810000 */
[----:B------:R-:W1:Y:S01]  /*5d00*/  MUFU.TANH R186, R32 ;  /* 0x0000002000ba7308 */ /* 0x000e620000002400 */
[----:B------:R-:W-:Y:S09]  /*5d10*/  FMNMX.FTZ R0, R194, R0, !PT ;  /* 0x00000000c2007209 */ /* 0x000ff20007810000 */
[----:B------:R-:W-:Y:S10]  /*5d20*/  MUFU.TANH R190, R46 ;  /* 0x0000002e00be7308 */ /* 0x000ff40000002400 */
[----:B------:R-:W3:Y:S01]  /*5d30*/  MUFU.TANH R240, R40 ;  /* 0x0000002800f07308 */ /* 0x000ee20000002400 */
[----:B-1----:R-:W-:Y:S09]  /*5d40*/  FMNMX.FTZ R4, R186, R4, !PT ;  /* 0x00000004ba047209 */ /* 0x002ff20007810000 */
[----:B------:R-:W1:Y:S10]  /*5d50*/  MUFU.TANH R201, R28 ;  /* 0x0000001c00c97308 */ /* 0x000e740000002400 */
[----:B------:R-:W1:Y:S01]  /*5d60*/  MUFU.TANH R195, R35 ;  /* 0x0000002300c37308 */ /* 0x000e620000002400 */
[----:B---3--:R-:W-:Y:S09]  /*5d70*/  MOV R191, R240 ;  /* 0x000000f000bf7202 */ /* 0x008ff20000000f00 */
[----:B------:R-:W3:Y:S01]  /*5d80*/  MUFU.TANH R187, R33 ;  /* 0x0000002100bb7308 */ /* 0x000ee20000002400 */
[----:B-1----:R-:W-:Y:S09]  /*5d90*/  FMNMX.FTZ R5, R201, R5, !PT ;  /* 0x00000005c9057209 */ /* 0x002ff20007810000 */
[----:B------:R-:W1:Y:S01]  /*5da0*/  MUFU.TANH R200, R29 ;  /* 0x0000001d00c87308 */ /* 0x000e620000002400 */
[----:B------:R-:W-:Y:S09]  /*5db0*/  FMNMX.FTZ R0, R195, R0, !PT ;  /* 0x00000000c3007209 */ /* 0x000ff20007810000 */
[----:B------:R-:W1:Y:S01]  /*5dc0*/  MUFU.TANH R236, R38 ;  /* 0x0000002600ec7308 */ /* 0x000e620000002400 */
[----:B---3--:R-:W-:Y:S09]  /*5dd0*/  FMNMX.FTZ R4, R187, R4, !PT ;  /* 0x00000004bb047209 */ /* 0x008ff20007810000 */
[----:B------:R-:W3:Y:S01]  /*5de0*/  MUFU.TANH R212, R36 ;  /* 0x0000002400d47308 */ /* 0x000ee20000002400 */
[----:B-1----:R-:W-:Y:S04]  /*5df0*/  FMNMX.FTZ R5, R200, R5, !PT ;  /* 0x00000005c8057209 */ /* 0x002fe80007810000 */
[----:B------:R-:W-:Y:S05]  /*5e00*/  FMNMX.FTZ R5, R191, R5, !PT ;  /* 0x00000005bf057209 */ /* 0x000fea0007810000 */
[----:B------:R-:W1:Y:S01]  /*5e10*/  MUFU.TANH R235, R39 ;  /* 0x0000002700eb7308 */ /* 0x000e620000002400 */
[----:B------:R-:W-:Y:S02]  /*5e20*/  FMNMX.FTZ R5, R56, R5, !PT ;  /* 0x0000000538057209 */ /* 0x000fe40007810000 */
[----:B------:R-:W-:Y:S07]  /*5e30*/  FMNMX.FTZ R0, R236, R0, !PT ;  /* 0x00000000ec007209 */ /* 0x000fee0007810000 */
[----:B------:R-:W1:Y:S01]  /*5e40*/  MUFU.TANH R213, R37 ;  /* 0x0000002500d57308 */ /* 0x000e620000002400 */
[----:B---3--:R-:W-:Y:S09]  /*5e50*/  FMNMX.FTZ R4, R212, R4, !PT ;  /* 0x00000004d4047209 */ /* 0x008ff20007810000 */
[----:B------:R-:W3:Y:S01]  /*5e60*/  MUFU.TANH R215, R50 ;  /* 0x0000003200d77308 */ /* 0x000ee20000002400 */
[----:B-1----:R-:W-:Y:S09]  /*5e70*/  FMNMX.FTZ R0, R235, R0, !PT ;  /* 0x00000000eb007209 */ /* 0x002ff20007810000 */
[----:B------:R-:W1:Y:S01]  /*5e80*/  MUFU.TANH R41, R44 ;  /* 0x0000002c00297308 */ /* 0x000e620000002400 */
[----:B------:R-:W-:Y:S04]  /*5e90*/  FMNMX.FTZ R4, R213, R4, !PT ;  /* 0x00000004d5047209 */ /* 0x000fe80007810000 */
[----:B------:R-:W-:Y:S05]  /*5ea0*/  FMNMX.FTZ R4, R203, R4, !PT ;  /* 0x00000004cb047209 */ /* 0x000fea0007810000 */
[----:B------:R-:W1:Y:S01]  /*5eb0*/  MUFU.TANH R237, R51 ;  /* 0x0000003300ed7308 */ /* 0x000e620000002400 */
[----:B---3--:R-:W-:Y:S09]  /*5ec0*/  FMNMX.FTZ R0, R215, R0, !PT ;  /* 0x00000000d7007209 */ /* 0x008ff20007810000 */
[----:B------:R-:W3:Y:S01]  /*5ed0*/  MUFU.TANH R210, R49 ;  /* 0x0000003100d27308 */ /* 0x000ee20000002400 */
[----:B-1----:R-:W-:Y:S09]  /*5ee0*/  FMNMX.FTZ R5, R41, R5, !PT ;  /* 0x0000000529057209 */ /* 0x002ff20007810000 */
[----:B------:R-:W1:Y:S01]  /*5ef0*/  MUFU.TANH R239, R45 ;  /* 0x0000002d00ef7308 */ /* 0x000e620000002400 */
[----:B------:R-:W-:Y:S09]  /*5f00*/  FMNMX.FTZ R0, R237, R0, !PT ;  /* 0x00000000ed007209 */ /* 0x000ff20007810000 */
[----:B------:R-:W2:Y:S01]  /*5f10*/  MUFU.TANH R247, R54 ;  /* 0x0000003600f77308 */ /* 0x000ea20000002400 */
[----:B---3--:R-:W-:Y:S09]  /*5f20*/  FMNMX.FTZ R4, R210, R4, !PT ;  /* 0x00000004d2047209 */ /* 0x008ff20007810000 */
[----:B------:R-:W3:Y:S01]  /*5f30*/  MUFU.TANH R238, R52 ;  /* 0x0000003400ee7308 */ /* 0x000ee20000002400 */
[----:B-1----:R-:W-:Y:S09]  /*5f40*/  FMNMX.FTZ R5, R239, R5, !PT ;  /* 0x00000005ef057209 */ /* 0x002ff20007810000 */
[----:B------:R-:W1:Y:S01]  /*5f50*/  MUFU.TANH R240, R55 ;  /* 0x0000003700f07308 */ /* 0x000e620000002400 */
[----:B--2---:R-:W-:Y:S09]  /*5f60*/  FMNMX.FTZ R0, R247, R0, !PT ;  /* 0x00000000f7007209 */ /* 0x004ff20007810000 */
[----:B------:R-:W2:Y:S01]  /*5f70*/  MUFU.TANH R49, R53 ;  /* 0x0000003500317308 */ /* 0x000ea20000002400 */
[----:B---3--:R-:W-:Y:S09]  /*5f80*/  FMNMX.FTZ R4, R238, R4, !PT ;  /* 0x00000004ee047209 */ /* 0x008ff20007810000 */
[----:B------:R-:W3:Y:S01]  /*5f90*/  MUFU.TANH R44, R57 ;  /* 0x00000039002c7308 */ /* 0x000ee20000002400 */
[----:B-1----:R-:W-:Y:S02]  /*5fa0*/  FMNMX.FTZ R2, R240, R0, !PT ;  /* 0x00000000f0027209 */ /* 0x002fe40007810000 */
[----:B------:R-:W-:Y:S02]  /*5fb0*/  FMNMX.FTZ R0, R48, R5, !PT ;  /* 0x0000000530007209 */ /* 0x000fe40007810000 */
[----:B------:R-:W-:Y:S05]  /*5fc0*/  FMNMX.FTZ R5, R184, R107, !PT ;  /* 0x0000006bb8057209 */ /* 0x000fea0007810000 */
[----:B------:R-:W1:Y:S01]  /*5fd0*/  MUFU.TANH R45, R64 ;  /* 0x00000040002d7308 */ /* 0x000e620000002400 */
[----:B------:R-:W-:Y:S02]  /*5fe0*/  FMNMX.FTZ R5, R185, R5, !PT ;  /* 0x00000005b9057209 */ /* 0x000fe40007810000 */
[----:B--2---:R-:W-:Y:S07]  /*5ff0*/  FMNMX.FTZ R4, R49, R4, !PT ;  /* 0x0000000431047209 */ /* 0x004fee0007810000 */
[----:B------:R-:W2:Y:S01]  /*6000*/  MUFU.TANH R250, R60 ;  /* 0x0000003c00fa7308 */ /* 0x000ea20000002400 */
[----:B---3--:R-:W-:Y:S09]  /*6010*/  FMNMX.FTZ R0, R44, R0, !PT ;  /* 0x000000002c007209 */ /* 0x008ff20007810000 */
[----:B------:R-:W3:Y:S01]  /*6020*/  MUFU.TANH R249, R65 ;  /* 0x0000004100f97308 */ /* 0x000ee20000002400 */
[----:B-1----:R-:W-:Y:S09]  /*6030*/  FMNMX.FTZ R4, R45, R4, !PT ;  /* 0x000000042d047209 */ /* 0x002ff20007810000 */
[----:B------:R-:W1:Y:S01]  /*6040*/  MUFU.TANH R248, R61 ;  /* 0x0000003d00f87308 */ /* 0x000e620000002400 */
[----:B--2---:R-:W-:Y:S09]  /*6050*/  FMNMX.FTZ R0, R250, R0, !PT ;  /* 0x00000000fa007209 */ /* 0x004ff20007810000 */
[----:B------:R-:W2:Y:S01]  /*6060*/  MUFU.TANH R183, R14 ;  /* 0x0000000e00b77308 */ /* 0x000ea20000002400 */
[----:B---3--:R-:W-:Y:S05]  /*6070*/  FMNMX.FTZ R4, R249, R4, !PT ;  /* 0x00000004f9047209 */ /* 0x008fea0007810000 */
[----:B------:R-:W3:Y:S04]  /*6080*/  SHFL.BFLY PT, R7, R4, 0x2, 0x1f ;  /* 0x0c401f0004077f89 */ /* 0x000ee800000e0000 */
[----:B------:R-:W4:Y:S01]  /*6090*/  MUFU.TANH R15, R15 ;  /* 0x0000000f000f7308 */ /* 0x000f220000002400 */
[----:B-1----:R-:W-:Y:S05]  /*60a0*/  FMNMX.FTZ R0, R248, R0, !PT ;  /* 0x00000000f8007209 */ /* 0x002fea0007810000 */
[----:B------:R-:W1:Y:S04]  /*60b0*/  SHFL.BFLY PT, R103, R0, 0x2, 0x1f ;  /* 0x0c401f0000677f89 */ /* 0x000e6800000e0000 */
[----:B------:R-:W1:Y:S01]  /*60c0*/  MUFU.TANH R211, R30 ;  /* 0x0000001e00d37308 */ /* 0x000e620000002400 */
[----:B--2---:R-:W-:Y:S09]  /*60d0*/  FMNMX.FTZ R5, R183, R5, !PT ;  /* 0x00000005b7057209 */ /* 0x004ff20007810000 */
[----:B------:R-:W2:Y:S01]  /*60e0*/  MUFU.TANH R51, R66 ;  /* 0x0000004200337308 */ /* 0x000ea20000002400 */
[----:B---3--:R-:W-:Y:S02]  /*60f0*/  FMNMX.FTZ R4, R4, R7, !PT ;  /* 0x0000000704047209 */ /* 0x008fe40007810000 */
[----:B----4-:R-:W-:Y:S03]  /*6100*/  FMNMX.FTZ R5, R15, R5, !PT ;  /* 0x000000050f057209 */ /* 0x010fe60007810000 */
[----:B------:R-:W3:Y:S01]  /*6110*/  SHFL.BFLY PT, R105, R4, 0x1, 0x1f ;  /* 0x0c201f0004697f89 */ /* 0x000ee200000e0000 */
[----:B------:R-:W-:Y:S03]  /*6120*/  FMNMX.FTZ R5, R202, R5, !PT ;  /* 0x00000005ca057209 */ /* 0x000fe60007810000 */
[----:B------:R-:W4:Y:S01]  /*6130*/  MUFU.TANH R214, R31 ;  /* 0x0000001f00d67308 */ /* 0x000f220000002400 */
[----:B------:R-:W-:Y:S02]  /*6140*/  FMNMX.FTZ R5, R204, R5, !PT ;  /* 0x00000005cc057209 */ /* 0x000fe40007810000 */
[----:B-1----:R-:W-:Y:S02]  /*6150*/  FMNMX.FTZ R103, R0, R103, !PT ;  /* 0x0000006700677209 */ /* 0x002fe40007810000 */
[----:B------:R-:W-:Y:S05]  /*6160*/  FMNMX.FTZ R5, R211, R5, !PT ;  /* 0x00000005d3057209 */ /* 0x000fea0007810000 */
[----:B------:R-:W1:Y:S01]  /*6170*/  MUFU.TANH R50, R67 ;  /* 0x0000004300327308 */ /* 0x000e620000002400 */
[----:B--2---:R-:W-:Y:S09]  /*6180*/  FMNMX.FTZ R2, R51, R2, !PT ;  /* 0x0000000233027209 */ /* 0x004ff20007810000 */
[----:B------:R-:W2:Y:S01]  /*6190*/  MUFU.TANH R189, R42 ;  /* 0x0000002a00bd7308 */ /* 0x000ea20000002400 */
[----:B---3--:R-:W-:Y:S02]  /*61a0*/  FMNMX.FTZ R105, R4, R105, !PT ;  /* 0x0000006904697209 */ /* 0x008fe40007810000 */
[----:B----4-:R-:W-:Y:S03]  /*61b0*/  FMNMX.FTZ R0, R214, R5, !PT ;  /* 0x00000005d6007209 */ /* 0x010fe60007810000 */
[----:B------:R-:W-:Y:S04]  /*61c0*/  FMUL.FTZ R174, R105, c[0x0][0x2d0] ;  /* 0x0000b40069ae7a20 */ /* 0x000fe80000410000 */
[----:B------:R-:W3:Y:S01]  /*61d0*/  MUFU.TANH R205, R47 ;  /* 0x0000002f00cd7308 */ /* 0x000ee20000002400 */
[--C-:B------:R-:W-:Y:S01]  /*61e0*/  FFMA.FTZ R40, R193, c[0x0][0x2d0], -R174.reuse ;  /* 0x0000b400c1287a23 */ /* 0x100fe200000108ae */
[----:B------:R-:W-:Y:S02]  /*61f0*/  MOV R193, R45 ;  /* 0x0000002d00c17202 */ /* 0x000fe40000000f00 */
[----:B-1----:R-:W-:Y:S05]  /*6200*/  FMNMX.FTZ R2, R50, R2, !PT ;  /* 0x0000000232027209 */ /* 0x002fea0007810000 */
[----:B------:R-:W1:Y:S01]  /*6210*/  SHFL.BFLY PT, R6, R2, 0x2, 0x1f ;  /* 0x0c401f0002067f89 */ /* 0x000e6200000e0000 */
[----:B------:R-:W4:Y:S01]  /*6220*/  MUFU.TANH R246, R58 ;  /* 0x0000003a00f67308 */ /* 0x000f220000002400 */
[----:B--2---:R-:W-:Y:S01]  /*6230*/  FMNMX.FTZ R5, R189, R0, !PT ;  /* 0x00000000bd057209 */ /* 0x004fe20007810000 */
[----:B------:R-:W-:Y:S03]  /*6240*/  FMUL.FTZ R0, R63, c[0x0][0x320] ;  /* 0x0000c8003f007a20 */ /* 0x000fe60000410000 */
[----:B------:R-:W-:Y:S05]  /*6250*/  FMNMX.FTZ R5, R188, R5, !PT ;  /* 0x00000005bc057209 */ /* 0x000fea0007810000 */
[----:B------:R2:W-:Y:S01]  /*6260*/  MUFU.TANH R173, R0 ;  /* 0x0000000000ad7308 */ /* 0x0005e20000002400 */
[----:B------:R-:W-:Y:S04]  /*6270*/  FMNMX.FTZ R4, R190, R5, !PT ;  /* 0x00000005be047209 */ /* 0x000fe80007810000 */
[----:B---3--:R-:W-:Y:S05]  /*6280*/  FMNMX.FTZ R4, R205, R4, !PT ;  /* 0x00000004cd047209 */ /* 0x008fea0007810000 */
[----:B------:R-:W3:Y:S01]  /*6290*/  MUFU.TANH R243, R59 ;  /* 0x0000003b00f37308 */ /* 0x000ee20000002400 */
[----:B-1----:R-:W-:Y:S02]  /*62a0*/  FMNMX.FTZ R2, R2, R6, !PT ;  /* 0x0000000602027209 */ /* 0x002fe40007810000 */
[----:B------:R-:W1:Y:S07]  /*62b0*/  SHFL.BFLY PT, R6, R103, 0x1, 0x1f ;  /* 0x0c201f0067067f89 */ /* 0x000e6e00000e0000 */
[----:B------:R-:W-:Y:S01]  /*62c0*/  MUFU.TANH R172, R62 ;  /* 0x0000003e00ac7308 */ /* 0x000fe20000002400 */
[----:B------:R-:W3:Y:S01]  /*62d0*/  SHFL.BFLY PT, R104, R2, 0x1, 0x1f ;  /* 0x0c201f0002687f89 */ /* 0x000ee200000e0000 */
[----:B--2---:R-:W-:Y:S04]  /*62e0*/  FADD.FTZ R0, -R105, R3 ;  /* 0x0000000369007221 */ /* 0x004fe80000010100 */
[----:B------:R-:W-:Y:S04]  /*62f0*/  FMUL.FTZ R0, R0, c[0x0][0x2d0] ;  /* 0x0000b40000007a20 */ /* 0x000fe80000410000 */
[----:B------:R2:W2:Y:S01]  /*6300*/  MUFU.EX2 R102, R0 ;  /* 0x0000000000667308 */ /* 0x0004a20000000800 */
[----:B-1----:R-:W-:Y:S02]  /*6310*/  FMNMX.FTZ R103, R103, R6, !PT ;  /* 0x0000000667677209 */ /* 0x002fe40007810000 */
[----:B---3--:R-:W-:Y:S02]  /*6320*/  FMNMX.FTZ R104, R2, R104, !PT ;  /* 0x0000006802687209 */ /* 0x008fe40007810000 */
[----:B----4-:R-:W-:Y:S01]  /*6330*/  FMNMX.FTZ R2, R246, R4, !PT ;  /* 0x00000004f6027209 */ /* 0x010fe20007810000 */
[----:B------:R-:W-:Y:S02]  /*6340*/  FFMA.FTZ R4, R177, c[0x0][0x2d0], -R174 ;  /* 0x0000b400b1047a23 */ /* 0x000fe400000108ae */
[C---:B------:R-:W-:Y:S02]  /*6350*/  FMUL.FTZ R175, R104.reuse, c[0x0][0x2d0] ;  /* 0x0000b40068af7a20 */ /* 0x040fe40000410000 */
[----:B------:R-:W-:Y:S01]  /*6360*/  MUFU.EX2 R177, R4 ;  /* 0x0000000400b17308 */ /* 0x000fe20000000800 */
[----:B--2---:R-:W-:Y:S01]  /*6370*/  FMNMX.FTZ R0, R243, R2, !PT ;  /* 0x00000002f3007209 */ /* 0x004fe20007810000 */
[----:B------:R-:W-:Y:S02]  /*6380*/  FADD.FTZ R2, -R104, R100 ;  /* 0x0000006468027221 */ /* 0x000fe40000010100 */
[----:B------:R-:W-:Y:S01]  /*6390*/  FMUL.FTZ R32, R102, R136 ;  /* 0x0000008866207220 */ /* 0x000fe20000410000 */
[----:B------:R-:W-:Y:S01]  /*63a0*/  FMNMX.FTZ R0, R172, R0, !PT ;  /* 0x00000000ac007209 */ /* 0x000fe20007810000 */
[----:B------:R-:W-:Y:S01]  /*63b0*/  FMUL.FTZ R2, R2, c[0x0][0x2d0] ;  /* 0x0000b40002027a20 */ /* 0x000fe20000410000 */
[----:B------:R-:W-:Y:S01]  /*63c0*/  MOV R136, R243 ;  /* 0x000000f300887202 */ /* 0x000fe20000000f00 */
[----:B------:R-:W-:Y:S01]  /*63d0*/  FMUL.FTZ R33, R102, R137 ;  /* 0x0000008966217220 */ /* 0x000fe20000410000 */
[----:B------:R-:W-:Y:S01]  /*63e0*/  FMNMX.FTZ R0, R173, R0, !PT ;  /* 0x00000000ad007209 */ /* 0x000fe20007810000 */
[----:B------:R1:W2:Y:S01]  /*63f0*/  MUFU.EX2 R101, R2 ;  /* 0x0000000200657308 */ /* 0x0002a20000000800 */
[--C-:B------:R-:W-:Y:S01]  /*6400*/  FFMA.FTZ R60, R194, c[0x0][0x2d0], -R175.reuse ;  /* 0x0000b400c23c7a23 */ /* 0x100fe200000108af */
[----:B------:R-:W-:Y:S01]  /*6410*/  MOV R137, R248 ;  /* 0x000000f800897202 */ /* 0x000fe20000000f00 */
[--C-:B------:R-:W-:Y:S01]  /*6420*/  FFMA.FTZ R64, R195, c[0x0][0x2d0], -R175.reuse ;  /* 0x0000b400c3407a23 */ /* 0x100fe200000108af */
[----:B------:R-:W3:Y:S01]  /*6430*/  SHFL.BFLY PT, R3, R0, 0x2, 0x1f ;  /* 0x0c401f0000037f89 */ /* 0x000ee200000e0000 */
[C---:B------:R-:W-:Y:S02]  /*6440*/  FMUL.FTZ R65, R102.reuse, R169 ;  /* 0x000000a966417220 */ /* 0x040fe40000410000 */
[C---:B------:R-:W-:Y:S02]  /*6450*/  FMUL.FTZ R68, R102.reuse, R68 ;  /* 0x0000004466447220 */ /* 0x040fe40000410000 */
[C---:B------:R-:W-:Y:S02]  /*6460*/  FMUL.FTZ R69, R102.reuse, R69 ;  /* 0x0000004566457220 */ /* 0x040fe40000410000 */
[C---:B------:R-:W-:Y:S02]  /*6470*/  FMUL.FTZ R80, R102.reuse, R80 ;  /* 0x0000005066507220 */ /* 0x040fe40000410000 */
[C---:B------:R-:W-:Y:S02]  /*6480*/  FMUL.FTZ R81, R102.reuse, R81 ;  /* 0x0000005166517220 */ /* 0x040fe40000410000 */
[C---:B------:R-:W-:Y:S02]  /*6490*/  FMUL.FTZ R84, R102.reuse, R84 ;  /* 0x0000005466547220 */ /* 0x040fe40000410000 */
[C---:B------:R-:W-:Y:S02]  /*64a0*/  FMUL.FTZ R85, R102.reuse, R85 ;  /* 0x0000005566557220 */ /* 0x040fe40000410000 */
[C---:B------:R-:W-:Y:S02]  /*64b0*/  FMUL.FTZ R96, R102.reuse, R96 ;  /* 0x0000006066607220 */ /* 0x040fe40000410000 */
[----:B------:R-:W-:Y:S02]  /*64c0*/  FMUL.FTZ R97, R102, R97 ;  /* 0x0000006166617220 */ /* 0x000fe40000410000 */
[----:B-1----:R-:W-:Y:S02]  /*64d0*/  FADD.FTZ R2, -R103, R106 ;  /* 0x0000006a67027221 */ /* 0x002fe40000010100 */
[----:B--2---:R-:W-:Y:S01]  /*64e0*/  FMUL.FTZ R34, R101, R138 ;  /* 0x0000008a65227220 */ /* 0x004fe20000410000 */
[----:B------:R-:W-:Y:S01]  /*64f0*/  MOV R138, R250 ;  /* 0x000000fa008a7202 */ /* 0x000fe20000000f00 */
[----:B------:R-:W-:Y:S01]  /*6500*/  FMUL.FTZ R2, R2, c[0x0][0x2d0] ;  /* 0x0000b40002027a20 */ /* 0x000fe20000410000 */
[----:B---3--:R-:W-:Y:S01]  /*6510*/  FMNMX.FTZ R0, R0, R3, !PT ;  /* 0x0000000300007209 */ /* 0x008fe20007810000 */
[--C-:B------:R-:W-:Y:S02]  /*6520*/  FFMA.FTZ R3, R179, c[0x0][0x2d0], -R175.reuse ;  /* 0x0000b400b3037a23 */ /* 0x100fe400000108af */
[----:B------:R1:W2:Y:S01]  /*6530*/  MUFU.EX2 R100, R2 ;  /* 0x0000000200647308 */ /* 0x0002a20000000800 */
[C---:B------:R-:W-:Y:S01]  /*6540*/  FMUL.FTZ R35, R101.reuse, R139 ;  /* 0x0000008b65237220 */ /* 0x040fe20000410000 */
[----:B------:R-:W-:Y:S01]  /*6550*/  MOV R139, R44 ;  /* 0x0000002c008b7202 */ /* 0x000fe20000000f00 */
[--C-:B------:R-:W-:Y:S02]  /*6560*/  FFMA.FTZ R44, R186, c[0x0][0x2d0], -R174.reuse ;  /* 0x0000b400ba2c7a23 */ /* 0x100fe400000108ae */
[C---:B------:R-:W-:Y:S02]  /*6570*/  FMUL.FTZ R66, R101.reuse, R170 ;  /* 0x000000aa65427220 */ /* 0x040fe40000410000 */
[C---:B------:R-:W-:Y:S02]  /*6580*/  FMUL.FTZ R67, R101.reuse, R171 ;  /* 0x000000ab65437220 */ /* 0x040fe40000410000 */
[C---:B------:R-:W-:Y:S01]  /*6590*/  FMUL.FTZ R70, R101.reuse, R70 ;  /* 0x0000004665467220 */ /* 0x040fe20000410000 */
[----:B------:R3:W-:Y:S01]  /*65a0*/  MUFU.EX2 R179, R3 ;  /* 0x0000000300b37308 */ /* 0x0007e20000000800 */
[C---:B------:R-:W-:Y:S02]  /*65b0*/  FMUL.FTZ R71, R101.reuse, R71 ;  /* 0x0000004765477220 */ /* 0x040fe40000410000 */
[C---:B------:R-:W-:Y:S02]  /*65c0*/  FMUL.FTZ R82, R101.reuse, R82 ;  /* 0x0000005265527220 */ /* 0x040fe40000410000 */
[C---:B------:R-:W-:Y:S02]  /*65d0*/  FMUL.FTZ R83, R101.reuse, R83 ;  /* 0x0000005365537220 */ /* 0x040fe40000410000 */
[C---:B------:R-:W-:Y:S02]  /*65e0*/  FMUL.FTZ R86, R101.reuse, R86 ;  /* 0x0000005665567220 */ /* 0x040fe40000410000 */
[C---:B------:R-:W-:Y:S01]  /*65f0*/  FMUL.FTZ R87, R101.reuse, R87 ;  /* 0x0000005765577220 */ /* 0x040fe20000410000 */
[----:B------:R4:W-:Y:S01]  /*6600*/  MUFU.EX2 R250, R44 ;  /* 0x0000002c00fa7308 */ /* 0x0009e20000000800 */
[C---:B------:R-:W-:Y:S02]  /*6610*/  FMUL.FTZ R98, R101.reuse, R98 ;  /* 0x0000006265627220 */ /* 0x040fe40000410000 */
[----:B------:R-:W-:Y:S02]  /*6620*/  FMUL.FTZ R99, R101, R99 ;  /* 0x0000006365637220 */ /* 0x000fe40000410000 */
[----:B-1----:R-:W-:Y:S02]  /*6630*/  FFMA.FTZ R2, R176, c[0x0][0x2d0], -R174 ;  /* 0x0000b400b0027a23 */ /* 0x002fe400000108ae */
[----:B------:R-:W-:Y:S02]  /*6640*/  FMUL.FTZ R176, R103, c[0x0][0x2d0] ;  /* 0x0000b40067b07a20 */ /* 0x000fe40000410000 */
[----:B--2---:R-:W-:Y:S01]  /*6650*/  FMUL.FTZ R29, R100, R133 ;  /* 0x00000085641d7220 */ /* 0x004fe20000410000 */
[----:B------:R-:W1:Y:S01]  /*6660*/  MUFU.EX2 R21, R2 ;  /* 0x0000000200157308 */ /* 0x000e620000000800 */
[--C-:B------:R-:W-:Y:S02]  /*6670*/  FFMA.FTZ R4, R182, c[0x0][0x2d0], -R176.reuse ;  /* 0x0000b400b6047a23 */ /* 0x100fe400000108b0 */
[--C-:B------:R-:W-:Y:S02]  /*6680*/  FFMA.FTZ R14, R12, c[0x0][0x2d0], -R176.reuse ;  /* 0x0000b4000c0e7a23 */ /* 0x100fe400000108b0 */
[--C-:B---3--:R-:W-:Y:S02]  /*6690*/  FFMA.FTZ R3, R178, c[0x0][0x2d0], -R175.reuse ;  /* 0x0000b400b2037a23 */ /* 0x108fe400000108af */
[----:B------:R-:W-:Y:S02]  /*66a0*/  FFMA.FTZ R106, R199, c[0x0][0x2d0], -R176 ;  /* 0x0000b400c76a7a23 */ /* 0x000fe400000108b0 */
[C---:B------:R-:W-:Y:S01]  /*66b0*/  FMUL.FTZ R25, R100.reuse, R129 ;  /* 0x0000008164197220 */ /* 0x040fe20000410000 */
[----:B------:R2:W-:Y:S01]  /*66c0*/  MUFU.EX2 R24, R3 ;  /* 0x0000000300187308 */ /* 0x0005e20000000800 */
[C---:B------:R-:W-:Y:S01]  /*66d0*/  FMUL.FTZ R28, R100.reuse, R132 ;  /* 0x00000084641c7220 */ /* 0x040fe20000410000 */
[----:B------:R-:W-:Y:S01]  /*66e0*/  MOV R129, R51 ;  /* 0x0000003300817202 */ /* 0x000fe20000000f00 */
[C---:B------:R-:W-:Y:S02]  /*66f0*/  FMUL.FTZ R45, R100.reuse, R149 ;  /* 0x00000095642d7220 */ /* 0x040fe40000410000 */
[C---:B----4-:R-:W-:Y:S02]  /*6700*/  FMUL.FTZ R44, R100.reuse, R148 ;  /* 0x00000094642c7220 */ /* 0x050fe40000410000 */
[C---:B------:R-:W-:Y:S02]  /*6710*/  FMUL.FTZ R51, R101.reuse, R155 ;  /* 0x0000009b65337220 */ /* 0x040fe40000410000 */
[C---:B------:R-:W-:Y:S01]  /*6720*/  FMUL.FTZ R57, R100.reuse, R161 ;  /* 0x000000a164397220 */ /* 0x040fe20000410000 */
[----:B------:R-:W-:Y:S01]  /*6730*/  MUFU.EX2 R242, R4 ;  /* 0x0000000400f27308 */ /* 0x000fe20000000800 */
[C---:B------:R-:W-:Y:S02]  /*6740*/  FMUL.FTZ R61, R100.reuse, R165 ;  /* 0x000000a5643d7220 */ /* 0x040fe40000410000 */
[----:B------:R-:W-:Y:S01]  /*6750*/  FMUL.FTZ R72, R100, R72 ;  /* 0x0000004864487220 */ /* 0x000fe20000410000 */
[----:B-1----:R-:W-:Y:S01]  /*6760*/  MOV R182, R21 ;  /* 0x0000001500b67202 */ /* 0x002fe20000000f00 */
[--C-:B------:R-:W-:Y:S02]  /*6770*/  FFMA.FTZ R2, R16, c[0x0][0x2d0], -R174.reuse ;  /* 0x0000b40010027a23 */ /* 0x100fe400000108ae */
[----:B------:R-:W-:Y:S02]  /*6780*/  FMUL.FTZ R16, R102, R120 ;  /* 0x0000007866107220 */ /* 0x000fe40000410000 */
[C---:B------:R-:W-:Y:S01]  /*6790*/  FMUL.FTZ R73, R100.reuse, R73 ;  /* 0x0000004964497220 */ /* 0x040fe20000410000 */
[----:B------:R1:W3:Y:S01]  /*67a0*/  MUFU.EX2 R245, R2 ;  /* 0x0000000200f57308 */ /* 0x0002e20000000800 */
[C---:B------:R-:W-:Y:S02]  /*67b0*/  FMUL.FTZ R76, R100.reuse, R76 ;  /* 0x0000004c644c7220 */ /* 0x040fe40000410000 */
[----:B------:R-:W-:Y:S02]  /*67c0*/  FMUL.FTZ R77, R100, R77 ;  /* 0x0000004d644d7220 */ /* 0x000fe40000410000 */
[--C-:B--2---:R-:W-:Y:S02]  /*67d0*/  FFMA.FTZ R3, R18, c[0x0][0x2d0], -R175.reuse ;  /* 0x0000b40012037a23 */ /* 0x104fe400000108af */
[----:B------:R-:W-:Y:S02]  /*67e0*/  FMUL.FTZ R18, R101, R122 ;  /* 0x0000007a65127220 */ /* 0x000fe40000410000 */
[C---:B------:R-:W-:Y:S01]  /*67f0*/  FMUL.FTZ R88, R100.reuse, R88 ;  /* 0x0000005864587220 */ /* 0x040fe20000410000 */
[----:B------:R2:W4:Y:S01]  /*6800*/  MUFU.EX2 R244, R3 ;  /* 0x0000000300f47308 */ /* 0x0005220000000800 */
[C---:B------:R-:W-:Y:S02]  /*6810*/  FMUL.FTZ R89, R100.reuse, R89 ;  /* 0x0000005964597220 */ /* 0x040fe40000410000 */
[C---:B------:R-:W-:Y:S02]  /*6820*/  FMUL.FTZ R92, R100.reuse, R92 ;  /* 0x0000005c645c7220 */ /* 0x040fe40000410000 */
[----:B------:R-:W-:Y:S05]  /*6830*/  FMUL.FTZ R93, R100, R93 ;  /* 0x0000005d645d7220 */ /* 0x000fea0000410000 */
[----:B------:R-:W-:Y:S01]  /*6840*/  MUFU.EX2 R178, R14 ;  /* 0x0000000e00b27308 */ /* 0x000fe20000000800 */
[----:B-1----:R-:W-:Y:S01]  /*6850*/  FFMA.FTZ R2, R17, c[0x0][0x2d0], -R174 ;  /* 0x0000b40011027a23 */ /* 0x002fe200000108ae */
[----:B---3--:R-:W-:Y:S01]  /*6860*/  MOV R132, R245 ;  /* 0x000000f500847202 */ /* 0x008fe20000000f00 */
[----:B------:R-:W-:Y:S07]  /*6870*/  FMUL.FTZ R17, R102, R121 ;  /* 0x0000007966117220 */ /* 0x000fee0000410000 */
[----:B------:R1:W-:Y:S01]  /*6880*/  MUFU.EX2 R241, R2 ;  /* 0x0000000200f17308 */ /* 0x0003e20000000800 */
[----:B--2---:R-:W-:Y:S01]  /*6890*/  FFMA.FTZ R3, R19, c[0x0][0x2d0], -R175 ;  /* 0x0000b40013037a23 */ /* 0x004fe200000108af */
[----:B----4-:R-:W-:Y:S01]  /*68a0*/  MOV R133, R244 ;  /* 0x000000f400857202 */ /* 0x010fe20000000f00 */
[----:B------:R-:W-:Y:S07]  /*68b0*/  FMUL.FTZ R19, R101, R123 ;  /* 0x0000007b65137220 */ /* 0x000fee0000410000 */
[----:B------:R2:W-:Y:S01]  /*68c0*/  MUFU.EX2 R20, R3 ;  /* 0x0000000300147308 */ /* 0x0005e20000000800 */
[----:B-1----:R-:W1:Y:S01]  /*68d0*/  SHFL.BFLY PT, R2, R0, 0x1, 0x1f ;  /* 0x0c201f0000027f89 */ /* 0x002e6200000e0000 */
[----:B--2---:R-:W-:Y:S01]  /*68e0*/  @P0 IADD3 R3, P1, R22, UR19, RZ ;  /* 0x0000001316030c10 */ /* 0x004fe2000ff3e0ff */
[----:B------:R-:W-:Y:S03]  /*68f0*/  @UP0 UIADD3.X UR19, UR9, UR18, UR8, UP5, UP4 ;  /* 0x0000001209130290 */ /* 0x000fe6000afe8408 */
[----:B------:R-:W-:Y:S02]  /*6900*/  @P0 LEA R10, P3, R3, c[0x0][0x1c8], 0x1 ;  /* 0x00007200030a0a11 */ /* 0x000fe400078608ff */
[----:B------:R-:W-:Y:S01]  /*6910*/  @P0 IADD3.X R4, R23, UR18, RZ, P1, !PT ;  /* 0x0000001217040c10 */ /* 0x000fe20008ffe4ff */
[----:B------:R-:W-:Y:S01]  /*6920*/  @UP0 UIADD3.X UR18, UR10, UR18, URZ, UP3, !UPT ;  /* 0x000000120a120290 */ /* 0x000fe20009ffe43f */
[----:B-----5:R-:W-:Y:S02]  /*6930*/  @P0 IADD3 R7, P2, P1, R26, UR20, R234 ;  /* 0x000000141a070c10 */ /* 0x020fe4000f95e0ea */
[----:B------:R-:W-:Y:S01]  /*6940*/  @P0 LEA.HI.X R11, R3, c[0x0][0x1cc], R4, 0x1, P3 ;  /* 0x00007300030b0a11 */ /* 0x000fe200018f0c04 */
[----:B------:R-:W-:Y:S01]  /*6950*/  FFMA.FTZ R3, R181, c[0x0][0x2d0], -R176 ;  /* 0x0000b400b5037a23 */ /* 0x000fe200000108b0 */
[----:B------:R-:W-:Y:S01]  /*6960*/  @UP0 UIADD3.X UR20, UR9, UR18, UR8, UP2, UP1 ;  /* 0x0000001209140290 */ /* 0x000fe200097e2408 */
[--C-:B------:R-:W-:Y:S02]  /*6970*/  @P0 IADD3.X R9, R8, UR19, R251.reuse, P2, P1 ;  /* 0x0000001308090c10 */ /* 0x100fe400097e24fb */
[----:B------:R2:W-:Y:S01]  /*6980*/  MUFU.EX2 R181, R3 ;  /* 0x0000000300b57308 */ /* 0x0005e20000000800 */
[----:B------:R-:W-:Y:S01]  /*6990*/  @P0 IADD3 R5, P3, P2, R26, UR22, R234 ;  /* 0x000000161a050c10 */ /* 0x000fe2000fa7e0ea */
[----:B------:R3:W-:Y:S01]  /*69a0*/  @P0 LDGSTS.E.BYPASS.LTC128B.128 [R233+0x3100], [R10.64], !P6 ;  /* 0x031000000ae90fae */ /* 0x0007e2000f101d50 */
[----:B-1----:R-:W-:Y:S02]  /*69b0*/  FMNMX.FTZ R2, R0, R2, !PT ;  /* 0x0000000200027209 */ /* 0x002fe40007810000 */
[----:B------:R-:W-:Y:S02]  /*69c0*/  @P0 IADD3.X R13, R8, UR20, R251, P3, P2 ;  /* 0x00000014080d0c10 */ /* 0x000fe40009fe44fb */
[C---:B------:R-:W-:Y:S01]  /*69d0*/  @P0 LEA R6, P3, R7.reuse, c[0x0][0x1c8], 0x1 ;  /* 0x0000720007060a11 */ /* 0x040fe200078608ff */
[----:B------:R-:W-:Y:S02]  /*69e0*/  FADD.FTZ R0, -R2, R107 ;  /* 0x0000006b02007221 */ /* 0x000fe40000010100 */
[----:B------:R1:W-:Y:S01]  /*69f0*/  MUFU.EX2 R251, R40 ;  /* 0x0000002800fb7308 */ /* 0x0003e20000000800 */
[----:B------:R-:W-:Y:S01]  /*6a00*/  @P0 LEA.HI.X R7, R7, c[0x0][0x1cc], R9, 0x1, P3 ;  /* 0x0000730007070a11 */ /* 0x000fe200018f0c09 */
[----:B------:R-:W-:Y:S02]  /*6a10*/  FMUL.FTZ R0, R0, c[0x0][0x2d0] ;  /* 0x0000b40000007a20 */ /* 0x000fe40000410000 */
[----:B------:R-:W-:Y:S02]  /*6a20*/  FFMA.FTZ R107, R215, c[0x0][0x2d0], -R175 ;  /* 0x0000b400d76b7a23 */ /* 0x000fe400000108af */
[----:B------:R4:W-:Y:S04]  /*6a30*/  @P0 LDGSTS.E.BYPASS.LTC128B.128 [R233+0x4100], [R6.64+0x40], !P5 ;  /* 0x0410004006e90fae */ /* 0x0009e8000e901d50 */
[----:B------:R-:W3:Y:S01]  /*6a40*/  MUFU.EX2 R0, R0 ;  /* 0x0000000000007308 */ /* 0x000ee20000000800 */
[----:B--2---:R-:W-:Y:S03]  /*6a50*/  @P0 IADD3 R3, P1, R22, UR21, RZ ;  /* 0x0000001516030c10 */ /* 0x004fe6000ff3e0ff */
[----:B------:R4:W-:Y:S01]  /*6a60*/  @P0 LDGSTS.E.BYPASS.LTC128B.128 [R233+0x5100], [R6.64+0x80], !P4 ;  /* 0x0510008006e90fae */ /* 0x0009e2000e101d50 */
[----:B------:R-:W-:Y:S02]  /*6a70*/  @P0 LEA R8, P2, R3, c[0x0][0x1c8], 0x1 ;  /* 0x0000720003080a11 */ /* 0x000fe400078408ff */
[----:B------:R-:W-:Y:S02]  /*6a80*/  @P0 IADD3.X R12, R23, UR18, RZ, P1, !PT ;  /* 0x00000012170c0c10 */ /* 0x000fe40008ffe4ff */
[----:B------:R-:W-:Y:S02]  /*6a90*/  @P0 LEA R4, P1, R5, c[0x0][0x1c8], 0x1 ;  /* 0x0000720005040a11 */ /* 0x000fe400078208ff */
[----:B------:R-:W-:Y:S01]  /*6aa0*/  @P0 LEA.HI.X R9, R3, c[0x0][0x1cc], R12, 0x1, P2 ;  /* 0x0000730003090a11 */ /* 0x000fe200010f0c0c */
[--C-:B------:R-:W-:Y:S01]  /*6ab0*/  FFMA.FTZ R3, R180, c[0x0][0x2d0], -R176.reuse ;  /* 0x0000b400b4037a23 */ /* 0x100fe200000108b0 */
[----:B------:R-:W-:Y:S01]  /*6ac0*/  @P0 LEA.HI.X R5, R5, c[0x0][0x1cc], R13, 0x1, P1 ;  /* 0x0000730005050a11 */ /* 0x000fe200008f0c0d */
[C---:B------:R-:W-:Y:S02]  /*6ad0*/  FMUL.FTZ R12, R100.reuse, R116 ;  /* 0x00000074640c7220 */ /* 0x040fe40000410000 */
[----:B------:R2:W-:Y:S01]  /*6ae0*/  @P0 LDGSTS.E.BYPASS.LTC128B.128 [R233+0x3900], [R8.64], !P6 ;  /* 0x0390000008e90fae */ /* 0x0005e2000f101d50 */
[----:B------:R5:W5:Y:S01]  /*6af0*/  MUFU.EX2 R180, R3 ;  /* 0x0000000300b47308 */ /* 0x000b620000000800 */
[C---:B------:R-:W-:Y:S02]  /*6b00*/  FMUL.FTZ R13, R100.reuse, R117 ;  /* 0x00000075640d7220 */ /* 0x040fe40000410000 */
[----:B-1----:R-:W-:Y:S01]  /*6b10*/  FMUL.FTZ R40, R100, R144 ;  /* 0x0000009064287220 */ /* 0x002fe20000410000 */
[----:B------:R-:W-:Y:S01]  /*6b20*/  MOV R144, R41 ;  /* 0x0000002900907202 */ /* 0x000fe20000000f00 */
[C---:B---3--:R-:W-:Y:S02]  /*6b30*/  FMUL.FTZ R10, R0.reuse, R110 ;  /* 0x0000006e000a7220 */ /* 0x048fe40000410000 */
[----:B------:R1:W-:Y:S01]  /*6b40*/  @P0 LDGSTS.E.BYPASS.LTC128B.128 [R233+0x4900], [R4.64+0x40], !P5 ;  /* 0x0490004004e90fae */ /* 0x0003e2000e901d50 */
[C---:B------:R-:W-:Y:S02]  /*6b50*/  FMUL.FTZ R11, R0.reuse, R111 ;  /* 0x0000006f000b7220 */ /* 0x040fe40000410000 */
[C---:B------:R-:W-:Y:S02]  /*6b60*/  FMUL.FTZ R14, R0.reuse, R118 ;  /* 0x00000076000e7220 */ /* 0x040fe40000410000 */
[----:B----4-:R-:W-:Y:S02]  /*6b70*/  FMUL.FTZ R7, R101, R115 ;  /* 0x0000007365077220 */ /* 0x010fe40000410000 */
[C---:B------:R-:W-:Y:S01]  /*6b80*/  FMUL.FTZ R30, R0.reuse, R134 ;  /* 0x00000086001e7220 */ /* 0x040fe20000410000 */
[----:B------:R1:W-:Y:S01]  /*6b90*/  @P0 LDGSTS.E.BYPASS.LTC128B.128 [R233+0x5900], [R4.64+0x80], !P4 ;  /* 0x0590008004e90fae */ /* 0x0003e2000e101d50 */
[----:B------:R-:W-:Y:S01]  /*6ba0*/  MOV R134, R242 ;  /* 0x000000f200867202 */ /* 0x000fe20000000f00 */
[C---:B------:R-:W-:Y:S01]  /*6bb0*/  FMUL.FTZ R26, R0.reuse, R130 ;  /* 0x00000082001a7220 */ /* 0x040fe20000410000 */
[----:B------:R-:W-:Y:S01]  /*6bc0*/  MOV R130, R50 ;  /* 0x0000003200827202 */ /* 0x000fe20000000f00 */
[C---:B------:R-:W-:Y:S01]  /*6bd0*/  FMUL.FTZ R27, R0.reuse, R131 ;  /* 0x00000083001b7220 */ /* 0x040fe20000410000 */
[----:B------:R-:W-:Y:S01]  /*6be0*/  MOV R131, R49 ;  /* 0x0000003100837202 */ /* 0x000fe20000000f00 */
[----:B------:R-:W-:Y:S01]  /*6bf0*/  FMUL.FTZ R31, R0, R135 ;  /* 0x00000087001f7220 */ /* 0x000fe20000410000 */
[----:B------:R-:W-:Y:S01]  /*6c00*/  MOV R135, R241 ;  /* 0x000000f100877202 */ /* 0x000fe20000000f00 */
[----:B------:R-:W-:Y:S01]  /*6c10*/  LDSM.16.MT88.4 R36, [R218+0x100] ;  /* 0x00010000da24783b */ /* 0x000fe20000004200 */
[----:B-----5:R-:W-:Y:S01]  /*6c20*/  FMUL.FTZ R3, R2, c[0x0][0x2d0] ;  /* 0x0000b40002037a20 */ /* 0x020fe20000410000 */
[----:B------:R-:W-:Y:S01]  /*6c30*/  F2FP.PACK_AB R110, R180, R178 ;  /* 0x000000b2b46e723e */ /* 0x000fe200000000ff */
[----:B--2---:R-:W-:Y:S01]  /*6c40*/  FMUL.FTZ R8, R100, R108 ;  /* 0x0000006c64087220 */ /* 0x004fe20000410000 */
[----:B------:R-:W-:Y:S01]  /*6c50*/  F2FP.PACK_AB R108, R181, R242 ;  /* 0x000000f2b56c723e */ /* 0x000fe200000000ff */
[----:B------:R-:W-:Y:S01]  /*6c60*/  FFMA.FTZ R6, R184, c[0x0][0x2d0], -R3 ;  /* 0x0000b400b8067a23 */ /* 0x000fe20000010803 */
[----:B------:R-:W-:Y:S01]  /*6c70*/  MOV R184, R20 ;  /* 0x0000001400b87202 */ /* 0x000fe20000000f00 */
[----:B------:R-:W-:Y:S01]  /*6c80*/  FMUL.FTZ R9, R100, R109 ;  /* 0x0000006d64097220 */ /* 0x000fe20000410000 */
[----:B------:R-:W2:Y:S01]  /*6c90*/  LDSM.16.MT88.4 R20, [R217+0x100] ;  /* 0x00010000d914783b */ /* 0x000ea20000004200 */
[----:B------:R3:W-:Y:S01]  /*6ca0*/  MUFU.EX2 R206, R6 ;  /* 0x0000000600ce7308 */ /* 0x0007e20000000800 */
[----:B------:R-:W-:Y:S01]  /*6cb0*/  F2FP.PACK_AB R115, R184, R244 ;  /* 0x000000f4b873723e */ /* 0x000fe200000000ff */
[----:B------:R-:W-:Y:S01]  /*6cc0*/  FMUL.FTZ R41, R100, R145 ;  /* 0x0000009164297220 */ /* 0x000fe20000410000 */
[----:B------:R-:W-:Y:S01]  /*6cd0*/  MOV R145, R56 ;  /* 0x0000003800917202 */ /* 0x000fe20000000f00 */
[----:B------:R-:W-:Y:S02]  /*6ce0*/  FFMA.FTZ R56, R197, c[0x0][0x2d0], -R175 ;  /* 0x0000b400c5387a23 */ /* 0x000fe400000108af */
[C---:B------:R-:W-:Y:S01]  /*6cf0*/  FMUL.FTZ R42, R0.reuse, R146 ;  /* 0x00000092002a7220 */ /* 0x040fe20000410000 */
[----:B------:R-:W4:Y:S01]  /*6d00*/  LDSM.16.MT88.4 R52, [R217+0x1100] ;  /* 0x00110000d934783b */ /* 0x000f220000004200 */
[----:B------:R-:W-:Y:S01]  /*6d10*/  FMUL.FTZ R43, R0, R147 ;  /* 0x00000093002b7220 */ /* 0x000fe20000410000 */
[----:B------:R-:W-:Y:S01]  /*6d20*/  MOV R146, R191 ;  /* 0x000000bf00927202 */ /* 0x000fe20000000f00 */
[--C-:B-1----:R-:W-:Y:S01]  /*6d30*/  FFMA.FTZ R4, R185, c[0x0][0x2d0], -R3.reuse ;  /* 0x0000b400b9047a23 */ /* 0x102fe20000010803 */
[----:B------:R1:W-:Y:S01]  /*6d40*/  MUFU.EX2 R244, R106 ;  /* 0x0000006a00f47308 */ /* 0x0003e20000000800 */
[----:B------:R-:W-:Y:S01]  /*6d50*/  FMUL.FTZ R5, R102, R113 ;  /* 0x0000007166057220 */ /* 0x000fe20000410000 */
[----:B------:R-:W-:Y:S01]  /*6d60*/  MOV R147, R237 ;  /* 0x000000ed00937202 */ /* 0x000fe20000000f00 */
[C---:B------:R-:W-:Y:S01]  /*6d70*/  FMUL.FTZ R46, R0.reuse, R150 ;  /* 0x00000096002e7220 */ /* 0x040fe20000410000 */
[----:B------:R-:W-:Y:S01]  /*6d80*/  MOV R185, R246 ;  /* 0x000000f600b97202 */ /* 0x000fe20000000f00 */
[----:B------:R-:W-:Y:S01]  /*6d90*/  FMUL.FTZ R47, R0, R151 ;  /* 0x00000097002f7220 */ /* 0x000fe20000410000 */
[----:B------:R-:W-:Y:S01]  /*6da0*/  LDSM.16.MT88.4 R120, [R217+0x2100] ;  /* 0x00210000d978783b */ /* 0x000fe20000004200 */
[----:B------:R-:W-:Y:S02]  /*6db0*/  FMUL.FTZ R49, R102, R153 ;  /* 0x0000009966317220 */ /* 0x000fe40000410000 */
[C---:B------:R-:W-:Y:S01]  /*6dc0*/  FMUL.FTZ R50, R101.reuse, R154 ;  /* 0x0000009a65327220 */ /* 0x040fe20000410000 */
[----:B------:R-:W5:Y:S01]  /*6dd0*/  MUFU.EX2 R207, R4 ;  /* 0x0000000400cf7308 */ /* 0x000f620000000800 */
[C---:B------:R-:W-:Y:S02]  /*6de0*/  FMUL.FTZ R58, R0.reuse, R162 ;  /* 0x000000a2003a7220 */ /* 0x040fe40000410000 */
[----:B---3--:R-:W-:Y:S01]  /*6df0*/  FMUL.FTZ R6, R101, R114 ;  /* 0x0000007265067220 */ /* 0x008fe20000410000 */
[----:B------:R-:W-:Y:S01]  /*6e00*/  F2FP.PACK_AB R114, R241, R245 ;  /* 0x000000f5f172723e */ /* 0x000fe200000000ff */
[C---:B------:R-:W-:Y:S01]  /*6e10*/  FMUL.FTZ R59, R0.reuse, R163 ;  /* 0x000000a3003b7220 */ /* 0x040fe20000410000 */
[----:B------:R-:W0:Y:S01]  /*6e20*/  LDGDEPBAR ;  /* 0x00000000000079af */ /* 0x000e220000000000 */
[C---:B------:R-:W-:Y:S02]  /*6e30*/  FMUL.FTZ R62, R0.reuse, R166 ;  /* 0x000000a6003e7220 */ /* 0x040fe40000410000 */
[C---:B------:R-:W-:Y:S01]  /*6e40*/  FMUL.FTZ R63, R0.reuse, R167 ;  /* 0x000000a7003f7220 */ /* 0x040fe20000410000 */
[----:B------:R3:W-:Y:S01]  /*6e50*/  MUFU.EX2 R246, R60 ;  /* 0x0000003c00f67308 */ /* 0x0007e20000000800 */
[C---:B------:R-:W-:Y:S02]  /*6e60*/  FMUL.FTZ R74, R0.reuse, R74 ;  /* 0x0000004a004a7220 */ /* 0x040fe40000410000 */
[----:B------:R-:W-:Y:S02]  /*6e70*/  FMUL.FTZ R75, R0, R75 ;  /* 0x0000004b004b7220 */ /* 0x000fe40000410000 */
[--C-:B-1----:R-:W-:Y:S02]  /*6e80*/  FFMA.FTZ R106, R198, c[0x0][0x2d0], -R176.reuse ;  /* 0x0000b400c66a7a23 */ /* 0x102fe400000108b0 */
[C---:B------:R-:W-:Y:S02]  /*6e90*/  FMUL.FTZ R78, R0.reuse, R78 ;  /* 0x0000004e004e7220 */ /* 0x040fe40000410000 */
[C---:B------:R-:W-:Y:S01]  /*6ea0*/  FMUL.FTZ R79, R0.reuse, R79 ;  /* 0x0000004f004f7220 */ /* 0x040fe20000410000 */
[----:B------:R1:W-:Y:S01]  /*6eb0*/  MUFU.EX2 R243, R106 ;  /* 0x0000006a00f37308 */ /* 0x0003e20000000800 */
[C---:B------:R-:W-:Y:S02]  /*6ec0*/  FMUL.FTZ R90, R0.reuse, R90 ;  /* 0x0000005a005a7220 */ /* 0x040fe40000410000 */
[----:B------:R-:W-:Y:S01]  /*6ed0*/  FMUL.FTZ R91, R0, R91 ;  /* 0x0000005b005b7220 */ /* 0x000fe20000410000 */
[----:B-----5:R-:W-:Y:S01]  /*6ee0*/  F2FP.PACK_AB R109, R207, R206 ;  /* 0x000000cecf6d723e */ /* 0x020fe200000000ff */
[--C-:B------:R-:W-:Y:S01]  /*6ef0*/  FFMA.FTZ R4, R183, c[0x0][0x2d0], -R3.reuse ;  /* 0x0000b400b7047a23 */ /* 0x100fe20000010803 */
[----:B------:R-:W-:Y:S01]  /*6f00*/  MOV R183, R24 ;  /* 0x0000001800b77202 */ /* 0x000fe20000000f00 */
[----:B------:R-:W-:Y:S01]  /*6f10*/  FMUL.FTZ R24, R100, R128 ;  /* 0x0000008064187220 */ /* 0x000fe20000410000 */
[----:B------:R-:W-:Y:S01]  /*6f20*/  MOV R128, R238 ;  /* 0x000000ee00807202 */ /* 0x000fe20000000f00 */
[C---:B------:R-:W-:Y:S01]  /*6f30*/  FMUL.FTZ R94, R0.reuse, R94 ;  /* 0x0000005e005e7220 */ /* 0x040fe20000410000 */
[----:B------:R5:W-:Y:S01]  /*6f40*/  MUFU.EX2 R208, R4 ;  /* 0x0000000400d07308 */ /* 0x000be20000000800 */
[----:B------:R-:W-:Y:S01]  /*6f50*/  F2FP.PACK_AB R113, R183, R179 ;  /* 0x000000b3b771723e */ /* 0x000fe200000000ff */
[----:B------:R-:W-:Y:S02]  /*6f60*/  FMUL.FTZ R95, R0, R95 ;  /* 0x0000005f005f7220 */ /* 0x000fe40000410000 */
[----:B---3--:R-:W-:Y:S02]  /*6f70*/  FMUL.FTZ R60, R100, R164 ;  /* 0x000000a4643c7220 */ /* 0x008fe40000410000 */
[--C-:B------:R-:W-:Y:S04]  /*6f80*/  FFMA.FTZ R172, R172, c[0x0][0x2d0], -R3.reuse ;  /* 0x0000b400acac7a23 */ /* 0x100fe80000010803 */
[----:B------:R3:W-:Y:S01]  /*6f90*/  MUFU.EX2 R245, R64 ;  /* 0x0000004000f57308 */ /* 0x0007e20000000800 */
[--C-:B-1----:R-:W-:Y:S09]  /*6fa0*/  FFMA.FTZ R106, R201, c[0x0][0x2d0], -R176.reuse ;  /* 0x0000b400c96a7a23 */ /* 0x102ff200000108b0 */
[----:B------:R1:W-:Y:S01]  /*6fb0*/  MUFU.EX2 R242, R106 ;  /* 0x0000006a00f27308 */ /* 0x0003e20000000800 */
[--C-:B-----5:R-:W-:Y:S02]  /*6fc0*/  FFMA.FTZ R4, R15, c[0x0][0x2d0], -R3.reuse ;  /* 0x0000b4000f047a23 */ /* 0x120fe40000010803 */
[----:B------:R-:W-:Y:S02]  /*6fd0*/  FMUL.FTZ R15, R0, R119 ;  /* 0x00000077000f7220 */ /* 0x000fe40000410000 */
[----:B------:R-:W5:Y:S05]  /*6fe0*/  LDSM.16.MT88.4 R116, [R218+0x1100] ;  /* 0x00110000da74783b */ /* 0x000f6a0000004200 */
[----:B------:R2:W2:Y:S01]  /*6ff0*/  MUFU.EX2 R209, R4 ;  /* 0x0000000400d17308 */ /* 0x0004a20000000800 */
[----:B---3--:R-:W-:Y:S02]  /*7000*/  FMUL.FTZ R64, R102, R168 ;  /* 0x000000a866407220 */ /* 0x008fe40000410000 */
[----:B------:R-:W-:Y:S01]  /*7010*/  LDSM.16.MT88.4 R168, [R218+0x1d00] ;  /* 0x001d0000daa8783b */ /* 0x000fe20000004200 */
[----:B-1----:R-:W-:Y:S06]  /*7020*/  FFMA.FTZ R106, R200, c[0x0][0x2d0], -R176 ;  /* 0x0000b400c86a7a23 */ /* 0x002fec00000108b0 */
[----:B------:R1:W-:Y:S01]  /*7030*/  MUFU.EX2 R241, R106 ;  /* 0x0000006a00f17308 */ /* 0x0003e20000000800 */
[----:B--2---:R-:W-:Y:S01]  /*7040*/  FMUL.FTZ R4, R102, R112 ;  /* 0x0000007066047220 */ /* 0x004fe20000410000 */
[----:B------:R-:W-:Y:S02]  /*7050*/  F2FP.PACK_AB R112, R182, R177 ;  /* 0x000000b1b670723e */ /* 0x000fe400000000ff */
[----:B------:R-:W-:Y:S05]  /*7060*/  F2FP.PACK_AB R111, R209, R208 ;  /* 0x000000d0d16f723e */ /* 0x000fea00000000ff */
[-C--:B------:R-:W-:Y:S08]  /*7070*/  HMMA.16816.F32 R4, R112, R20.reuse, R4 ;  /* 0x000000147004723c */ /* 0x080ff00000001804 */
[C---:B------:R-:W-:Y:S04]  /*7080*/  HMMA.16816.F32 R8, R108.reuse, R20, R8 ;  /* 0x000000146c08723c */ /* 0x040fe80000001808 */
[--C-:B-1----:R-:W-:Y:S03]  /*7090*/  FFMA.FTZ R106, R202, c[0x0][0x2d0], -R3.reuse ;  /* 0x0000b400ca6a7a23 */ /* 0x102fe60000010803 */
[C---:B------:R-:W-:Y:S01]  /*70a0*/  FMUL.FTZ R20, R102.reuse, R124 ;  /* 0x0000007c66147220 */ /* 0x040fe20000410000 */
[-C--:B------:R-:W-:Y:S01]  /*70b0*/  HMMA.16816.F32 R12, R108, R22.reuse, R12 ;  /* 0x000000166c0c723c */ /* 0x080fe2000000180c */
[----:B------:R1:W-:Y:S03]  /*70c0*/  MUFU.EX2 R197, R106 ;  /* 0x0000006a00c57308 */ /* 0x0003e60000000800 */
[----:B------:R-:W-:Y:S04]  /*70d0*/  FMUL.FTZ R21, R102, R125 ;  /* 0x0000007d66157220 */ /* 0x000fe80000410000 */
[C---:B------:R-:W-:Y:S07]  /*70e0*/  HMMA.16816.F32 R16, R112.reuse, R22, R16 ;  /* 0x000000167010723c */ /* 0x040fee0000001810 */
[C---:B------:R-:W-:Y:S02]  /*70f0*/  FMUL.FTZ R22, R101.reuse, R126 ;  /* 0x0000007e65167220 */ /* 0x040fe40000410000 */
[----:B------:R-:W-:Y:S02]  /*7100*/  FMUL.FTZ R23, R101, R127 ;  /* 0x0000007f65177220 */ /* 0x000fe40000410000 */
[----:B------:R-:W-:Y:S05]  /*7110*/  LDSM.16.MT88.4 R124, [R218+0x500] ;  /* 0x00050000da7c783b */ /* 0x000fea0000004200 */
[-C--:B------:R-:W-:Y:S03]  /*7120*/  HMMA.16816.F32 R20, R112, R36.reuse, R20 ;  /* 0x000000247014723c */ /* 0x080fe60000001814 */
[----:B-1----:R-:W-:Y:S05]  /*7130*/  FFMA.FTZ R106, R204, c[0x0][0x2d0], -R3 ;  /* 0x0000b400cc6a7a23 */ /* 0x002fea0000010803 */
[C---:B------:R-:W-:Y:S07]  /*7140*/  HMMA.16816.F32 R24, R108.reuse, R36, R24 ;  /* 0x000000246c18723c */ /* 0x040fee0000001818 */
[--C-:B------:R-:W-:Y:S01]  /*7150*/  FFMA.FTZ R36, R192, c[0x0][0x2d0], -R174.reuse ;  /* 0x0000b400c0247a23 */ /* 0x100fe200000108ae */
[-C--:B------:R-:W-:Y:S03]  /*7160*/  HMMA.16816.F32 R28, R108, R38.reuse, R28 ;  /* 0x000000266c1c723c */ /* 0x080fe6000000181c */
[----:B------:R1:W2:Y:S01]  /*7170*/  MUFU.EX2 R252, R36 ;  /* 0x0000002400fc7308 */ /* 0x0002a20000000800 */
[C---:B------:R-:W-:Y:S01]  /*7180*/  FMUL.FTZ R37, R102.reuse, R141 ;  /* 0x0000008d66257220 */ /* 0x040fe20000410000 */
[----:B------:R-:W-:Y:S01]  /*7190*/  MOV R192, R48 ;  /* 0x0000003000c07202 */ /* 0x000fe20000000f00 */
[--C-:B------:R-:W-:Y:S01]  /*71a0*/  FFMA.FTZ R48, R187, c[0x0][0x2d0], -R174.reuse ;  /* 0x0000b400bb307a23 */ /* 0x100fe200000108ae */
[----:B------:R-:W-:Y:S01]  /*71b0*/  MOV R141, R240 ;  /* 0x000000f0008d7202 */ /* 0x000fe20000000f00 */
[C---:B------:R-:W-:Y:S07]  /*71c0*/  HMMA.16816.F32 R32, R112.reuse, R38, R32 ;  /* 0x000000267020723c */ /* 0x040fee0000001820 */
[C---:B------:R-:W-:Y:S01]  /*71d0*/  FMUL.FTZ R38, R101.reuse, R142 ;  /* 0x0000008e65267220 */ /* 0x040fe20000410000 */
[----:B------:R-:W-:Y:S01]  /*71e0*/  MOV R142, R247 ;  /* 0x000000f7008e7202 */ /* 0x000fe20000000f00 */
[C---:B------:R-:W-:Y:S01]  /*71f0*/  FMUL.FTZ R39, R101.reuse, R143 ;  /* 0x0000008f65277220 */ /* 0x040fe20000410000 */
[----:B------:R3:W-:Y:S02]  /*7200*/  MUFU.EX2 R247, R56 ;  /* 0x0000003800f77308 */ /* 0x0007e40000000800 */
[----:B------:R-:W-:Y:S01]  /*7210*/  MOV R143, R239 ;  /* 0x000000ef008f7202 */ /* 0x000fe20000000f00 */
[----:B-1----:R-:W-:Y:S01]  /*7220*/  FMUL.FTZ R36, R102, R140 ;  /* 0x0000008c66247220 */ /* 0x002fe20000410000 */
[----:B------:R-:W-:Y:S06]  /*7230*/  MOV R140, R249 ;  /* 0x000000f9008c7202 */ /* 0x000fec0000000f00 */
[----:B------:R1:W1:Y:S01]  /*7240*/  MUFU.EX2 R249, R48 ;  /* 0x0000003000f97308 */ /* 0x0002620000000800 */
[-C--:B----4-:R-:W-:Y:S08]  /*7250*/  HMMA.16816.F32 R36, R112, R52.reuse, R36 ;  /* 0x000000347024723c */ /* 0x090ff00000001824 */
[C---:B------:R-:W-:Y:S04]  /*7260*/  HMMA.16816.F32 R40, R108.reuse, R52, R40 ;  /* 0x000000346c28723c */ /* 0x040fe80000001828 */
[----:B---3--:R-:W-:Y:S03]  /*7270*/  FMUL.FTZ R56, R100, R160 ;  /* 0x000000a064387220 */ /* 0x008fe60000410000 */
[----:B------:R-:W-:Y:S01]  /*7280*/  FFMA.FTZ R52, R196, c[0x0][0x2d0], -R175 ;  /* 0x0000b400c4347a23 */ /* 0x000fe200000108af */
[-C--:B------:R-:W-:Y:S01]  /*7290*/  HMMA.16816.F32 R44, R108, R54.reuse, R44 ;  /* 0x000000366c2c723c */ /* 0x080fe2000000182c */
[----:B------:R3:W-:Y:S03]  /*72a0*/  MUFU.EX2 R196, R106 ;  /* 0x0000006a00c47308 */ /* 0x0007e60000000800 */
[C---:B-1----:R-:W-:Y:S02]  /*72b0*/  FMUL.FTZ R48, R102.reuse, R152 ;  /* 0x0000009866307220 */ /* 0x042fe40000410000 */
[----:B------:R-:W-:Y:S01]  /*72c0*/  LDSM.16.MT88.4 R152, [R217+0x1d00] ;  /* 0x001d0000d998783b */ /* 0x000fe20000004200 */
[C---:B------:R-:W-:Y:S04]  /*72d0*/  FMUL.FTZ R53, R102.reuse, R157 ;  /* 0x0000009d66357220 */ /* 0x040fe80000410000 */
[C---:B------:R-:W-:Y:S01]  /*72e0*/  HMMA.16816.F32 R48, R112.reuse, R54, R48 ;  /* 0x000000367030723c */ /* 0x040fe20000001830 */
[----:B------:R1:W4:Y:S06]  /*72f0*/  MUFU.EX2 R248, R52 ;  /* 0x0000003400f87308 */ /* 0x00032c0000000800 */
[C---:B------:R-:W-:Y:S02]  /*7300*/  FMUL.FTZ R54, R101.reuse, R158 ;  /* 0x0000009e65367220 */ /* 0x040fe40000410000 */
[----:B------:R-:W-:Y:S03]  /*7310*/  FMUL.FTZ R55, R101, R159 ;  /* 0x0000009f65377220 */ /* 0x000fe60000410000 */
[--C-:B---3--:R-:W-:Y:S04]  /*7320*/  FFMA.FTZ R106, R211, c[0x0][0x2d0], -R3.reuse ;  /* 0x0000b400d36a7a23 */ /* 0x108fe80000010803 */
[----:B------:R3:W-:Y:S01]  /*7330*/  MUFU.EX2 R191, R106 ;  /* 0x0000006a00bf7308 */ /* 0x0007e20000000800 */
[----:B-1----:R-:W-:Y:S07]  /*7340*/  FMUL.FTZ R52, R102, R156 ;  /* 0x0000009c66347220 */ /* 0x002fee0000410000 */
[-C--:B-----5:R-:W-:Y:S08]  /*7350*/  HMMA.16816.F32 R52, R112, R116.reuse, R52 ;  /* 0x000000747034723c */ /* 0x0a0ff00000001834 */
[C---:B------:R-:W-:Y:S04]  /*7360*/  HMMA.16816.F32 R56, R108.reuse, R116, R56 ;  /* 0x000000746c38723c */ /* 0x040fe80000001838 */
[----:B---3--:R-:W-:Y:S02]  /*7370*/  FFMA.FTZ R106, R214, c[0x0][0x2d0], -R3 ;  /* 0x0000b400d66a7a23 */ /* 0x008fe40000010803 */
[----:B------:R-:W-:Y:S02]  /*7380*/  MUFU.EX2 R214, R107 ;  /* 0x0000006b00d67308 */ /* 0x000fe40000000800 */
[-C--:B------:R-:W-:Y:S08]  /*7390*/  HMMA.16816.F32 R60, R108, R118.reuse, R60 ;  /* 0x000000766c3c723c */ /* 0x080ff0000000183c */
[C---:B------:R-:W-:Y:S01]  /*73a0*/  HMMA.16816.F32 R64, R112.reuse, R118, R64 ;  /* 0x000000767040723c */ /* 0x040fe20000001840 */
[----:B------:R1:W3:Y:S01]  /*73b0*/  MUFU.EX2 R194, R106 ;  /* 0x0000006a00c27308 */ /* 0x0002e20000000800 */
[----:B------:R-:W5:Y:S06]  /*73c0*/  LDSM.16.MT88.4 R116, [R218+0x2100] ;  /* 0x00210000da74783b */ /* 0x000f6c0000004200 */
[-C--:B------:R-:W-:Y:S08]  /*73d0*/  HMMA.16816.F32 R68, R112, R120.reuse, R68 ;  /* 0x000000787044723c */ /* 0x080ff00000001844 */
[C---:B------:R-:W-:Y:S08]  /*73e0*/  HMMA.16816.F32 R72, R108.reuse, R120, R72 ;  /* 0x000000786c48723c */ /* 0x040ff00000001848 */
[-C--:B------:R-:W-:Y:S04]  /*73f0*/  HMMA.16816.F32 R76, R108, R122.reuse, R76 ;  /* 0x0000007a6c4c723c */ /* 0x080fe8000000184c */
[--C-:B-1----:R-:W-:Y:S04]  /*7400*/  FFMA.FTZ R106, R212, c[0x0][0x2d0], -R174.reuse ;  /* 0x0000b400d46a7a23 */ /* 0x102fe800000108ae */
[C---:B------:R-:W-:Y:S01]  /*7410*/  HMMA.16816.F32 R80, R112.reuse, R122, R80 ;  /* 0x0000007a7050723c */ /* 0x040fe20000001850 */
[----:B------:R1:W-:Y:S01]  /*7420*/  MUFU.EX2 R240, R106 ;  /* 0x0000006a00f07308 */ /* 0x0003e20000000800 */
[----:B------:R-:W3:Y:S06]  /*7430*/  LDSM.16.MT88.4 R120, [R217+0x500] ;  /* 0x00050000d978783b */ /* 0x000eec0000004200 */
[-C--:B-----5:R-:W-:Y:S08]  /*7440*/  HMMA.16816.F32 R84, R112, R116.reuse, R84 ;  /* 0x000000747054723c */ /* 0x0a0ff00000001854 */
[C---:B------:R-:W-:Y:S04]  /*7450*/  HMMA.16816.F32 R88, R108.reuse, R116, R88 ;  /* 0x000000746c58723c */ /* 0x040fe80000001858 */
[--C-:B-1----:R-:W-:Y:S04]  /*7460*/  FFMA.FTZ R106, R213, c[0x0][0x2d0], -R174.reuse ;  /* 0x0000b400d56a7a23 */ /* 0x102fe800000108ae */
[-C--:B------:R-:W-:Y:S01]  /*7470*/  HMMA.16816.F32 R92, R108, R118.reuse, R92 ;  /* 0x000000766c5c723c */ /* 0x080fe2000000185c */
[----:B------:R1:W5:Y:S06]  /*7480*/  MUFU.EX2 R238, R106 ;  /* 0x0000006a00ee7308 */ /* 0x00036c0000000800 */
[----:B--2---:R-:W-:Y:S01]  /*7490*/  F2FP.PACK_AB R108, R251, R252 ;  /* 0x000000fcfb6c723e */ /* 0x004fe200000000ff */
[----:B------:R-:W-:Y:S01]  /*74a0*/  HMMA.16816.F32 R96, R112, R118, R96 ;  /* 0x000000767060723c */ /* 0x000fe20000001860 */
[----:B------:R-:W2:Y:S03]  /*74b0*/  LDSM.16.MT88.4 R116, [R217+0x1500] ;  /* 0x00150000d974783b */ /* 0x000ea60000004200 */
[----:B------:R-:W-:Y:S02]  /*74c0*/  F2FP.PACK_AB R110, R249, R250 ;  /* 0x000000faf96e723e */ /* 0x000fe400000000ff */
[----:B----4-:R-:W-:Y:S02]  /*74d0*/  F2FP.PACK_AB R109, R247, R248 ;  /* 0x000000f8f76d723e */ /* 0x010fe400000000ff */
[----:B------:R-:W-:Y:S04]  /*74e0*/  F2FP.PACK_AB R111, R245, R246 ;  /* 0x000000f6f56f723e */ /* 0x000fe800000000ff */
[----:B------:R-:W-:Y:S02]  /*74f0*/  F2FP.PACK_AB R112, R243, R244 ;  /* 0x000000f4f370723e */ /* 0x000fe400000000ff */
[----:B------:R-:W-:Y:S01]  /*7500*/  F2FP.PACK_AB R114, R241, R242 ;  /* 0x000000f2f172723e */ /* 0x000fe200000000ff */
[-C--:B---3--:R-:W-:Y:S05]  /*7510*/  HMMA.16816.F32 R4, R108, R120.reuse, R4 ;  /* 0x000000786c04723c */ /* 0x088fea0000001804 */
[--C-:B-1----:R-:W-:Y:S01]  /*7520*/  FFMA.FTZ R106, R203, c[0x0][0x2d0], -R174.reuse ;  /* 0x0000b400cb6a7a23 */ /* 0x102fe200000108ae */
[----:B------:R-:W-:Y:S02]  /*7530*/  F2FP.PACK_AB R113, R196, R197 ;  /* 0x000000c5c471723e */ /* 0x000fe400000000ff */
[----:B------:R-:W-:Y:S01]  /*7540*/  F2FP.PACK_AB R115, R194, R191 ;  /* 0x000000bfc273723e */ /* 0x000fe200000000ff */
[----:B------:R1:W-:Y:S06]  /*7550*/  MUFU.EX2 R239, R106 ;  /* 0x0000006a00ef7308 */ /* 0x0003ec0000000800 */
[C---:B------:R-:W-:Y:S08]  /*7560*/  HMMA.16816.F32 R8, R112.reuse, R120, R8 ;  /* 0x000000787008723c */ /* 0x040ff00000001808 */
[-C--:B------:R-:W-:Y:S08]  /*7570*/  HMMA.16816.F32 R12, R112, R122.reuse, R12 ;  /* 0x0000007a700c723c */ /* 0x080ff0000000180c */
[C---:B------:R-:W-:Y:S01]  /*7580*/  HMMA.16816.F32 R16, R108.reuse, R122, R16 ;  /* 0x0000007a6c10723c */ /* 0x040fe20000001810 */
[----:B------:R-:W3:Y:S03]  /*7590*/  LDSM.16.MT88.4 R120, [R218+0x1500] ;  /* 0x00150000da78783b */ /* 0x000ee60000004200 */
[----:B-1----:R-:W-:Y:S04]  /*75a0*/  FFMA.FTZ R106, R210, c[0x0][0x2d0], -R174 ;  /* 0x0000b400d26a7a23 */ /* 0x002fe800000108ae */
[-C--:B------:R-:W-:Y:S01]  /*75b0*/  HMMA.16816.F32 R20, R108, R124.reuse, R20 ;  /* 0x0000007c6c14723c */ /* 0x080fe20000001814 */
[----:B------:R1:W4:Y:S07]  /*75c0*/  MUFU.EX2 R237, R106 ;  /* 0x0000006a00ed7308 */ /* 0x00032e0000000800 */
[C---:B------:R-:W-:Y:S08]  /*75d0*/  HMMA.16816.F32 R24, R112.reuse, R124, R24 ;  /* 0x0000007c7018723c */ /* 0x040ff00000001818 */
[-C--:B------:R-:W-:Y:S08]  /*75e0*/  HMMA.16816.F32 R28, R112, R126.reuse, R28 ;  /* 0x0000007e701c723c */ /* 0x080ff0000000181c */
[C---:B------:R-:W-:Y:S01]  /*75f0*/  HMMA.16816.F32 R32, R108.reuse, R126, R32 ;  /* 0x0000007e6c20723c */ /* 0x040fe20000001820 */
[----:B------:R-:W4:Y:S03]  /*7600*/  LDSM.16.MT88.4 R124, [R217+0x2500] ;  /* 0x00250000d97c783b */ /* 0x000f260000004200 */
[--C-:B-1----:R-:W-:Y:S04]  /*7610*/  FFMA.FTZ R106, R236, c[0x0][0x2d0], -R175.reuse ;  /* 0x0000b400ec6a7a23 */ /* 0x102fe800000108af */
[-C--:B--2---:R-:W-:Y:S01]  /*7620*/  HMMA.16816.F32 R36, R108, R116.reuse, R36 ;  /* 0x000000746c24723c */ /* 0x084fe20000001824 */
[----:B------:R1:W-:Y:S07]  /*7630*/  MUFU.EX2 R236, R106 ;  /* 0x0000006a00ec7308 */ /* 0x0003ee0000000800 */
[C---:B------:R-:W-:Y:S08]  /*7640*/  HMMA.16816.F32 R40, R112.reuse, R116, R40 ;  /* 0x000000747028723c */ /* 0x040ff00000001828 */
[-C--:B------:R-:W-:Y:S08]  /*7650*/  HMMA.16816.F32 R44, R112, R118.reuse, R44 ;  /* 0x00000076702c723c */ /* 0x080ff0000000182c */
[C---:B------:R-:W-:Y:S01]  /*7660*/  HMMA.16816.F32 R48, R108.reuse, R118, R48 ;  /* 0x000000766c30723c */ /* 0x040fe20000001830 */
[----:B------:R-:W2:Y:S03]  /*7670*/  LDSM.16.MT88.4 R116, [R218+0x2500] ;  /* 0x00250000da74783b */ /* 0x000ea60000004200 */
[--C-:B-1----:R-:W-:Y:S04]  /*7680*/  FFMA.FTZ R106, R235, c[0x0][0x2d0], -R175.reuse ;  /* 0x0000b400eb6a7a23 */ /* 0x102fe800000108af */
[-C--:B---3--:R-:W-:Y:S01]  /*7690*/  HMMA.16816.F32 R52, R108, R120.reuse, R52 ;  /* 0x000000786c34723c */ /* 0x088fe20000001834 */
[----:B------:R1:W3:Y:S07]  /*76a0*/  MUFU.EX2 R235, R106 ;  /* 0x0000006a00eb7308 */ /* 0x0002ee0000000800 */
[C---:B------:R-:W-:Y:S08]  /*76b0*/  HMMA.16816.F32 R56, R112.reuse, R120, R56 ;  /* 0x000000787038723c */ /* 0x040ff00000001838 */
[-C--:B------:R-:W-:Y:S08]  /*76c0*/  HMMA.16816.F32 R60, R112, R122.reuse, R60 ;  /* 0x0000007a703c723c */ /* 0x080ff0000000183c */
[C---:B------:R-:W-:Y:S01]  /*76d0*/  HMMA.16816.F32 R64, R108.reuse, R122, R64 ;  /* 0x0000007a6c40723c */ /* 0x040fe20000001840 */
[----:B------:R-:W-:Y:S03]  /*76e0*/  LDSM.16.MT88.4 R120, [R218+0x900] ;  /* 0x00090000da78783b */ /* 0x000fe60000004200 */
[----:B-1----:R-:W-:Y:S04]  /*76f0*/  FFMA.FTZ R106, R147, c[0x0][0x2d0], -R175 ;  /* 0x0000b400936a7a23 */ /* 0x002fe800000108af */
[-C--:B----4-:R-:W-:Y:S01]  /*7700*/  HMMA.16816.F32 R68, R108, R124.reuse, R68 ;  /* 0x0000007c6c44723c */ /* 0x090fe20000001844 */
[----:B------:R1:W4:Y:S07]  /*7710*/  MUFU.EX2 R215, R106 ;  /* 0x0000006a00d77308 */ /* 0x00032e0000000800 */
[C---:B------:R-:W-:Y:S08]  /*7720*/  HMMA.16816.F32 R72, R112.reuse, R124, R72 ;  /* 0x0000007c7048723c */ /* 0x040ff00000001848 */
[-C--:B------:R-:W-:Y:S08]  /*7730*/  HMMA.16816.F32 R76, R112, R126.reuse, R76 ;  /* 0x0000007e704c723c */ /* 0x080ff0000000184c */
[C---:B------:R-:W-:Y:S01]  /*7740*/  HMMA.16816.F32 R80, R108.reuse, R126, R80 ;  /* 0x0000007e6c50723c */ /* 0x040fe20000001850 */
[----:B------:R-:W-:Y:S03]  /*7750*/  LDSM.16.MT88.4 R124, [R218+0x1900] ;  /* 0x00190000da7c783b */ /* 0x000fe60000004200 */
[--C-:B-1----:R-:W-:Y:S01]  /*7760*/  FFMA.FTZ R106, R146, c[0x0][0x2d0], -R176.reuse ;  /* 0x0000b400926a7a23 */ /* 0x102fe200000108b0 */
[----:B------:R-:W-:Y:S03]  /*7770*/  MOV R146, R128 ;  /* 0x0000008000927202 */ /* 0x000fe60000000f00 */
[-C--:B--2---:R-:W-:Y:S01]  /*7780*/  HMMA.16816.F32 R84, R108, R116.reuse, R84 ;  /* 0x000000746c54723c */ /* 0x084fe20000001854 */
[----:B------:R1:W-:Y:S07]  /*7790*/  MUFU.EX2 R213, R106 ;  /* 0x0000006a00d57308 */ /* 0x0003ee0000000800 */
[C---:B------:R-:W-:Y:S08]  /*77a0*/  HMMA.16816.F32 R88, R112.reuse, R116, R88 ;  /* 0x000000747058723c */ /* 0x040ff00000001858 */
[-C--:B------:R-:W-:Y:S08]  /*77b0*/  HMMA.16816.F32 R92, R112, R118.reuse, R92 ;  /* 0x00000076705c723c */ /* 0x080ff0000000185c */
[----:B------:R-:W-:Y:S01]  /*77c0*/  HMMA.16816.F32 R96, R108, R118, R96 ;  /* 0x000000766c60723c */ /* 0x000fe20000001860 */
[----:B------:R-:W-:Y:S03]  /*77d0*/  LDSM.16.MT88.4 R116, [R217+0x1900] ;  /* 0x00190000d974783b */ /* 0x000fe60000004200 */
[--C-:B-1----:R-:W-:Y:S01]  /*77e0*/  FFMA.FTZ R106, R145, c[0x0][0x2d0], -R176.reuse ;  /* 0x0000b400916a7a23 */ /* 0x102fe200000108b0 */
[----:B------:R-:W-:Y:S02]  /*77f0*/  MOV R145, R131 ;  /* 0x0000008300917202 */ /* 0x000fe40000000f00 */
[----:B-----5:R-:W-:Y:S01]  /*7800*/  F2FP.PACK_AB R108, R238, R240 ;  /* 0x000000f0ee6c723e */ /* 0x020fe200000000ff */
[----:B------:R1:W2:Y:S01]  /*7810*/  MUFU.EX2 R212, R106 ;  /* 0x0000006a00d47308 */ /* 0x0002a20000000800 */
[----:B------:R-:W-:Y:S03]  /*7820*/  F2FP.PACK_AB R110, R237, R239 ;  /* 0x000000efed6e723e */ /* 0x000fe600000000ff */
[----:B---3--:R-:W-:Y:S02]  /*7830*/  F2FP.PACK_AB R109, R235, R236 ;  /* 0x000000eceb6d723e */ /* 0x008fe400000000ff */
[----:B----4-:R-:W-:Y:S01]  /*7840*/  F2FP.PACK_AB R111, R215, R214 ;  /* 0x000000d6d76f723e */ /* 0x010fe200000000ff */
[----:B-1----:R-:W-:Y:S01]  /*7850*/  FFMA.FTZ R106, R144, c[0x0][0x2d0], -R176 ;  /* 0x0000b400906a7a23 */ /* 0x002fe200000108b0 */
[----:B------:R-:W-:Y:S02]  /*7860*/  MOV R144, R193 ;  /* 0x000000c100907202 */ /* 0x000fe40000000f00 */
[----:B------:R-:W-:Y:S01]  /*7870*/  MOV R193, R130 ;  /* 0x0000008200c17202 */ /* 0x000fe20000000f00 */
[----:B------:R1:W-:Y:S01]  /*7880*/  MUFU.EX2 R210, R106 ;  /* 0x0000006a00d27308 */ /* 0x0003e20000000800 */
[----:B--2---:R-:W-:Y:S01]  /*7890*/  F2FP.PACK_AB R112, R212, R213 ;  /* 0x000000d5d470723e */ /* 0x004fe200000000ff */
[----:B------:R-:W-:Y:S01]  /*78a0*/  FFMA.FTZ R107, R144, c[0x0][0x2d0], -R174 ;  /* 0x0000b400906b7a23 */ /* 0x000fe200000108ae */
[----:B------:R-:W-:Y:S07]  /*78b0*/  MOV R144, R180 ;  /* 0x000000b400907202 */ /* 0x000fee0000000f00 */
[----:B------:R2:W-:Y:S01]  /*78c0*/  MUFU.EX2 R203, R107 ;  /* 0x0000006b00cb7308 */ /* 0x0005e20000000800 */
[--C-:B-1----:R-:W-:Y:S01]  /*78d0*/  FFMA.FTZ R106, R143, c[0x0][0x2d0], -R176.reuse ;  /* 0x0000b4008f6a7a23 */ /* 0x102fe200000108b0 */
[----:B------:R-:W-:Y:S02]  /*78e0*/  MOV R143, R140 ;  /* 0x0000008c008f7202 */ /* 0x000fe40000000f00 */
[----:B------:R-:W-:Y:S06]  /*78f0*/  MOV R140, R129 ;  /* 0x00000081008c7202 */ /* 0x000fec0000000f00 */
[----:B------:R1:W3:Y:S01]  /*7900*/  MUFU.EX2 R211, R106 ;  /* 0x0000006a00d37308 */ /* 0x0002e20000000800 */
[----:B------:R-:W4:Y:S01]  /*7910*/  LDSM.16.MT88.4 R128, [R217+0x900] ;  /* 0x00090000d980783b */ /* 0x000f220000004200 */
[----:B--2---:R-:W-:Y:S08]  /*7920*/  FFMA.FTZ R107, R139, c[0x0][0x2d0], -R176 ;  /* 0x0000b4008b6b7a23 */ /* 0x004ff000000108b0 */
[----:B------:R-:W-:Y:S10]  /*7930*/  MUFU.EX2 R195, R107 ;  /* 0x0000006b00c37308 */ /* 0x000ff40000000800 */
[----:B------:R-:W-:Y:S01]  /*7940*/  MUFU.EX2 R107, R172 ;  /* 0x000000ac006b7308 */ /* 0x000fe20000000800 */
[--C-:B-1----:R-:W-:Y:S01]  /*7950*/  FFMA.FTZ R106, R189, c[0x0][0x2d0], -R3.reuse ;  /* 0x0000b400bd6a7a23 */ /* 0x102fe20000010803 */
[----:B---3--:R-:W-:Y:S08]  /*7960*/  F2FP.PACK_AB R114, R211, R210 ;  /* 0x000000d2d372723e */ /* 0x008ff000000000ff */
[----:B------:R1:W-:Y:S01]  /*7970*/  MUFU.EX2 R189, R106 ;  /* 0x0000006a00bd7308 */ /* 0x0003e20000000800 */
[-C--:B----4-:R-:W-:Y:S03]  /*7980*/  HMMA.16816.F32 R4, R108, R128.reuse, R4 ;  /* 0x000000806c04723c */ /* 0x090fe60000001804 */
[--C-:B-1----:R-:W-:Y:S06]  /*7990*/  FFMA.FTZ R106, R188, c[0x0][0x2d0], -R3.reuse ;  /* 0x0000b400bc6a7a23 */ /* 0x102fec0000010803 */
[----:B------:R1:W2:Y:S03]  /*79a0*/  MUFU.EX2 R188, R106 ;  /* 0x0000006a00bc7308 */ /* 0x0002a60000000800 */
[--C-:B-1----:R-:W-:Y:S01]  /*79b0*/  FFMA.FTZ R106, R190, c[0x0][0x2d0], -R3.reuse ;  /* 0x0000b400be6a7a23 */ /* 0x102fe20000010803 */
[----:B--2---:R-:W-:Y:S06]  /*79c0*/  F2FP.PACK_AB R113, R188, R189 ;  /* 0x000000bdbc71723e */ /* 0x004fec00000000ff */
[----:B------:R1:W-:Y:S02]  /*79d0*/  MUFU.EX2 R187, R106 ;  /* 0x0000006a00bb7308 */ /* 0x0003e40000000800 */
[----:B-1----:R-:W-:Y:S08]  /*79e0*/  FFMA.FTZ R106, R205, c[0x0][0x2d0], -R3 ;  /* 0x0000b400cd6a7a23 */ /* 0x002ff00000010803 */
[----:B------:R1:W2:Y:S02]  /*79f0*/  MUFU.EX2 R186, R106 ;  /* 0x0000006a00ba7308 */ /* 0x0002a40000000800 */
[--C-:B-1----:R-:W-:Y:S01]  /*7a00*/  FFMA.FTZ R106, R146, c[0x0][0x2d0], -R174.reuse ;  /* 0x0000b400926a7a23 */ /* 0x102fe200000108ae */
[----:B--2---:R-:W-:Y:S02]  /*7a10*/  F2FP.PACK_AB R115, R186, R187 ;  /* 0x000000bbba73723e */ /* 0x004fe400000000ff */
[----:B------:R-:W-:Y:S05]  /*7a20*/  MOV R146, R182 ;  /* 0x000000b600927202 */ /* 0x000fea0000000f00 */
[----:B------:R1:W-:Y:S01]  /*7a30*/  MUFU.EX2 R204, R106 ;  /* 0x0000006a00cc7308 */ /* 0x0003e20000000800 */
[C---:B------:R-:W-:Y:S08]  /*7a40*/  HMMA.16816.F32 R8, R112.reuse, R128, R8 ;  /* 0x000000807008723c */ /* 0x040ff00000001808 */
[-C--:B------:R-:W-:Y:S08]  /*7a50*/  HMMA.16816.F32 R12, R112, R130.reuse, R12 ;  /* 0x00000082700c723c */ /* 0x080ff0000000180c */
[C---:B------:R-:W-:Y:S04]  /*7a60*/  HMMA.16816.F32 R16, R108.reuse, R130, R16 ;  /* 0x000000826c10723c */ /* 0x040fe80000001810 */
[--C-:B-1----:R-:W-:Y:S01]  /*7a70*/  FFMA.FTZ R106, R145, c[0x0][0x2d0], -R174.reuse ;  /* 0x0000b400916a7a23 */ /* 0x102fe200000108ae */
[----:B------:R-:W-:Y:S03]  /*7a80*/  MOV R145, R181 ;  /* 0x000000b500917202 */ /* 0x000fe60000000f00 */
[-C--:B------:R-:W-:Y:S01]  /*7a90*/  HMMA.16816.F32 R20, R108, R120.reuse, R20 ;  /* 0x000000786c14723c */ /* 0x080fe20000001814 */
[----:B------:R1:W2:Y:S07]  /*7aa0*/  MUFU.EX2 R205, R106 ;  /* 0x0000006a00cd7308 */ /* 0x0002ae0000000800 */
[C---:B------:R-:W-:Y:S08]  /*7ab0*/  HMMA.16816.F32 R24, R112.reuse, R120, R24 ;  /* 0x000000787018723c */ /* 0x040ff00000001818 */
[-C--:B------:R-:W-:Y:S08]  /*7ac0*/  HMMA.16816.F32 R28, R112, R122.reuse, R28 ;  /* 0x0000007a701c723c */ /* 0x080ff0000000181c */
[C---:B------:R-:W-:Y:S01]  /*7ad0*/  HMMA.16816.F32 R32, R108.reuse, R122, R32 ;  /* 0x0000007a6c20723c */ /* 0x040fe20000001820 */
[----:B------:R-:W3:Y:S03]  /*7ae0*/  LDSM.16.MT88.4 R120, [R217+0x2900] ;  /* 0x00290000d978783b */ /* 0x000ee60000004200 */
[----:B-1----:R-:W-:Y:S01]  /*7af0*/  FFMA.FTZ R106, R143, c[0x0][0x2d0], -R174 ;  /* 0x0000b4008f6a7a23 */ /* 0x002fe200000108ae */
[----:B--2---:R-:W-:Y:S02]  /*7b00*/  F2FP.PACK_AB R172, R205, R204 ;  /* 0x000000cccdac723e */ /* 0x004fe400000000ff */
[----:B------:R-:W-:Y:S01]  /*7b10*/  MOV R143, R184 ;  /* 0x000000b8008f7202 */ /* 0x000fe20000000f00 */
[-C--:B------:R-:W-:Y:S01]  /*7b20*/  HMMA.16816.F32 R36, R108, R116.reuse, R36 ;  /* 0x000000746c24723c */ /* 0x080fe20000001824 */
[----:B------:R1:W2:Y:S07]  /*7b30*/  MUFU.EX2 R202, R106 ;  /* 0x0000006a00ca7308 */ /* 0x0002ae0000000800 */
[C---:B------:R-:W-:Y:S08]  /*7b40*/  HMMA.16816.F32 R40, R112.reuse, R116, R40 ;  /* 0x000000747028723c */ /* 0x040ff00000001828 */
[-C--:B------:R-:W-:Y:S08]  /*7b50*/  HMMA.16816.F32 R44, R112, R118.reuse, R44 ;  /* 0x00000076702c723c */ /* 0x080ff0000000182c */
[C---:B------:R-:W-:Y:S01]  /*7b60*/  HMMA.16816.F32 R48, R108.reuse, R118, R48 ;  /* 0x000000766c30723c */ /* 0x040fe20000001830 */
[----:B------:R-:W4:Y:S03]  /*7b70*/  LDSM.16.MT88.4 R116, [R218+0x2900] ;  /* 0x00290000da74783b */ /* 0x000f260000004200 */
[--C-:B-1----:R-:W-:Y:S01]  /*7b80*/  FFMA.FTZ R106, R142, c[0x0][0x2d0], -R175.reuse ;  /* 0x0000b4008e6a7a23 */ /* 0x102fe200000108af */
[----:B------:R-:W-:Y:S02]  /*7b90*/  MOV R142, R183 ;  /* 0x000000b7008e7202 */ /* 0x000fe40000000f00 */
[----:B--2---:R-:W-:Y:S01]  /*7ba0*/  F2FP.PACK_AB R174, R202, R203 ;  /* 0x000000cbcaae723e */ /* 0x004fe200000000ff */
[-C--:B------:R-:W-:Y:S01]  /*7bb0*/  HMMA.16816.F32 R52, R108, R124.reuse, R52 ;  /* 0x0000007c6c34723c */ /* 0x080fe20000001834 */
[----:B------:R1:W-:Y:S01]  /*7bc0*/  MUFU.EX2 R200, R106 ;  /* 0x0000006a00c87308 */ /* 0x0003e20000000800 */
[----:B------:R-:W-:Y:S06]  /*7bd0*/  LDSM.16.MT88.4 R180, [R217+0x2d00] ;  /* 0x002d0000d9b4783b */ /* 0x000fec0000004200 */
[C---:B------:R-:W-:Y:S08]  /*7be0*/  HMMA.16816.F32 R56, R112.reuse, R124, R56 ;  /* 0x0000007c7038723c */ /* 0x040ff00000001838 */
[-C--:B------:R-:W-:Y:S08]  /*7bf0*/  HMMA.16816.F32 R60, R112, R126.reuse, R60 ;  /* 0x0000007e703c723c */ /* 0x080ff0000000183c */
[C---:B------:R-:W-:Y:S01]  /*7c00*/  HMMA.16816.F32 R64, R108.reuse, R126, R64 ;  /* 0x0000007e6c40723c */ /* 0x040fe20000001840 */
[----:B------:R-:W2:Y:S03]  /*7c10*/  LDSM.16.MT88.4 R124, [R217+0xd00] ;  /* 0x000d0000d97c783b */ /* 0x000ea60000004200 */
[--C-:B-1----:R-:W-:Y:S01]  /*7c20*/  FFMA.FTZ R106, R141, c[0x0][0x2d0], -R175.reuse ;  /* 0x0000b4008d6a7a23 */ /* 0x102fe200000108af */
[----:B------:R-:W-:Y:S02]  /*7c30*/  MOV R141, R132 ;  /* 0x00000084008d7202 */ /* 0x000fe40000000f00 */
[----:B------:R-:W-:Y:S01]  /*7c40*/  MOV R132, R179 ;  /* 0x000000b300847202 */ /* 0x000fe20000000f00 */
[-C--:B---3--:R-:W-:Y:S01]  /*7c50*/  HMMA.16816.F32 R68, R108, R120.reuse, R68 ;  /* 0x000000786c44723c */ /* 0x088fe20000001844 */
[----:B------:R1:W-:Y:S07]  /*7c60*/  MUFU.EX2 R201, R106 ;  /* 0x0000006a00c97308 */ /* 0x0003ee0000000800 */
[C---:B------:R-:W-:Y:S08]  /*7c70*/  HMMA.16816.F32 R72, R112.reuse, R120, R72 ;  /* 0x000000787048723c */ /* 0x040ff00000001848 */
[-C--:B------:R-:W-:Y:S08]  /*7c80*/  HMMA.16816.F32 R76, R112, R122.reuse, R76 ;  /* 0x0000007a704c723c */ /* 0x080ff0000000184c */
[C---:B------:R-:W-:Y:S04]  /*7c90*/  HMMA.16816.F32 R80, R108.reuse, R122, R80 ;  /* 0x0000007a6c50723c */ /* 0x040fe80000001850 */
[--C-:B-1----:R-:W-:Y:S01]  /*7ca0*/  FFMA.FTZ R106, R140, c[0x0][0x2d0], -R175.reuse ;  /* 0x0000b4008c6a7a23 */ /* 0x102fe200000108af */
[----:B------:R-:W-:Y:S02]  /*7cb0*/  MOV R140, R133 ;  /* 0x00000085008c7202 */ /* 0x000fe40000000f00 */
[----:B------:R-:W-:Y:S01]  /*7cc0*/  MOV R133, R177 ;  /* 0x000000b100857202 */ /* 0x000fe20000000f00 */
[-C--:B----4-:R-:W-:Y:S01]  /*7cd0*/  HMMA.16816.F32 R84, R108, R116.reuse, R84 ;  /* 0x000000746c54723c */ /* 0x090fe20000001854 */
[----:B------:R1:W-:Y:S07]  /*7ce0*/  MUFU.EX2 R199, R106 ;  /* 0x0000006a00c77308 */ /* 0x0003ee0000000800 */
[C---:B------:R-:W-:Y:S08]  /*7cf0*/  HMMA.16816.F32 R88, R112.reuse, R116, R88 ;  /* 0x000000747058723c */ /* 0x040ff00000001858 */
[-C--:B------:R-:W-:Y:S08]  /*7d00*/  HMMA.16816.F32 R92, R112, R118.reuse, R92 ;  /* 0x00000076705c723c */ /* 0x080ff0000000185c */
[----:B------:R-:W-:Y:S04]  /*7d10*/  HMMA.16816.F32 R96, R108, R118, R96 ;  /* 0x000000766c60723c */ /* 0x000fe80000001860 */
[----:B-1----:R-:W-:Y:S04]  /*7d20*/  FFMA.FTZ R106, R193, c[0x0][0x2d0], -R175 ;  /* 0x0000b400c16a7a23 */ /* 0x002fe800000108af */
[----:B------:R1:W3:Y:S04]  /*7d30*/  MUFU.EX2 R198, R106 ;  /* 0x0000006a00c67308 */ /* 0x0002e80000000800 */
[--C-:B-1----:R-:W-:Y:S01]  /*7d40*/  FFMA.FTZ R106, R192, c[0x0][0x2d0], -R176.reuse ;  /* 0x0000b400c06a7a23 */ /* 0x102fe200000108b0 */
[----:B---3--:R-:W-:Y:S05]  /*7d50*/  F2FP.PACK_AB R175, R198, R199 ;  /* 0x000000c7c6af723e */ /* 0x008fea00000000ff */
[----:B------:R1:W3:Y:S02]  /*7d60*/  MUFU.EX2 R193, R106 ;  /* 0x0000006a00c17308 */ /* 0x0002e40000000800 */
[--C-:B-1----:R-:W-:Y:S08]  /*7d70*/  FFMA.FTZ R106, R138, c[0x0][0x2d0], -R176.reuse ;  /* 0x0000b4008a6a7a23 */ /* 0x102ff000000108b0 */
[----:B------:R1:W-:Y:S02]  /*7d80*/  MUFU.EX2 R192, R106 ;  /* 0x0000006a00c07308 */ /* 0x0003e40000000800 */
[----:B-1----:R-:W-:Y:S01]  /*7d90*/  FFMA.FTZ R106, R137, c[0x0][0x2d0], -R176 ;  /* 0x0000b400896a7a23 */ /* 0x002fe200000108b0 */
[----:B---3--:R-:W-:Y:S07]  /*7da0*/  F2FP.PACK_AB R176, R195, R193 ;  /* 0x000000c1c3b0723e */ /* 0x008fee00000000ff */
[----:B------:R1:W-:Y:S02]  /*7db0*/  MUFU.EX2 R190, R106 ;  /* 0x0000006a00be7308 */ /* 0x0003e40000000800 */
[--C-:B-1----:R-:W-:Y:S08]  /*7dc0*/  FFMA.FTZ R106, R185, c[0x0][0x2d0], -R3.reuse ;  /* 0x0000b400b96a7a23 */ /* 0x102ff00000010803 */
[----:B------:R1:W-:Y:S02]  /*7dd0*/  MUFU.EX2 R185, R106 ;  /* 0x0000006a00b97308 */ /* 0x0003e40000000800 */
[--C-:B-1----:R-:W-:Y:S02]  /*7de0*/  FFMA.FTZ R106, R136, c[0x0][0x2d0], -R3.reuse ;  /* 0x0000b400886a7a23 */ /* 0x102fe40000010803 */
[----:B------:R-:W-:Y:S01]  /*7df0*/  FFMA.FTZ R3, R173, c[0x0][0x2d0], -R3 ;  /* 0x0000b400ad037a23 */ /* 0x000fe20000010803 */
[----:B------:R-:W-:Y:S05]  /*7e00*/  F2FP.PACK_AB R173, R201, R200 ;  /* 0x000000c8c9ad723e */ /* 0x000fea00000000ff */
[----:B------:R-:W1:Y:S01]  /*7e10*/  MUFU.EX2 R184, R106 ;  /* 0x0000006a00b87308 */ /* 0x000e620000000800 */
[----:B------:R-:W3:Y:S01]  /*7e20*/  LDSM.16.MT88.4 R136, [R218+0xd00] ;  /* 0x000d0000da88783b */ /* 0x000ee20000004200 */
[-C--:B--2---:R-:W-:Y:S07]  /*7e30*/  HMMA.16816.F32 R112, R172, R124.reuse, R4 ;  /* 0x0000007cac70723c */ /* 0x084fee0000001804 */
[----:B------:R-:W2:Y:S01]  /*7e40*/  LDSM.16.MT88.4 R4, [R218+0x2d00] ;  /* 0x002d0000da04783b */ /* 0x000ea20000004200 */
[----:B------:R-:W4:Y:S01]  /*7e50*/  MUFU.EX2 R106, R3 ;  /* 0x00000003006a7308 */ /* 0x000f220000000800 */
[----:B-1----:R-:W-:Y:S03]  /*7e60*/  F2FP.PACK_AB R177, R184, R185 ;  /* 0x000000b9b8b1723e */ /* 0x002fe600000000ff */
[----:B----4-:R-:W-:Y:S02]  /*7e70*/  F2FP.PACK_AB R179, R106, R107 ;  /* 0x0000006b6ab3723e */ /* 0x010fe400000000ff */
[----:B------:R-:W-:Y:S02]  /*7e80*/  MOV R3, R178 ;  /* 0x000000b200037202 */ /* 0x000fe40000000f00 */
[----:B------:R-:W-:Y:S07]  /*7e90*/  F2FP.PACK_AB R178, R190, R192 ;  /* 0x000000c0beb2723e */ /* 0x000fee00000000ff */
[C---:B------:R-:W-:Y:S07]  /*7ea0*/  HMMA.16816.F32 R108, R176.reuse, R124, R8 ;  /* 0x0000007cb06c723c */ /* 0x040fee0000001808 */
[----:B------:R-:W-:Y:S01]  /*7eb0*/  MOV R10, R143 ;  /* 0x0000008f000a7202 */ /* 0x000fe20000000f00 */
[-C--:B------:R-:W-:Y:S04]  /*7ec0*/  HMMA.16816.F32 R116, R176, R126.reuse, R12 ;  /* 0x0000007eb074723c */ /* 0x080fe8000000180c */
[----:B------:R-:W-:Y:S02]  /*7ed0*/  MOV R11, R144 ;  /* 0x00000090000b7202 */ /* 0x000fe40000000f00 */
[----:B------:R-:W-:Y:S02]  /*7ee0*/  MOV R9, R146 ;  /* 0x0000009200097202 */ /* 0x000fe40000000f00 */
[C---:B------:R-:W-:Y:S01]  /*7ef0*/  HMMA.16816.F32 R120, R172.reuse, R126, R16 ;  /* 0x0000007eac78723c */ /* 0x040fe20000001810 */
[----:B------:R-:W4:Y:S03]  /*7f00*/  LDL.LU R16, [R1+0x14] ;  /* 0x0000140001107983 */ /* 0x000f260000300800 */
[----:B------:R-:W-:Y:S01]  /*7f10*/  MOV R15, R135 ;  /* 0x00000087000f7202 */ /* 0x000fe20000000f00 */
[----:B------:R-:W5:Y:S01]  /*7f20*/  LDL.LU R18, [R1+0x18] ;  /* 0x0000180001127983 */ /* 0x000f620000300800 */
[----:B------:R-:W-:Y:S02]  /*7f30*/  MOV R13, R141 ;  /* 0x0000008d000d7202 */ /* 0x000fe40000000f00 */
[-C--:B---3--:R-:W-:Y:S01]  /*7f40*/  HMMA.16816.F32 R124, R172, R136.reuse, R20 ;  /* 0x00000088ac7c723c */ /* 0x088fe20000001814 */
[----:B------:R-:W3:Y:S03]  /*7f50*/  LDL.LU R19, [R1+0x1c] ;  /* 0x00001c0001137983 */ /* 0x000ee60000300800 */
[----:B------:R-:W-:Y:S01]  /*7f60*/  MOV R14, R140 ;  /* 0x0000008c000e7202 */ /* 0x000fe20000000f00 */
[----:B------:R-:W3:Y:S01]  /*7f70*/  LDL.LU R22, [R1+0x10] ;  /* 0x0000100001167983 */ /* 0x000ee20000300800 */
[----:B------:R-:W-:Y:S02]  /*7f80*/  MOV R8, R145 ;  /* 0x0000009100087202 */ /* 0x000fe40000000f00 */
[C---:B------:R-:W-:Y:S04]  /*7f90*/  HMMA.16816.F32 R128, R176.reuse, R136, R24 ;  /* 0x00000088b080723c */ /* 0x040fe80000001818 */
[----:B------:R-:W-:Y:S02]  /*7fa0*/  MOV R17, R134 ;  /* 0x0000008600117202 */ /* 0x000fe40000000f00 */
[----:B------:R-:W-:Y:S02]  /*7fb0*/  MOV R21, R133 ;  /* 0x0000008500157202 */ /* 0x000fe40000000f00 */
[----:B------:R-:W-:Y:S02]  /*7fc0*/  MOV R23, R132 ;  /* 0x0000008400177202 */ /* 0x000fe40000000f00 */
[-C--:B------:R-:W-:Y:S03]  /*7fd0*/  HMMA.16816.F32 R132, R176, R138.reuse, R28 ;  /* 0x0000008ab084723c */ /* 0x080fe6000000181c */
[----:B------:R-:W-:Y:S05]  /*7fe0*/  MOV R12, R142 ;  /* 0x0000008e000c7202 */ /* 0x000fea0000000f00 */
        /* <DEDUP_REMOVED lines=13> */
[-C--:B--2---:R-:W-:Y:S08]  /*80c0*/  HMMA.16816.F32 R84, R172, R4.reuse, R84 ;  /* 0x00000004ac54723c */ /* 0x084ff00000001854 */
[C---:B------:R-:W-:Y:S08]  /*80d0*/  HMMA.16816.F32 R88, R176.reuse, R4, R88 ;  /* 0x00000004b058723c */ /* 0x040ff00000001858 */
[-C--:B------:R-:W-:Y:S08]  /*80e0*/  HMMA.16816.F32 R92, R176, R6.reuse, R92 ;  /* 0x00000006b05c723c */ /* 0x080ff0000000185c */
[----:B------:R-:W-:Y:S04]  /*80f0*/  HMMA.16816.F32 R96, R172, R6, R96 ;  /* 0x00000006ac60723c */ /* 0x000fe80000001860 */
[----:B----4-:R-:W-:Y:S02]  /*8100*/  FFMA.FTZ R101, R101, R16, R23 ;  /* 0x0000001065657223 */ /* 0x010fe40000010017 */
[----:B-----5:R-:W-:Y:S02]  /*8110*/  FFMA.FTZ R100, R100, R18, R17 ;  /* 0x0000001264647223 */ /* 0x020fe40000010011 */
[----:B------:R-:W-:Y:S04]  /*8120*/  FADD.FTZ R12, R12, R101 ;  /* 0x000000650c0c7221 */ /* 0x000fe80000010000 */
[----:B---3--:R-:W-:Y:S02]  /*8130*/  FFMA.FTZ R0, R0, R19, R206 ;  /* 0x0000001300007223 */ /* 0x008fe400000100ce */
[----:B------:R-:W-:Y:S01]  /*8140*/  FADD.FTZ R8, R8, R100 ;  /* 0x0000006408087221 */ /* 0x000fe20000010000 */
[----:B------:R-:W-:Y:S01]  /*8150*/  MOV R100, R104 ;  /* 0x0000006800647202 */ /* 0x000fe20000000f00 */
[----:B------:R-:W-:Y:S02]  /*8160*/  FFMA.FTZ R102, R102, R22, R21 ;  /* 0x0000001666667223 */ /* 0x000fe40000010015 */
[----:B------:R-:W-:Y:S02]  /*8170*/  FADD.FTZ R0, R207, R0 ;  /* 0x00000000cf007221 */ /* 0x000fe40000010000 */
        /* <DEDUP_REMOVED lines=52> */
[----:B------:R-:W-:Y:S01]  /*84c0*/  FADD.FTZ R4, R199, R0 ;  /* 0x00000000c7047221 */ /* 0x000fe20000010000 */
[----:B------:R-:W-:Y:S01]  /*84d0*/  STL [R1+0x10], R5 ;  /* 0x0000100501007387 */ /* 0x000fe20000100800 */
[----:B------:R-:W-:Y:S02]  /*84e0*/  FADD.FTZ R3, R190, R3 ;  /* 0x00000003be037221 */ /* 0x000fe40000010000 */
[----:B------:R-:W-:Y:S02]  /*84f0*/  FADD.FTZ R4, R198, R4 ;  /* 0x00000004c6047221 */ /* 0x000fe40000010000 */
[----:B------:R-:W-:Y:S01]  /*8500*/  FADD.FTZ R0, R107, R7 ;  /* 0x000000076b007221 */ /* 0x000fe20000010000 */
[----:B------:R-:W-:Y:S02]  /*8510*/  MOV R107, R2 ;  /* 0x00000002006b7202 */ /* 0x000fe40000000f00 */
[----:B------:R-:W-:Y:S01]  /*8520*/  STL [R1+0x14], R4 ;  /* 0x0000140401007387 */ /* 0x000fe20000100800 */
[----:B------:R-:W-:Y:S01]  /*8530*/  FADD.FTZ R0, R106, R0 ;  /* 0x000000006a007221 */ /* 0x000fe20000010000 */
[----:B------:R-:W-:Y:S02]  /*8540*/  MOV R106, R103 ;  /* 0x00000067006a7202 */ /* 0x000fe40000000f00 */
[----:B------:R1:W-:Y:S04]  /*8550*/  STL [R1+0x18], R3 ;  /* 0x0000180301007387 */ /* 0x0003e80000100800 */
[----:B------:R2:W-:Y:S01]  /*8560*/  STL [R1+0x1c], R0 ;  /* 0x00001c0001007387 */ /* 0x0005e20000100800 */
[----:B-1----:R-:W-:Y:S01]  /*8570*/  MOV R3, R105 ;  /* 0x0000006900037202 */ /* 0x002fe20000000f00 */
[----:B------:R-:W-:-:S05]  /*8580*/  @P0 BRA `(.L_x_2) ;  /* 0xffffc47000000947 */ /* 0x000fca000383ffff */
.L_x_1:
[----:B------:R-:W3:Y:S04]  /*8590*/  LDL.LU R8, [R1+0x10] ;  /* 0x0000100001087983 */ /* 0x000ee80000300800 */
[----:B------:R-:W4:Y:S04]  /*85a0*/  LDL.LU R5, [R1+0x14] ;  /* 0x0000140001057983 */ /* 0x000f280000300800 */
[----:B------:R-:W5:Y:S04]  /*85b0*/  LDL.LU R4, [R1+0x18] ;  /* 0x0000180001047983 */ /* 0x000f680000300800 */
[----:B--2---:R-:W2:Y:S04]  /*85c0*/  LDL.LU R0, [R1+0x1c] ;  /* 0x00001c0001007983 */ /* 0x004ea80000300800 */
[----:B------:R-:W2:Y:S01]  /*85d0*/  LDL.LU R22, [R1+0x48] ;  /* 0x0000480001167983 */ /* 0x000ea20000300800 */
[----:B------:R-:W-:-:S03]  /*85e0*/  MOV R66, c[0x0][0x4e8] ;  /* 0x00013a0000427a02 */ /* 0x000fc60000000f00 */
[----:B------:R-:W2:Y:S01]  /*85f0*/  LDL.LU R67, [R1+0x4c] ;  /* 0x00004c0001437983 */ /* 0x000ea20000300800 */
[----:B------:R-:W-:-:S03]  /*8600*/  ISETP.NE.AND P0, PT, R66, 0x1, PT ;  /* 0x000000014200780c */ /* 0x000fc60003f05270 */
[----:B------:R-:W1:Y:S02]  /*8610*/  S2R R10, SR_CTAID.Y ;  /* 0x00000000000a7919 */ /* 0x000e640000002600 */
[----:B-1----:R-:W-:-:S04]  /*8620*/  IMAD.WIDE.U32 R18, R10, c[0x0][0x490], RZ ;  /* 0x000124000a127a25 */ /* 0x002fc800078e00ff */
[----:B------:R-:W-:Y:S01]  /*8630*/  IMAD.WIDE.U32 R20, R10, c[0x0][0x3e8], RZ ;  /* 0x0000fa000a147a25 */ /* 0x000fe200078e00ff */
[----:B------:R-:W-:Y:S02]  /*8640*/  MOV R62, 0xff800000 ;  /* 0xff800000003e7802 */ /* 0x000fe40000000f00 */
[----:B------:R-:W-:Y:S02]  /*8650*/  MOV R61, 0xff800000 ;  /* 0xff800000003d7802 */ /* 0x000fe40000000f00 */
[----:B------:R-:W-:Y:S01]  /*8660*/  MOV R58, 0xff800000 ;  /* 0xff800000003a7802 */ /* 0x000fe20000000f00 */
[----:B------:R-:W-:Y:S01]  /*8670*/  IMAD.MOV.U32 R59, RZ, RZ, -0x800000 ;  /* 0xff800000ff3b7424 */ /* 0x000fe200078e00ff */
[----:B------:R-:W-:Y:S06]  /*8680*/  BAR.SYNC.DEFER_BLOCKING 0x1, 0x80 ;  /* 0x0042000000007b1d */ /* 0x000fec0000010000 */
[----:B---3--:R-:W1:Y:S04]  /*8690*/  SHFL.BFLY PT, R11, R8, 0x2, 0x1f ;  /* 0x0c401f00080b7f89 */ /* 0x008e6800000e0000 */
[----:B----4-:R-:W3:Y:S04]  /*86a0*/  SHFL.BFLY PT, R9, R5, 0x2, 0x1f ;  /* 0x0c401f0005097f89 */ /* 0x010ee800000e0000 */
[----:B-----5:R-:W4:Y:S04]  /*86b0*/  SHFL.BFLY PT, R7, R4, 0x2, 0x1f ;  /* 0x0c401f0004077f89 */ /* 0x020f2800000e0000 */
[----:B--2---:R-:W2:Y:S01]  /*86c0*/  SHFL.BFLY PT, R6, R0, 0x2, 0x1f ;  /* 0x0c401f0000067f89 */ /* 0x004ea200000e0000 */
[----:B------:R-:W-:Y:S01]  /*86d0*/  MOV R14, R22 ;  /* 0x00000016000e7202 */ /* 0x000fe20000000f00 */
[----:B-1----:R-:W-:-:S02]  /*86e0*/  FADD.FTZ R11, R11, R8 ;  /* 0x000000080b0b7221 */ /* 0x002fc40000010000 */
[----:B------:R-:W1:Y:S01]  /*86f0*/  S2R R8, SR_TID.X ;  /* 0x0000000000087919 */ /* 0x000e620000002100 */
[----:B---3--:R-:W-:Y:S02]  /*8700*/  FADD.FTZ R9, R9, R5 ;  /* 0x0000000509097221 */ /* 0x008fe40000010000 */
[----:B----4-:R-:W-:-:S03]  /*8710*/  FADD.FTZ R7, R7, R4 ;  /* 0x0000000407077221 */ /* 0x010fc60000010000 */
[----:B------:R-:W3:Y:S01]  /*8720*/  SHFL.BFLY PT, R3, R9, 0x1, 0x1f ;  /* 0x0c201f0009037f89 */ /* 0x000ee200000e0000 */
[----:B--2---:R-:W-:-:S03]  /*8730*/  FADD.FTZ R6, R6, R0 ;  /* 0x0000000006067221 */ /* 0x004fc60000010000 */
[----:B------:R-:W2:Y:S04]  /*8740*/  SHFL.BFLY PT, R4, R7, 0x1, 0x1f ;  /* 0x0c201f0007047f89 */ /* 0x000ea800000e0000 */
[----:B------:R-:W4:Y:S04]  /*8750*/  SHFL.BFLY PT, R0, R11, 0x1, 0x1f ;  /* 0x0c201f000b007f89 */ /* 0x000f2800000e0000 */
[----:B------:R-:W5:Y:S01]  /*8760*/  SHFL.BFLY PT, R5, R6, 0x1, 0x1f ;  /* 0x0c201f0006057f89 */ /* 0x000f6200000e0000 */
[----:B-1----:R-:W-:-:S04]  /*8770*/  SHF.R.S32.HI R65, RZ, 0x1f, R8 ;  /* 0x0000001fff417819 */ /* 0x002fc80000011408 */
[CC--:B------:R-:W-:Y:S02]  /*8780*/  LEA.HI R31, R65.reuse, R8.reuse, RZ, 0x2 ;  /* 0x00000008411f7211 */ /* 0x0c0fe400078f10ff */
[-C--:B------:R-:W-:Y:S01]  /*8790*/  LEA.HI R65, R65, R8.reuse, RZ, 0x5 ;  /* 0x0000000841417211 */ /* 0x080fe200078f28ff */
[----:B---3--:R-:W-:Y:S01]  /*87a0*/  FADD.FTZ R9, R9, R3 ;  /* 0x0000000309097221 */ /* 0x008fe20000010000 */
[----:B------:R-:W-:Y:S02]  /*87b0*/  SHF.R.S32.HI R3, RZ, 0x1f, R10 ;  /* 0x0000001fff037819 */ /* 0x000fe4000001140a */
[----:B------:R-:W-:Y:S01]  /*87c0*/  LOP3.LUT R15, R31, 0xfffffffc, RZ, 0xc0, !PT ;  /* 0xfffffffc1f0f7812 */ /* 0x000fe200078ec0ff */
[----:B--2---:R-:W-:Y:S01]  /*87d0*/  FADD.FTZ R7, R7, R4 ;  /* 0x0000000407077221 */ /* 0x004fe20000010000 */
[----:B------:R-:W-:Y:S01]  /*87e0*/  FSETP.NE.FTZ.AND P4, PT, R9, RZ, PT ;  /* 0x000000ff0900720b */ /* 0x000fe20003f95000 */
[----:B------:R-:W-:Y:S01]  /*87f0*/  IMAD R16, R3, c[0x0][0x490], RZ ;  /* 0x0001240003107a24 */ /* 0x000fe200078e02ff */
[----:B------:R-:W-:Y:S01]  /*8800*/  MOV R4, RZ ;  /* 0x000000ff00047202 */ /* 0x000fe20000000f00 */
[----:B----4-:R-:W-:Y:S01]  /*8810*/  FADD.FTZ R11, R11, R0 ;  /* 0x000000000b0b7221 */ /* 0x010fe20000010000 */
[----:B------:R-:W-:Y:S01]  /*8820*/  MOV R0, RZ ;  /* 0x000000ff00007202 */ /* 0x000fe20000000f00 */
[----:B------:R-:W-:Y:S01]  /*8830*/  IMAD R12, R3, c[0x0][0x3e8], RZ ;  /* 0x0000fa00030c7a24 */ /* 0x000fe200078e02ff */
[----:B------:R-:W-:Y:S01]  /*8840*/  IADD3 R15, -R15, R8, RZ ;  /* 0x000000080f0f7210 */ /* 0x000fe20007ffe1ff */
[----:B------:R-:W-:Y:S01]  /*8850*/  @P0 IMAD.HI.U32 R3, R22, c[0x0][0x4ec], RZ ;  /* 0x00013b0016030a27 */ /* 0x000fe200078e00ff */
[----:B------:R-:W-:-:S02]  /*8860*/  FSETP.NE.FTZ.AND P5, PT, R11, RZ, PT ;  /* 0x000000ff0b00720b */ /* 0x000fc40003fb5000 */
[----:B------:R-:W-:Y:S01]  /*8870*/  FSETP.NE.FTZ.AND P2, PT, R7, RZ, PT ;  /* 0x000000ff0700720b */ /* 0x000fe20003f55000 */
[----:B------:R-:W-:Y:S01]  /*8880*/  IMAD R16, R10, c[0x0][0x494], R16 ;  /* 0x000125000a107a24 */ /* 0x000fe200078e0210 */
[----:B------:R-:W-:Y:S01]  /*8890*/  @P0 SHF.R.U32.HI R14, RZ, c[0x0][0x4f0], R3 ;  /* 0x00013c00ff0e0a19 */ /* 0x000fe20000011603 */
[----:B------:R-:W1:Y:S01]  /*88a0*/  @P4 MUFU.RCP R4, R9 ;  /* 0x0000000900044308 */ /* 0x000e620000001000 */
[----:B-----5:R-:W-:Y:S01]  /*88b0*/  FADD.FTZ R6, R6, R5 ;  /* 0x0000000506067221 */ /* 0x020fe20000010000 */
[----:B------:R-:W-:Y:S01]  /*88c0*/  LOP3.LUT R5, R65, 0xffffffe0, RZ, 0xc0, !PT ;  /* 0xffffffe041057812 */ /* 0x000fe200078ec0ff */
[----:B------:R-:W-:Y:S01]  /*88d0*/  IMAD R12, R10, c[0x0][0x3ec], R12 ;  /* 0x0000fb000a0c7a24 */ /* 0x000fe200078e020c */
[----:B------:R-:W-:Y:S01]  /*88e0*/  IADD3 R17, R19, R16, RZ ;  /* 0x0000001013117210 */ /* 0x000fe20007ffe0ff */
[----:B------:R-:W-:-:S03]  /*88f0*/  IMAD.MOV R3, RZ, RZ, -R14 ;  /* 0x000000ffff037224 */ /* 0x000fc600078e0a0e */
[----:B------:R-:W2:Y:S01]  /*8900*/  @P5 MUFU.RCP R0, R11 ;  /* 0x0000000b00005308 */ /* 0x000ea20000001000 */
[----:B------:R-:W-:Y:S01]  /*8910*/  IMAD R63, R3, c[0x0][0x4e8], R22 ;  /* 0x00013a00033f7a24 */ /* 0x000fe200078e0216 */
[----:B------:R-:W-:Y:S02]  /*8920*/  MOV R3, RZ ;  /* 0x000000ff00037202 */ /* 0x000fe40000000f00 */
[----:B------:R-:W-:Y:S02]  /*8930*/  FSETP.NE.FTZ.AND P1, PT, R6, RZ, PT ;  /* 0x000000ff0600720b */ /* 0x000fe40003f35000 */
[----:B------:R-:W-:Y:S01]  /*8940*/  IADD3 R13, R21, R12, RZ ;  /* 0x0000000c150d7210 */ /* 0x000fe20007ffe0ff */
[C---:B-1----:R-:W-:Y:S01]  /*8950*/  FMUL.FTZ R115, R4.reuse, R115 ;  /* 0x0000007304737220 */ /* 0x042fe20000410000 */
[----:B------:R-:W-:Y:S01]  /*8960*/  MOV R12, R20 ;  /* 0x00000014000c7202 */ /* 0x000fe20000000f00 */
[C---:B------:R-:W-:Y:S01]  /*8970*/  FMUL.FTZ R114, R4.reuse, R114 ;  /* 0x0000007204727220 */ /* 0x040fe20000410000 */
[----:B------:R-:W-:Y:S01]  /*8980*/  MOV R16, R18 ;  /* 0x0000001200107202 */ /* 0x000fe20000000f00 */
[C---:B------:R-:W-:Y:S01]  /*8990*/  FMUL.FTZ R123, R4.reuse, R123 ;  /* 0x0000007b047b7220 */ /* 0x040fe20000410000 */
[----:B------:R-:W-:Y:S01]  /*89a0*/  IADD3 R5, -R5, R8, RZ ;  /* 0x0000000805057210 */ /* 0x000fe20007ffe1ff */
[----:B------:R-:W-:-:S02]  /*89b0*/  FMUL.FTZ R46, R4, R122 ;  /* 0x0000007a042e7220 */ /* 0x000fc40000410000 */
[C---:B------:R-:W-:Y:S02]  /*89c0*/  FMUL.FTZ R127, R4.reuse, R127 ;  /* 0x0000007f047f7220 */ /* 0x040fe40000410000 */
[C---:B------:R-:W-:Y:S02]  /*89d0*/  FMUL.FTZ R52, R4.reuse, R126 ;  /* 0x0000007e04347220 */ /* 0x040fe40000410000 */
[C---:B------:R-:W-:Y:S02]  /*89e0*/  FMUL.FTZ R139, R4.reuse, R139 ;  /* 0x0000008b048b7220 */ /* 0x040fe40000410000 */
[C---:B------:R-:W-:Y:S02]  /*89f0*/  FMUL.FTZ R49, R4.reuse, R138 ;  /* 0x0000008a04317220 */ /* 0x040fe40000410000 */
[C---:B------:R-:W-:Y:S02]  /*8a00*/  FMUL.FTZ R143, R4.reuse, R143 ;  /* 0x0000008f048f7220 */ /* 0x040fe40000410000 */
        /* <DEDUP_REMOVED lines=14> */
[----:B------:R-:W-:Y:S01]  /*8af0*/  FMUL.FTZ R30, R4, R98 ;  /* 0x00000062041e7220 */ /* 0x000fe20000410000 */
[----:B------:R-:W1:Y:S01]  /*8b00*/  @P2 MUFU.RCP R3, R7 ;  /* 0x0000000700032308 */ /* 0x000e620000001000 */
[----:B------:R-:W3:Y:S01]  /*8b10*/  S2R R4, SR_CTAID.Z ;  /* 0x0000000000047919 */ /* 0x000ee20000002700 */
[C---:B--2---:R-:W-:Y:S01]  /*8b20*/  FMUL.FTZ R113, R0.reuse, R113 ;  /* 0x0000007100717220 */ /* 0x044fe20000410000 */
[----:B------:R-:W-:Y:S01]  /*8b30*/  LOP3.LUT P3, RZ, R5, 0x3, RZ, 0xc0, !PT ;  /* 0x0000000305ff7812 */ /* 0x000fe2000786c0ff */
        /* <DEDUP_REMOVED lines=23> */
[----:B------:R-:W-:-:S06]  /*8cb0*/  MOV R0, RZ ;  /* 0x000000ff00007202 */ /* 0x000fcc0000000f00 */
[----:B------:R-:W2:Y:S01]  /*8cc0*/  @P1 MUFU.RCP R0, R6 ;  /* 0x0000000600001308 */ /* 0x000ea20000001000 */
[C---:B-1----:R-:W-:Y:S02]  /*8cd0*/  FMUL.FTZ R109, R3.reuse, R109 ;  /* 0x0000006d036d7220 */ /* 0x042fe40000410000 */
[C---:B------:R-:W-:Y:S02]  /*8ce0*/  FMUL.FTZ R54, R3.reuse, R108 ;  /* 0x0000006c03367220 */ /* 0x040fe40000410000 */
[----:B------:R-:W-:-:S03]  /*8cf0*/  FMUL.FTZ R117, R3, R117 ;  /* 0x0000007503757220 */ /* 0x000fc60000410000 */
[----:B------:R-:W1:Y:S01]  /*8d00*/  @P2 MUFU.LG2 R7, R7 ;  /* 0x0000000700072308 */ /* 0x000e620000000c00 */
        /* <DEDUP_REMOVED lines=20> */
[----:B------:R-:W-:Y:S01]  /*8e50*/  FMUL.FTZ R29, R3, R92 ;  /* 0x0000005c031d7220 */ /* 0x000fe20000410000 */
[----:B---3--:R-:W-:Y:S01]  /*8e60*/  SHF.R.S32.HI R3, RZ, 0x1f, R4 ;  /* 0x0000001fff037819 */ /* 0x008fe20000011404 */
[C---:B--2---:R-:W-:Y:S02]  /*8e70*/  FMUL.FTZ R111, R0.reuse, R111 ;  /* 0x0000006f006f7220 */ /* 0x044fe40000410000 */
[----:B------:R-:W-:Y:S02]  /*8e80*/  FMUL.FTZ R110, R0, R110 ;  /* 0x0000006e006e7220 */ /* 0x000fe40000410000 */
[----:B------:R-:W-:-:S02]  /*8e90*/  IMAD R64, R3, c[0x0][0x498], RZ ;  /* 0x0001260003407a24 */ /* 0x000fc400078e02ff */
[----:B------:R-:W-:Y:S01]  /*8ea0*/  IMAD R60, R3, c[0x0][0x3f0], RZ ;  /* 0x0000fc00033c7a24 */ /* 0x000fe200078e02ff */
[----:B------:R-:W-:Y:S01]  /*8eb0*/  @P4 MOV R3, 0x3f317218 ;  /* 0x3f31721800034802 */ /* 0x000fe20000000f00 */
        /* <DEDUP_REMOVED lines=21> */
[----:B------:R-:W-:Y:S01]  /*9010*/  FMUL.FTZ R28, R0, R94 ;  /* 0x0000005e001c7220 */ /* 0x000fe20000410000 */
[----:B------:R-:W-:Y:S01]  /*9020*/  @P2 MOV R0, 0x3f317218 ;  /* 0x3f31721800002802 */ /* 0x000fe20000000f00 */
[----:B------:R-:W-:-:S02]  /*9030*/  @P4 FMUL.FTZ R5, R3, c[0x0][0x2d0] ;  /* 0x0000b40003054a20 */ /* 0x000fc40000410000 */
[----:B-1----:R-:W-:Y:S02]  /*9040*/  @P2 FMUL.FTZ R7, R7, 0.69314718246459960938 ;  /* 0x3f31721807072820 */ /* 0x002fe40000410000 */
[----:B------:R-:W-:-:S04]  /*9050*/  @P2 FMUL.FTZ R3, R0, c[0x0][0x2d0] ;  /* 0x0000b40000032a20 */ /* 0x000fc80000410000 */
[----:B------:R-:W-:Y:S01]  /*9060*/  @P2 FFMA.FTZ R62, R3, R103, R7 ;  /* 0x00000067033e2223 */ /* 0x000fe20000010007 */
[----:B------:R-:W-:Y:S02]  /*9070*/  SHF.R.S32.HI R7, RZ, 0x2, R67 ;  /* 0x00000002ff077819 */ /* 0x000fe40000011443 */
[----:B------:R-:W2:Y:S01]  /*9080*/  LDL.LU R67, [R1+0x44] ;  /* 0x0000440001437983 */ /* 0x000ea20000300800 */
[----:B------:R-:W-:-:S03]  /*9090*/  F2FP.PACK_AB R24, R69, R24 ;  /* 0x000000184518723e */ /* 0x000fc600000000ff */
[----:B------:R-:W3:Y:S01]  /*90a0*/  LDL R69, [R1+0x40] ;  /* 0x0000400001457983 */ /* 0x000ee20000100800 */
[----:B------:R-:W1:Y:S01]  /*90b0*/  @P1 MUFU.LG2 R6, R6 ;  /* 0x0000000600061308 */ /* 0x000e620000000c00 */
[C---:B------:R-:W-:Y:S02]  /*90c0*/  IMAD R64, R4.reuse, c[0x0][0x49c], R64 ;  /* 0x0001270004407a24 */ /* 0x040fe400078e0240 */
[C---:B------:R-:W-:Y:S02]  /*90d0*/  IMAD R60, R4.reuse, c[0x0][0x3f4], R60 ;  /* 0x0000fd00043c7a24 */ /* 0x040fe400078e023c */
[----:B------:R-:W-:-:S04]  /*90e0*/  IMAD.WIDE.U32 R56, R4, c[0x0][0x498], R16 ;  /* 0x0001260004387a25 */ /* 0x000fc800078e0010 */
[----:B------:R-:W-:Y:S01]  /*90f0*/  IMAD.WIDE.U32 R12, R4, c[0x0][0x3f0], R12 ;  /* 0x0000fc00040c7a25 */ /* 0x000fe200078e000c */
[----:B------:R-:W-:-:S03]  /*9100*/  @P5 MOV R4, 0x3f317218 ;  /* 0x3f31721800045802 */ /* 0x000fc60000000f00 */
[----:B------:R-:W-:Y:S02]  /*9110*/  @P1 IMAD.MOV.U32 R8, RZ, RZ, 0x3f317218 ;  /* 0x3f317218ff081424 */ /* 0x000fe400078e00ff */
[----:B------:R-:W-:Y:S02]  /*9120*/  @P5 FMUL.FTZ R10, R4, c[0x0][0x2d0] ;  /* 0x0000b400040a5a20 */ /* 0x000fe40000410000 */
[----:B-1----:R-:W-:Y:S02]  /*9130*/  @P1 FMUL.FTZ R4, R6, 0.69314718246459960938 ;  /* 0x3f31721806041820 */ /* 0x002fe40000410000 */
[----:B------:R-:W-:-:S04]  /*9140*/  @P1 FMUL.FTZ R0, R8, c[0x0][0x2d0] ;  /* 0x0000b40008001a20 */ /* 0x000fc80000410000 */
[----:B------:R-:W-:Y:S01]  /*9150*/  @P1 FFMA.FTZ R61, R0, R2, R4 ;  /* 0x00000002003d1223 */ /* 0x000fe20000010004 */
[----:B------:R-:W-:Y:S01]  /*9160*/  SHF.R.S32.HI R2, RZ, 0x2, R31 ;  /* 0x00000002ff027819 */ /* 0x000fe2000001141f */
[----:B------:R-:W1:Y:S03]  /*9170*/  @P4 MUFU.LG2 R9, R9 ;  /* 0x0000000900094308 */ /* 0x000e660000000c00 */
[----:B------:R-:W-:Y:S02]  /*9180*/  SHF.R.S32.HI R3, RZ, 0x1f, R2 ;  /* 0x0000001fff037819 */ /* 0x000fe40000011402 */
[----:B------:R-:W-:Y:S02]  /*9190*/  SHF.R.S32.HI R0, RZ, 0x5, R65 ;  /* 0x00000005ff007819 */ /* 0x000fe40000011441 */
[----:B------:R-:W-:Y:S02]  /*91a0*/  LEA.HI R3, R3, R2, RZ, 0x3 ;  /* 0x0000000203037211 */ /* 0x000fe400078f18ff */
[----:B------:R-:W-:-:S02]  /*91b0*/  SHF.R.S32.HI R4, RZ, 0x1f, R0 ;  /* 0x0000001fff047819 */ /* 0x000fc40000011400 */
[----:B------:R-:W-:Y:S01]  /*91c0*/  LOP3.LUT R3, R3, 0xfffffff8, RZ, 0xc0, !PT ;  /* 0xfffffff803037812 */ /* 0x000fe200078ec0ff */
[----:B------:R-:W4:Y:S01]  /*91d0*/  @P5 MUFU.LG2 R11, R11 ;  /* 0x0000000b000b5308 */ /* 0x000f220000000c00 */
[----:B------:R-:W5:Y:S02]  /*91e0*/  S2R R65, SR_CTAID.X ;  /* 0x0000000000417919 */ /* 0x000f640000002500 */
[----:B------:R-:W-:Y:S02]  /*91f0*/  IADD3 R8, R2, -R3, RZ ;  /* 0x8000000302087210 */ /* 0x000fe40007ffe0ff */
[----:B------:R-:W-:Y:S02]  /*9200*/  LEA.HI R3, R4, R0, RZ, 0x2 ;  /* 0x0000000004037211 */ /* 0x000fe400078f10ff */
[----:B------:R-:W-:Y:S01]  /*9210*/  LEA.HI R2, R15, R15, RZ, 0x1 ;  /* 0x0000000f0f027211 */ /* 0x000fe200078f08ff */
[----:B-1----:R-:W-:Y:S01]  /*9220*/  @P4 FMUL.FTZ R9, R9, 0.69314718246459960938 ;  /* 0x3f31721809094820 */ /* 0x002fe20000410000 */
[----:B------:R-:W-:-:S02]  /*9230*/  LOP3.LUT R4, R3, 0xffffffc, RZ, 0xc0, !PT ;  /* 0x0ffffffc03047812 */ /* 0x000fc400078ec0ff */
[C---:B------:R-:W-:Y:S02]  /*9240*/  LOP3.LUT R3, R2.reuse, 0x1ffffffe, RZ, 0xc0, !PT ;  /* 0x1ffffffe02037812 */ /* 0x040fe400078ec0ff */
[----:B------:R-:W-:Y:S01]  /*9250*/  SHF.L.U32 R2, R2, 0x5, RZ ;  /* 0x0000000502027819 */ /* 0x000fe200000006ff */
[----:B------:R-:W-:Y:S01]  /*9260*/  @P4 FFMA.FTZ R58, R5, R104, R9 ;  /* 0x00000068053a4223 */ /* 0x000fe20000010009 */
[----:B------:R-:W-:Y:S02]  /*9270*/  IADD3 R4, R0, -R4, RZ ;  /* 0x8000000400047210 */ /* 0x000fe40007ffe0ff */
[----:B------:R-:W-:Y:S02]  /*9280*/  SHF.R.S32.HI R5, RZ, 0x1f, R14 ;  /* 0x0000001fff057819 */ /* 0x000fe4000001140e */
[----:B------:R-:W-:Y:S02]  /*9290*/  IADD3 R6, R15, -R3, RZ ;  /* 0x800000030f067210 */ /* 0x000fe40007ffe0ff */
[----:B------:R-:W-:Y:S01]  /*92a0*/  LOP3.LUT R2, R2, 0xffffffc0, RZ, 0xc0, !PT ;  /* 0xffffffc002027812 */ /* 0x000fe200078ec0ff */
[----:B------:R-:W-:Y:S01]  /*92b0*/  IMAD R7, R4, 0x10, R7 ;  /* 0x0000001004077824 */ /* 0x000fe200078e0207 */
[----:B------:R-:W-:Y:S01]  /*92c0*/  LEA R9, R0, R15, 0x8 ;  /* 0x0000000f00097211 */ /* 0x000fe200078e40ff */
[----:B----4-:R-:W-:Y:S01]  /*92d0*/  @P5 FMUL.FTZ R11, R11, 0.69314718246459960938 ;  /* 0x3f3172180b0b5820 */ /* 0x010fe20000410000 */
[----:B------:R-:W-:Y:S01]  /*92e0*/  LEA R6, R6, R2, 0x3 ;  /* 0x0000000206067211 */ /* 0x000fe200078e18ff */
[----:B------:R-:W-:Y:S01]  /*92f0*/  IMAD R4, R5, c[0x0][0x3e0], RZ ;  /* 0x0000f80005047a24 */ /* 0x000fe200078e02ff */
[----:B------:R-:W-:-:S02]  /*9300*/  IADD3 R3, R13, R60, RZ ;  /* 0x0000003c0d037210 */ /* 0x000fc40007ffe0ff */
[----:B------:R-:W-:Y:S02]  /*9310*/  MOV R2, R12 ;  /* 0x0000000c00027202 */ /* 0x000fe40000000f00 */
[----:B------:R-:W-:Y:S01]  /*9320*/  LEA.HI R0, R8, R8, RZ, 0x1 ;  /* 0x0000000808007211 */ /* 0x000fe200078f08ff */
[----:B------:R-:W-:Y:S02]  /*9330*/  @P5 FFMA.FTZ R59, R10, R105, R11 ;  /* 0x000000690a3b5223 */ /* 0x000fe4000001000b */
[----:B------:R-:W-:Y:S01]  /*9340*/  IMAD R12, R14, c[0x0][0x3e4], R4 ;  /* 0x0000f9000e0c7a24 */ /* 0x000fe200078e0204 */
[----:B------:R-:W-:Y:S01]  /*9350*/  LOP3.LUT R4, R0, 0x3fffffe, RZ, 0xc0, !PT ;  /* 0x03fffffe00047812 */ /* 0x000fe200078ec0ff */
[----:B------:R-:W-:Y:S01]  /*9360*/  IMAD.WIDE.U32 R10, R14, c[0x0][0x3e0], R2 ;  /* 0x0000f8000e0a7a25 */ /* 0x000fe200078e0002 */
[----:B------:R-:W-:Y:S02]  /*9370*/  IADD3 R2, R7, R6, RZ ;  /* 0x0000000607027210 */ /* 0x000fe40007ffe0ff */
[----:B------:R-:W-:-:S02]  /*9380*/  IADD3 R4, R8, -R4, RZ ;  /* 0x8000000408047210 */ /* 0x000fc40007ffe0ff */
[C---:B-----5:R-:W-:Y:S02]  /*9390*/  LEA R8, R65.reuse, R2, 0x7 ;  /* 0x0000000241087211 */ /* 0x060fe400078e38ff */
[----:B------:R-:W-:Y:S02]  /*93a0*/  SHF.R.S32.HI R5, RZ, 0x1, R0 ;  /* 0x00000001ff057819 */ /* 0x000fe40000011400 */
[----:B------:R-:W-:Y:S01]  /*93b0*/  LEA R0, R65, R7, 0x7 ;  /* 0x0000000741007211 */ /* 0x000fe200078e38ff */
[----:B------:R-:W-:Y:S01]  /*93c0*/  @P0 IMAD.HI.U32 R7, R8, c[0x0][0x4ec], RZ ;  /* 0x00013b0008070a27 */ /* 0x000fe200078e00ff */
[C---:B------:R-:W-:Y:S02]  /*93d0*/  SHF.L.U32 R2, R5.reuse, 0x6, RZ ;  /* 0x0000000605027819 */ /* 0x040fe400000006ff */
[----:B------:R-:W-:Y:S01]  /*93e0*/  LOP3.LUT R3, R5, 0x1, RZ, 0xc0, !PT ;  /* 0x0000000105037812 */ /* 0x000fe200078ec0ff */
[----:B------:R-:W-:Y:S01]  /*93f0*/  IMAD R65, R66, c[0x0][0x388], RZ ;  /* 0x0000e20042417a24 */ /* 0x000fe200078e02ff */
[----:B------:R-:W-:Y:S01]  /*9400*/  IADD3 R6, R0, 0x8, RZ ;  /* 0x0000000800067810 */ /* 0x000fe20007ffe0ff */
[----:B------:R-:W-:Y:S01]  /*9410*/  IMAD R9, R4, 0x10, R9 ;  /* 0x0000001004097824 */ /* 0x000fe200078e0209 */
[----:B------:R-:W-:-:S02]  /*9420*/  MOV R4, R8 ;  /* 0x0000000800047202 */ /* 0x000fc40000000f00 */
[----:B------:R-:W-:Y:S02]  /*9430*/  @P0 SHF.R.U32.HI R4, RZ, c[0x0][0x4f0], R7 ;  /* 0x00013c00ff040a19 */ /* 0x000fe40000011607 */
[----:B------:R-:W-:Y:S02]  /*9440*/  LOP3.LUT R2, R2, 0xc0, RZ, 0xc0, !PT ;  /* 0x000000c002027812 */ /* 0x000fe400078ec0ff */
[----:B------:R-:W-:Y:S02]  /*9450*/  ISETP.NE.U32.AND P2, PT, R3, 0x1, PT ;  /* 0x000000010300780c */ /* 0x000fe40003f45070 */
[-C--:B------:R-:W-:Y:S02]  /*9460*/  ISETP.GE.OR P5, PT, R6, R65.reuse, P3 ;  /* 0x000000410600720c */ /* 0x080fe40001fa6670 */
[C---:B------:R-:W-:Y:S02]  /*9470*/  IADD3 R3, R0.reuse, 0x40, RZ ;  /* 0x0000004000037810 */ /* 0x040fe40007ffe0ff */
[----:B------:R-:W-:-:S02]  /*9480*/  ISETP.GE.OR P6, PT, R0, R65, P3 ;  /* 0x000000410000720c */ /* 0x000fc40001fc6670 */
[----:B------:R-:W-:Y:S02]  /*9490*/  IADD3 R6, R0, 0x48, RZ ;  /* 0x0000004800067810 */ /* 0x000fe40007ffe0ff */
[----:B------:R-:W-:Y:S02]  /*94a0*/  LOP3.LUT P1, RZ, R5, 0x2, RZ, 0xc0, !PT ;  /* 0x0000000205ff7812 */ /* 0x000fe4000782c0ff */
[----:B------:R-:W-:Y:S02]  /*94b0*/  IADD3 R0, -R4, RZ, RZ ;  /* 0x000000ff04007210 */ /* 0x000fe40007ffe1ff */
[----:B------:R-:W-:Y:S02]  /*94c0*/  LEA.HI R5, R2, R2, RZ, 0x1d ;  /* 0x0000000202057211 */ /* 0x000fe400078fe8ff */
[----:B------:R-:W-:Y:S02]  /*94d0*/  ISETP.GE.OR P4, PT, R3, R65, P3 ;  /* 0x000000410300720c */ /* 0x000fe40001f86670 */
[----:B------:R-:W-:-:S02]  /*94e0*/  IADD3 R3, R11, R12, RZ ;  /* 0x0000000c0b037210 */ /* 0x000fc40007ffe0ff */
[----:B------:R-:W-:Y:S01]  /*94f0*/  ISETP.GE.OR P3, PT, R6, R65, P3 ;  /* 0x000000410600720c */ /* 0x000fe20001f66670 */
[----:B------:R-:W-:Y:S01]  /*9500*/  IMAD R6, R0, c[0x0][0x4e8], R8 ;  /* 0x00013a0000067a24 */ /* 0x000fe200078e0208 */
[----:B------:R-:W-:Y:S02]  /*9510*/  MOV R2, R10 ;  /* 0x0000000a00027202 */ /* 0x000fe40000000f00 */
[----:B------:R-:W-:Y:S02]  /*9520*/  SHF.R.S32.HI R7, RZ, 0x1f, R63 ;  /* 0x0000001fff077819 */ /* 0x000fe4000001143f */
[----:B------:R-:W-:Y:S01]  /*9530*/  LEA R9, R9, R5, 0x1 ;  /* 0x0000000509097211 */ /* 0x000fe200078e08ff */
[----:B------:R-:W-:Y:S01]  /*9540*/  IMAD.WIDE.U32 R14, R63, c[0x0][0x3d8], R2 ;  /* 0x0000f6003f0e7a25 */ /* 0x000fe200078e0002 */
[----:B------:R-:W-:Y:S02]  /*9550*/  SHF.R.S32.HI R5, RZ, 0x1f, R4 ;  /* 0x0000001fff057819 */ /* 0x000fe40000011404 */
[----:B------:R-:W-:Y:S01]  /*9560*/  IADD3 R4, P0, R4, R56, RZ ;  /* 0x0000003804047210 */ /* 0x000fe20007f1e0ff */
[----:B------:R-:W-:Y:S01]  /*9570*/  IMAD R7, R7, c[0x0][0x3d8], RZ ;  /* 0x0000f60007077a24 */ /* 0x000fe200078e02ff */
[----:B------:R-:W-:Y:S01]  /*9580*/  SHF.R.S32.HI R3, RZ, 0x1f, R6 ;  /* 0x0000001fff037819 */ /* 0x000fe20000011406 */
[----:B------:R-:W-:Y:S01]  /*9590*/  IMAD.SHL.U32 R0, R9, 0x2, RZ ;  /* 0x0000000209007824 */ /* 0x000fe200078e00ff */
[----:B------:R-:W-:Y:S01]  /*95a0*/  IADD3.X R5, R5, R57, R64, P0, !PT ;  /* 0x0000003905057210 */ /* 0x000fe200007fe440 */
[----:B------:R-:W-:-:S02]  /*95b0*/  IMAD R60, R63, c[0x0][0x3dc], R7 ;  /* 0x0000f7003f3c7a24 */ /* 0x000fc400078e0207 */
[----:B------:R-:W-:Y:S01]  /*95c0*/  IMAD R3, R3, c[0x0][0x488], RZ ;  /* 0x0001220003037a24 */ /* 0x000fe200078e02ff */
[----:B------:R-:W-:Y:S01]  /*95d0*/  IADD3 R7, R0, 0x80, RZ ;  /* 0x0000008000077810 */ /* 0x000fe20007ffe0ff */
[----:B------:R-:W-:Y:S01]  /*95e0*/  IMAD.WIDE.U32 R4, R6, c[0x0][0x488], R4 ;  /* 0x0001220006047a25 */ /* 0x000fe200078e0004 */
[----:B------:R-:W-:Y:S02]  /*95f0*/  IADD3 R2, R0, 0x70, RZ ;  /* 0x0000007000027810 */ /* 0x000fe40007ffe0ff */
[----:B------:R-:W-:Y:S01]  /*9600*/  @P2 IADD3 R2, R7, 0x10, RZ ;  /* 0x0000001007022810 */ /* 0x000fe20007ffe0ff */
[----:B------:R-:W-:Y:S01]  /*9610*/  IMAD R3, R6, c[0x0][0x48c], R3 ;  /* 0x0001230006037a24 */ /* 0x000fe200078e0203 */
[----:B------:R-:W-:Y:S02]  /*9620*/  MOV R7, 0x20 ;  /* 0x0000002000077802 */ /* 0x000fe40000000f00 */
[----:B------:R-:W-:Y:S02]  /*9630*/  F2FP.PACK_AB R17, R113, R112 ;  /* 0x000000707111723e */ /* 0x000fe400000000ff */
[----:B------:R-:W-:-:S02]  /*9640*/  F2FP.PACK_AB R16, R115, R114 ;  /* 0x000000727310723e */ /* 0x000fc400000000ff */
[----:B------:R-:W-:Y:S02]  /*9650*/  SEL R7, R7, 0xffffffe0, !P1 ;  /* 0xffffffe007077807 */ /* 0x000fe40004800000 */
[----:B------:R-:W-:Y:S02]  /*9660*/  LEA R6, P0, R4, c[0x0][0x450], 0x2 ;  /* 0x0001140004067a11 */ /* 0x000fe400078010ff */
[----:B------:R-:W-:Y:S02]  /*9670*/  IADD3 R5, R5, R3, RZ ;  /* 0x0000000305057210 */ /* 0x000fe40007ffe0ff */
[----:B------:R-:W-:Y:S02]  /*9680*/  F2FP.PACK_AB R47, R121, R47 ;  /* 0x0000002f792f723e */ /* 0x000fe400000000ff */
[----:B------:R-:W-:Y:S02]  /*9690*/  F2FP.PACK_AB R46, R123, R46 ;  /* 0x0000002e7b2e723e */ /* 0x000fe400000000ff */
[----:B------:R-:W-:-:S02]  /*96a0*/  F2FP.PACK_AB R54, R109, R54 ;  /* 0x000000366d36723e */ /* 0x000fc400000000ff */
[----:B------:R-:W-:Y:S02]  /*96b0*/  F2FP.PACK_AB R110, R111, R110 ;  /* 0x0000006e6f6e723e */ /* 0x000fe400000000ff */
[----:B------:R-:W-:Y:S02]  /*96c0*/  F2FP.PACK_AB R55, R117, R55 ;  /* 0x000000377537723e */ /* 0x000fe400000000ff */
[----:B------:R-:W-:Y:S01]  /*96d0*/  F2FP.PACK_AB R118, R119, R118 ;  /* 0x000000767776723e */ /* 0x000fe200000000ff */
[----:B------:R-:W-:Y:S01]  /*96e0*/  STS [R0+0x80], R17 ;  /* 0x0000801100007388 */ /* 0x000fe20000000800 */
[----:B------:R-:W-:Y:S02]  /*96f0*/  F2FP.PACK_AB R53, R125, R53 ;  /* 0x000000357d35723e */ /* 0x000fe400000000ff */
[----:B------:R-:W-:Y:S01]  /*9700*/  F2FP.PACK_AB R52, R127, R52 ;  /* 0x000000347f34723e */ /* 0x000fe200000000ff */
[----:B------:R-:W-:Y:S01]  /*9710*/  STS [R0+0x280], R16 ;  /* 0x0002801000007388 */ /* 0x000fe20000000800 */
[----:B------:R-:W-:-:S02]  /*9720*/  IADD3 R3, R0, R7, RZ ;  /* 0x0000000700037210 */ /* 0x000fc40007ffe0ff */
[----:B------:R-:W-:Y:S01]  /*9730*/  LEA.HI.X R5, R4, c[0x0][0x454], R5, 0x2, P0 ;  /* 0x0001150004057a11 */ /* 0x000fe200000f1405 */
[----:B------:R-:W-:Y:S01]  /*9740*/  STS [R2], R47 ;  /* 0x0000002f02007388 */ /* 0x000fe20000000800 */
[----:B------:R-:W-:Y:S02]  /*9750*/  F2FP.PACK_AB R50, R137, R50 ;  /* 0x000000328932723e */ /* 0x000fe400000000ff */
[----:B------:R-:W-:Y:S01]  /*9760*/  F2FP.PACK_AB R49, R139, R49 ;  /* 0x000000318b31723e */ /* 0x000fe200000000ff */
[----:B------:R-:W-:Y:S01]  /*9770*/  STS [R2+0x200], R46 ;  /* 0x0002002e02007388 */ /* 0x000fe20000000800 */
[----:B------:R-:W-:Y:S02]  /*9780*/  IADD3 R4, R7, R2, RZ ;  /* 0x0000000207047210 */ /* 0x000fe40007ffe0ff */
[----:B------:R-:W-:Y:S01]  /*9790*/  F2FP.PACK_AB R51, R129, R51 ;  /* 0x000000338133723e */ /* 0x000fe200000000ff */
[----:B------:R-:W-:Y:S01]  /*97a0*/  STS [R0+0x1080], R54 ;  /* 0x0010803600007388 */ /* 0x000fe20000000800 */
[----:B------:R-:W-:-:S02]  /*97b0*/  F2FP.PACK_AB R130, R131, R130 ;  /* 0x000000828382723e */ /* 0x000fc400000000ff */
[----:B------:R-:W-:Y:S01]  /*97c0*/  F2FP.PACK_AB R48, R133, R48 ;  /* 0x000000308530723e */ /* 0x000fe200000000ff */
[----:B------:R-:W-:Y:S01]  /*97d0*/  STS [R0+0x1280], R110 ;  /* 0x0012806e00007388 */ /* 0x000fe20000000800 */
[----:B------:R-:W-:Y:S02]  /*97e0*/  F2FP.PACK_AB R134, R135, R134 ;  /* 0x000000868786723e */ /* 0x000fe400000000ff */
[----:B------:R-:W-:Y:S01]  /*97f0*/  F2FP.PACK_AB R45, R141, R45 ;  /* 0x0000002d8d2d723e */ /* 0x000fe200000000ff */
[----:B------:R-:W-:Y:S01]  /*9800*/  STS [R2+0x1000], R55 ;  /* 0x0010003702007388 */ /* 0x000fe20000000800 */
[----:B------:R-:W-:Y:S02]  /*9810*/  F2FP.PACK_AB R44, R143, R44 ;  /* 0x0000002c8f2c723e */ /* 0x000fe400000000ff */
[----:B------:R-:W-:Y:S01]  /*9820*/  F2FP.PACK_AB R27, R153, R27 ;  /* 0x0000001b991b723e */ /* 0x000fe200000000ff */
[----:B------:R-:W-:Y:S01]  /*9830*/  STS [R2+0x1200], R118 ;  /* 0x0012007602007388 */ /* 0x000fe20000000800 */
[----:B------:R-:W-:-:S02]  /*9840*/  F2FP.PACK_AB R26, R155, R26 ;  /* 0x0000001a9b1a723e */ /* 0x000fc400000000ff */
[----:B------:R-:W-:Y:S01]  /*9850*/  F2FP.PACK_AB R43, R145, R43 ;  /* 0x0000002b912b723e */ /* 0x000fe200000000ff */
[----:B------:R-:W-:Y:S01]  /*9860*/  STS [R3+0x80], R53 ;  /* 0x0000803503007388 */ /* 0x000fe20000000800 */
[----:B------:R-:W-:-:S03]  /*9870*/  F2FP.PACK_AB R146, R147, R146 ;  /* 0x000000929392723e */ /* 0x000fc600000000ff */
[----:B------:R-:W-:Y:S01]  /*9880*/  STS [R3+0x280], R52 ;  /* 0x0002803403007388 */ /* 0x000fe20000000800 */
[----:B------:R-:W-:Y:S02]  /*9890*/  F2FP.PACK_AB R25, R149, R25 ;  /* 0x000000199519723e */ /* 0x000fe400000000ff */
[----:B------:R-:W-:Y:S01]  /*98a0*/  F2FP.PACK_AB R150, R151, R150 ;  /* 0x000000969796723e */ /* 0x000fe200000000ff */
[----:B------:R-:W-:Y:S01]  /*98b0*/  STS [R4], R50 ;  /* 0x0000003204007388 */ /* 0x000fe20000000800 */
[----:B------:R-:W-:-:S03]  /*98c0*/  F2FP.PACK_AB R23, R157, R23 ;  /* 0x000000179d17723e */ /* 0x000fc600000000ff */
[----:B------:R-:W-:Y:S01]  /*98d0*/  STS [R4+0x200], R49 ;  /* 0x0002003104007388 */ /* 0x000fe20000000800 */
        /* <DEDUP_REMOVED lines=43> */
[----:B------:R-:W-:Y:S04]  /*9b90*/  STS [R0+0x4280], R42 ;  /* 0x0042802a00007388 */ /* 0x000fe80000000800 */
[----:B------:R-:W-:Y:S04]  /*9ba0*/  STS [R2+0x4000], R39 ;  /* 0x0040002702007388 */ /* 0x000fe80000000800 */
[----:B------:R-:W-:Y:S04]  /*9bb0*/  STS [R2+0x4200], R38 ;  /* 0x0042002602007388 */ /* 0x000fe80000000800 */
[----:B------:R-:W-:Y:S04]  /*9bc0*/  STS [R0+0x5080], R41 ;  /* 0x0050802900007388 */ /* 0x000fe80000000800 */
[----:B------:R2:W-:Y:S04]  /*9bd0*/  STS [R0+0x5280], R40 ;  /* 0x0052802800007388 */ /* 0x0005e80000000800 */
[----:B------:R-:W-:Y:S04]  /*9be0*/  STS [R2+0x5000], R37 ;  /* 0x0050002502007388 */ /* 0x000fe80000000800 */
        /* <DEDUP_REMOVED lines=9> */
[----:B------:R-:W-:Y:S04]  /*9c80*/  SHFL.IDX PT, R10, R6, RZ, 0x1c1f ;  /* 0x001c1fff060a7589 */ /* 0x000fe800000e0000 */
[----:B------:R-:W1:Y:S04]  /*9c90*/  SHFL.IDX PT, R11, R5, RZ, 0x1c1f ;  /* 0x001c1fff050b7589 */ /* 0x000e6800000e0000 */
[----:B------:R-:W-:Y:S06]  /*9ca0*/  BAR.SYNC.DEFER_BLOCKING 0x1, 0x80 ;  /* 0x0042000000007b1d */ /* 0x000fec0000010000 */
[----:B------:R-:W-:Y:S04]  /*9cb0*/  SHFL.IDX PT, R8, R6, 0x1, 0x1c1f ;  /* 0x003c1f0006087f89 */ /* 0x000fe800000e0000 */
[----:B------:R-:W4:Y:S04]  /*9cc0*/  SHFL.IDX PT, R9, R5, 0x1, 0x1c1f ;  /* 0x003c1f0005097f89 */ /* 0x000f2800000e0000 */
[----:B------:R-:W-:Y:S04]  /*9cd0*/  SHFL.IDX PT, R12, R6, 0x2, 0x1c1f ;  /* 0x005c1f00060c7f89 */ /* 0x000fe800000e0000 */
[----:B------:R-:W5:Y:S04]  /*9ce0*/  SHFL.IDX PT, R13, R5, 0x2, 0x1c1f ;  /* 0x005c1f00050d7f89 */ /* 0x000f6800000e0000 */
[----:B------:R-:W-:Y:S04]  /*9cf0*/  SHFL.IDX PT, R6, R6, 0x3, 0x1c1f ;  /* 0x007c1f0006067f89 */ /* 0x000fe800000e0000 */
[----:B------:R-:W3:Y:S01]  /*9d00*/  SHFL.IDX PT, R7, R5, 0x3, 0x1c1f ;  /* 0x007c1f0005077f89 */ /* 0x000ee200000e0000 */
[----:B--2---:R-:W-:-:S03]  /*9d10*/  SHF.L.U32 R0, R67, 0x1, RZ ;  /* 0x0000000143007819 */ /* 0x004fc600000006ff */
[----:B-1----:R1:W-:Y:S04]  /*9d20*/  @!P6 ST.E [R10.64], R59 ;  /* 0x0000003b0a00e985 */ /* 0x0023e8000c101910 */
[----:B----4-:R1:W-:Y:S04]  /*9d30*/  @!P5 ST.E [R8.64], R58 ;  /* 0x0000003a0800d985 */ /* 0x0103e8000c101910 */
[----:B-----5:R1:W-:Y:S04]  /*9d40*/  @!P4 ST.E [R12.64], R62 ;  /* 0x0000003e0c00c985 */ /* 0x0203e8000c101910 */
[----:B---3--:R1:W-:Y:S04]  /*9d50*/  @!P3 ST.E [R6.64], R61 ;  /* 0x0000003d0600b985 */ /* 0x0083e8000c101910 */
[----:B------:R1:W2:Y:S04]  /*9d60*/  LDS.128 R32, [R0+0x880] ;  /* 0x0008800000207984 */ /* 0x0002a80000000c00 */
[----:B------:R1:W3:Y:S04]  /*9d70*/  LDS.128 R44, [R0+0x1080] ;  /* 0x00108000002c7984 */ /* 0x0002e80000000c00 */
[----:B------:R1:W4:Y:S04]  /*9d80*/  LDS.128 R52, [R0+0x1880] ;  /* 0x0018800000347984 */ /* 0x0003280000000c00 */
[----:B------:R1:W1:Y:S04]  /*9d90*/  LDS.128 R28, [R0+0x2880] ;  /* 0x00288000001c7984 */ /* 0x0002680000000c00 */
[----:B------:R1:W1:Y:S04]  /*9da0*/  LDS.128 R40, [R0+0x3080] ;  /* 0x0030800000287984 */ /* 0x0002680000000c00 */
[----:B------:R1:W1:Y:S04]  /*9db0*/  LDS.128 R48, [R0+0x3880] ;  /* 0x0038800000307984 */ /* 0x0002680000000c00 */
[----:B------:R1:W1:Y:S04]  /*9dc0*/  LDS.128 R24, [R0+0x4880] ;  /* 0x0048800000187984 */ /* 0x0002680000000c00 */
[----:B------:R1:W1:Y:S04]  /*9dd0*/  LDS.128 R36, [R0+0x5080] ;  /* 0x0050800000247984 */ /* 0x0002680000000c00 */
[----:B------:R1:W1:Y:S01]  /*9de0*/  LDS.128 R56, [R0+0x5880] ;  /* 0x0058800000387984 */ /* 0x0002620000000c00 */
[----:B------:R-:W-:-:S02]  /*9df0*/  IADD3 R2, R15, R60, RZ ;  /* 0x0000003c0f027210 */ /* 0x000fc40007ffe0ff */
[----:B------:R-:W-:-:S04]  /*9e00*/  LEA R21, P0, R14, c[0x0][0x380], 0x1 ;  /* 0x0000e0000e157a11 */ /* 0x000fc800078008ff */
[----:B------:R-:W-:Y:S02]  /*9e10*/  LEA.HI.X R20, R14, c[0x0][0x384], R2, 0x1, P0 ;  /* 0x0000e1000e147a11 */ /* 0x000fe400000f0c02 */
[----:B------:R-:W-:Y:S01]  /*9e20*/  ISETP.GE.AND P0, PT, R69, R65, PT ;  /* 0x000000414500720c */ /* 0x000fe20003f06270 */
[----:B------:R1:W1:Y:S01]  /*9e30*/  SHFL.IDX PT, R2, R21, RZ, 0x1c1f ;  /* 0x001c1fff15027589 */ /* 0x00026200000e0000 */
[----:B------:R-:W-:Y:S03]  /*9e40*/  BSSY B0, `(.L_x_3) ;  /* 0x0000017000007945 */ /* 0x000fe60003800000 */
[----:B------:R1:W1:Y:S01]  /*9e50*/  SHFL.IDX PT, R3, R20, RZ, 0x1c1f ;  /* 0x001c1fff14037589 */ /* 0x00026200000e0000 */
[C---:B------:R-:W-:Y:S02]  /*9e60*/  IADD3 R67, R234.reuse, 0x40, RZ ;  /* 0x00000040ea437810 */ /* 0x040fe40007ffe0ff */
[----:B------:R-:W-:-:S05]  /*9e70*/  IADD3 R68, R234, 0x20, RZ ;  /* 0x00000020ea447810 */ /* 0x000fca0007ffe0ff */
[----:B------:R-:W-:Y:S05]  /*9e80*/  @P0 BRA `(.L_x_4) ;  /* 0x0000012000000947 */ /* 0x000fea0003800000 */
[----:B--234-:R-:W2:Y:S01]  /*9e90*/  LDS.128 R16, [R0+0x80] ;  /* 0x0000800000107984 */ /* 0x01cea20000000c00 */
[----:B------:R-:W-:Y:S02]  /*9ea0*/  ISETP.GE.AND P1, PT, R68, c[0x0][0x3c8], PT ;  /* 0x0000f20044007a0c */ /* 0x000fe40003f26270 */
[----:B------:R-:W-:Y:S01]  /*9eb0*/  ISETP.GE.AND P0, PT, R67, c[0x0][0x3c8], PT ;  /* 0x0000f20043007a0c */ /* 0x000fe20003f06270 */
[----:B-1----:R-:W1:Y:S01]  /*9ec0*/  LDS.128 R12, [R0+0x2080] ;  /* 0x00208000000c7984 */ /* 0x002e620000000c00 */
[----:B------:R-:W-:-:S03]  /*9ed0*/  ISETP.GE.AND P2, PT, R234, c[0x0][0x3c8], PT ;  /* 0x0000f200ea007a0c */ /* 0x000fc60003f46270 */
[----:B------:R3:W4:Y:S06]  /*9ee0*/  LDS.128 R8, [R0+0x4080] ;  /* 0x0040800000087984 */ /* 0x00072c0000000c00 */
[----:B------:R-:W-:-:S04]  /*9ef0*/  @!P1 SHF.R.S32.HI R4, RZ, 0x1f, R68 ;  /* 0x0000001fff049819 */ /* 0x000fc80000011444 */
[----:B------:R-:W-:Y:S01]  /*9f00*/  @!P1 LEA.HI R4, R4, R68, RZ, 0x3 ;  /* 0x0000004404049211 */ /* 0x000fe200078f18ff */
[----:B------:R-:W-:-:S03]  /*9f10*/  @!P2 IMAD.WIDE R6, R234, 0x2, R2 ;  /* 0x00000002ea06a825 */ /* 0x000fc600078e0202 */
[----:B------:R-:W-:-:S05]  /*9f20*/  @!P1 LOP3.LUT R4, R4, 0xfffffff8, RZ, 0xc0, !PT ;  /* 0xfffffff804049812 */ /* 0x000fca00078ec0ff */
[----:B------:R-:W-:Y:S01]  /*9f30*/  @!P1 IMAD.WIDE R4, R4, 0x2, R2 ;  /* 0x0000000204049825 */ /* 0x000fe200078e0202 */
[----:B---3--:R-:W-:-:S04]  /*9f40*/  @!P0 SHF.R.S32.HI R0, RZ, 0x1f, R67 ;  /* 0x0000001fff008819 */ /* 0x008fc80000011443 */
[----:B------:R-:W-:-:S04]  /*9f50*/  @!P0 LEA.HI R0, R0, R67, RZ, 0x3 ;  /* 0x0000004300008211 */ /* 0x000fc800078f18ff */
[----:B------:R-:W-:Y:S01]  /*9f60*/  @!P0 LOP3.LUT R0, R0, 0xfffffff8, RZ, 0xc0, !PT ;  /* 0xfffffff800008812 */ /* 0x000fe200078ec0ff */
[----:B--2---:R2:W-:Y:S04]  /*9f70*/  @!P2 ST.E.128 [R6.64], R16 ;  /* 0x000000100600a985 */ /* 0x0045e8000c101d10 */
[----:B------:R-:W-:Y:S01]  /*9f80*/  @!P0 IMAD.WIDE R2, R0, 0x2, R2 ;  /* 0x0000000200028825 */ /* 0x000fe200078e0202 */
[----:B-1----:R2:W-:Y:S04]  /*9f90*/  @!P1 ST.E.128 [R4.64], R12 ;  /* 0x0000000c04009985 */ /* 0x0025e8000c101d10 */
[----:B----4-:R2:W-:Y:S02]  /*9fa0*/  @!P0 ST.E.128 [R2.64], R8 ;  /* 0x0000000802008985 */ /* 0x0105e4000c101d10 */
.L_x_4:
[----:B--234-:R-:W-:Y:S05]  /*9fb0*/  BSYNC B0 ;  /* 0x0000000000007941 */ /* 0x01cfea0003800000 */
.L_x_3:
[----:B-1----:R-:W-:Y:S01]  /*9fc0*/  IADD3 R0, R69, 0x20, RZ ;  /* 0x0000002045007810 */ /* 0x002fe20007ffe0ff */
[----:B------:R1:W2:Y:S01]  /*9fd0*/  SHFL.IDX PT, R3, R20, 0x1, 0x1c1f ;  /* 0x003c1f0014037f89 */ /* 0x0002a200000e0000 */
[----:B------:R-:W-:Y:S02]  /*9fe0*/  BSSY B0, `(.L_x_5) ;  /* 0x0000013000007945 */ /* 0x000fe40003800000 */
[----:B------:R-:W-:Y:S01]  /*9ff0*/  ISETP.GE.AND P0, PT, R0, R65, PT ;  /* 0x000000410000720c */ /* 0x000fe20003f06270 */
[----:B------:R1:W3:-:S12]  /*a000*/  SHFL.IDX PT, R2, R21, 0x1, 0x1c1f ;  /* 0x003c1f0015027f89 */ /* 0x0002d800000e0000 */
[----:B------:R-:W-:Y:S05]  /*a010*/  @P0 BRA `(.L_x_6) ;  /* 0x000000f000000947 */ /* 0x000fea0003800000 */
[----:B------:R-:W-:Y:S02]  /*a020*/  ISETP.GE.AND P1, PT, R68, c[0x0][0x3c8], PT ;  /* 0x0000f20044007a0c */ /* 0x000fe40003f26270 */
[----:B------:R-:W-:Y:S02]  /*a030*/  ISETP.GE.AND P0, PT, R67, c[0x0][0x3c8], PT ;  /* 0x0000f20043007a0c */ /* 0x000fe40003f06270 */
[----:B------:R-:W-:-:S09]  /*a040*/  ISETP.GE.AND P2, PT, R234, c[0x0][0x3c8], PT ;  /* 0x0000f200ea007a0c */ /* 0x000fd20003f46270 */
[----:B------:R-:W-:Y:S02]  /*a050*/  @!P1 SHF.R.S32.HI R4, RZ, 0x1f, R68 ;  /* 0x0000001fff049819 */ /* 0x000fe40000011444 */
[----:B------:R-:W-:Y:S02]  /*a060*/  @!P0 SHF.R.S32.HI R0, RZ, 0x1f, R67 ;  /* 0x0000001fff008819 */ /* 0x000fe40000011443 */
[----:B------:R-:W-:Y:S01]  /*a070*/  @!P1 LEA.HI R4, R4, R68, RZ, 0x3 ;  /* 0x0000004404049211 */ /* 0x000fe200078f18ff */
[--C-:B--23--:R-:W-:Y:S01]  /*a080*/  @!P2 IMAD.WIDE R6, R234, 0x2, R2.reuse ;  /* 0x00000002ea06a825 */ /* 0x10cfe200078e0202 */
[----:B------:R-:W-:Y:S02]  /*a090*/  @!P0 LEA.HI R0, R0, R67, RZ, 0x3 ;  /* 0x0000004300008211 */ /* 0x000fe400078f18ff */
[----:B------:R-:W-:Y:S02]  /*a0a0*/  @!P1 LOP3.LUT R4, R4, 0xfffffff8, RZ, 0xc0, !PT ;  /* 0xfffffff804049812 */ /* 0x000fe400078ec0ff */
[----:B------:R-:W-:Y:S01]  /*a0b0*/  @!P0 LOP3.LUT R0, R0, 0xfffffff8, RZ, 0xc0, !PT ;  /* 0xfffffff800008812 */ /* 0x000fe200078ec0ff */
[----:B------:R2:W-:Y:S02]  /*a0c0*/  @!P2 ST.E.128 [R6.64], R32 ;  /* 0x000000200600a985 */ /* 0x0005e4000c101d10 */
[----:B------:R-:W-:-:S04]  /*a0d0*/  @!P1 IMAD.WIDE R4, R4, 0x2, R2 ;  /* 0x0000000204049825 */ /* 0x000fc800078e0202 */
[----:B------:R-:W-:Y:S01]  /*a0e0*/  @!P0 IMAD.WIDE R2, R0, 0x2, R2 ;  /* 0x0000000200028825 */ /* 0x000fe200078e0202 */
[----:B------:R2:W-:Y:S04]  /*a0f0*/  @!P1 ST.E.128 [R4.64], R28 ;  /* 0x0000001c04009985 */ /* 0x0005e8000c101d10 */
[----:B------:R2:W-:Y:S02]  /*a100*/  @!P0 ST.E.128 [R2.64], R24 ;  /* 0x0000001802008985 */ /* 0x0005e4000c101d10 */
.L_x_6:
[----:B------:R-:W-:Y:S05]  /*a110*/  BSYNC B0 ;  /* 0x0000000000007941 */ /* 0x000fea0003800000 */
.L_x_5:
[----:B------:R-:W-:Y:S01]  /*a120*/  IADD3 R0, R69, 0x40, RZ ;  /* 0x0000004045007810 */ /* 0x000fe20007ffe0ff */
[----:B--2---:R2:W4:Y:S01]  /*a130*/  SHFL.IDX PT, R3, R20, 0x2, 0x1c1f ;  /* 0x005c1f0014037f89 */ /* 0x00452200000e0000 */
[----:B------:R-:W-:Y:S02]  /*a140*/  BSSY B0, `(.L_x_7) ;  /* 0x0000013000007945 */ /* 0x000fe40003800000 */
[----:B------:R-:W-:Y:S01]  /*a150*/  ISETP.GE.AND P0, PT, R0, R65, PT ;  /* 0x000000410000720c */ /* 0x000fe20003f06270 */
[----:B---3--:R2:W3:-:S12]  /*a160*/  SHFL.IDX PT, R2, R21, 0x2, 0x1c1f ;  /* 0x005c1f0015027f89 */ /* 0x0084d800000e0000 */
[----:B------:R-:W-:Y:S05]  /*a170*/  @P0 BRA `(.L_x_8) ;  /* 0x000000f000000947 */ /* 0x000fea0003800000 */
[----:B------:R-:W-:Y:S02]  /*a180*/  ISETP.GE.AND P1, PT, R68, c[0x0][0x3c8], PT ;  /* 0x0000f20044007a0c */ /* 0x000fe40003f26270 */
[----:B------:R-:W-:Y:S02]  /*a190*/  ISETP.GE.AND P0, PT, R67, c[0x0][0x3c8], PT ;  /* 0x0000f20043007a0c */ /* 0x000fe40003f06270 */
[----:B------:R-:W-:-:S09]  /*a1a0*/  ISETP.GE.AND P2, PT, R234, c[0x0][0x3c8], PT ;  /* 0x0000f200ea007a0c */ /* 0x000fd20003f46270 */
[----:B------:R-:W-:Y:S02]  /*a1b0*/  @!P1 SHF.R.S32.HI R4, RZ, 0x1f, R68 ;  /* 0x0000001fff049819 */ /* 0x000fe40000011444 */
[----:B------:R-:W-:Y:S02]  /*a1c0*/  @!P0 SHF.R.S32.HI R0, RZ, 0x1f, R67 ;  /* 0x0000001fff008819 */ /* 0x000fe40000011443 */
[----:B------:R-:W-:Y:S01]  /*a1d0*/  @!P1 LEA.HI R4, R4, R68, RZ, 0x3 ;  /* 0x0000004404049211 */ /* 0x000fe200078f18ff */
[--C-:B---34-:R-:W-:Y:S01]  /*a1e0*/  @!P2 IMAD.WIDE R6, R234, 0x2, R2.reuse ;  /* 0x00000002ea06a825 */ /* 0x118fe200078e0202 */
        /* <DEDUP_REMOVED lines=8> */
.L_x_8:
[----:B------:R-:W-:Y:S05]  /*a270*/  BSYNC B0 ;  /* 0x0000000000007941 */ /* 0x000fea0003800000 */
.L_x_7:
[----:B------:R-:W-:Y:S01]  /*a280*/  IADD3 R0, R69, 0x60, RZ ;  /* 0x0000006045007810 */ /* 0x000fe20007ffe0ff */
[----:B---34-:R3:W4:Y:S03]  /*a290*/  SHFL.IDX PT, R3, R20, 0x3, 0x1c1f ;  /* 0x007c1f0014037f89 */ /* 0x01872600000e0000 */
[----:B------:R-:W-:Y:S01]  /*a2a0*/  ISETP.GE.AND P0, PT, R0, R65, PT ;  /* 0x000000410000720c */ /* 0x000fe20003f06270 */
[----:B------:R3:W1:-:S12]  /*a2b0*/  SHFL.IDX PT, R2, R21, 0x3, 0x1c1f ;  /* 0x007c1f0015027f89 */ /* 0x00065800000e0000 */
[----:B------:R-:W-:Y:S05]  /*a2c0*/  @P0 EXIT ;  /* 0x000000000000094d */ /* 0x000fea0003800000 */
[----:B------:R-:W-:Y:S02]  /*a2d0*/  ISETP.GE.AND P0, PT, R68, c[0x0][0x3c8], PT ;  /* 0x0000f20044007a0c */ /* 0x000fe40003f06270 */
[----:B------:R-:W-:-:S11]  /*a2e0*/  ISETP.GE.AND P1, PT, R234, c[0x0][0x3c8], PT ;  /* 0x0000f200ea007a0c */ /* 0x000fd60003f26270 */
[----:B------:R-:W-:Y:S02]  /*a2f0*/  @!P0 SHF.R.S32.HI R0, RZ, 0x1f, R68 ;  /* 0x0000001fff008819 */ /* 0x000fe40000011444 */
[----:B-1--4-:R-:W-:Y:S02]  /*a300*/  @!P1 IMAD.WIDE R6, R234, 0x2, R2 ;  /* 0x00000002ea069825 */ /* 0x012fe400078e0202 */
[----:B------:R-:W-:-:S03]  /*a310*/  @!P0 LEA.HI R0, R0, R68, RZ, 0x3 ;  /* 0x0000004400008211 */ /* 0x000fc600078f18ff */
[----:B------:R1:W-:Y:S01]  /*a320*/  @!P1 ST.E.128 [R6.64], R52 ;  /* 0x0000003406009985 */ /* 0x0003e2000c101d10 */
[----:B------:R-:W-:-:S05]  /*a330*/  @!P0 LOP3.LUT R0, R0, 0xfffffff8, RZ, 0xc0, !PT ;  /* 0xfffffff800008812 */ /* 0x000fca00078ec0ff */
[----:B------:R-:W-:-:S05]  /*a340*/  @!P0 IMAD.WIDE R4, R0, 0x2, R2 ;  /* 0x0000000200048825 */ /* 0x000fca00078e0202 */
[----:B------:R1:W-:Y:S01]  /*a350*/  @!P0 ST.E.128 [R4.64], R48 ;  /* 0x0000003004008985 */ /* 0x0003e2000c101d10 */
[----:B------:R-:W-:-:S13]  /*a360*/  ISETP.GE.AND P0, PT, R67, c[0x0][0x3c8], PT ;  /* 0x0000f20043007a0c */ /* 0x000fda0003f06270 */
[----:B------:R-:W-:Y:S05]  /*a370*/  @P0 EXIT ;  /* 0x000000000000094d */ /* 0x000fea0003800000 */
[----:B------:R-:W-:-:S04]  /*a380*/  SHF.R.S32.HI R0, RZ, 0x1f, R67 ;  /* 0x0000001fff007819 */ /* 0x000fc80000011443 */
[----:B------:R-:W-:-:S04]  /*a390*/  LEA.HI R0, R0, R67, RZ, 0x3 ;  /* 0x0000004300007211 */ /* 0x000fc800078f18ff */
[----:B------:R-:W-:-:S05]  /*a3a0*/  LOP3.LUT R0, R0, 0xfffffff8, RZ, 0xc0, !PT ;  /* 0xfffffff800007812 */ /* 0x000fca00078ec0ff */
[----:B------:R-:W-:-:S05]  /*a3b0*/  IMAD.WIDE R2, R0, 0x2, R2 ;  /* 0x0000000200027825 */ /* 0x000fca00078e0202 */
[----:B------:R-:W-:Y:S01]  /*a3c0*/  ST.E.128 [R2.64], R56 ;  /* 0x0000003802007985 */ /* 0x000fe2000c101d10 */
[----:B------:R-:W-:Y:S05]  /*a3d0*/  EXIT ;  /* 0x000000000000794d */ /* 0x000fea0003800000 */
.L_x_9:
[----:B------:R-:W-:-:S00]  /*a3e0*/  BRA `(.L_x_9) ;  /* 0xfffffff000007947 */ /* 0x000fc0000383ffff */
[----:B------:R-:W-:-:S00]  /*a3f0*/  NOP ;  /* 0x0000000000007918 */ /* 0x000fc00000000000 */
        /* <DEDUP_REMOVED lines=8> */
.L_x_754:


//--------------------- .text._ZN7cutlass13device_kernelIN5flash19enable_sm80_to_sm89INS1_16FlashAttnFwdSm80INS1_25CollectiveMainloopFwdSm80ILi4ELi1ELb0EN4cute5tupleIJNS5_1CILi128EEENS7_ILi64EEENS7_ILi96EEEEEELi96ENS_6half_tEfNS_4arch4Sm80ELb0ELb0ELb1ELb1ELb0ELb0ELb1ELb0EEENS1_21CollectiveEpilogueFwdINS6_IJS8_SA_S9_EEENS6_IJNS7_ILi1EEESI_SI_EEESC_SE_Li128ELb1ELb1ELb0ELb0EEENS1_19SingleTileSchedulerILb1ELb0ELb1ELi128EEEEEEEEEvNT_6ParamsE --------------------------
	.section	.text._ZN7cutlass13device_kernelIN5flash19enable_sm80_to_sm89INS1_16FlashAttnFwdSm80INS1_25CollectiveMainloopFwdSm80ILi4ELi1ELb0EN4cute5tupleIJNS5_1CILi128EEENS7_ILi64EEENS7_ILi96EEEEEELi96ENS_6half_tEfNS_4arch4Sm80ELb0ELb0ELb1ELb1ELb0ELb0ELb1ELb0EEENS1_21CollectiveEpilogueFwdINS6_IJS8_SA_S9_EEENS6_IJNS7_ILi1EEESI_SI_EEESC_SE_Li128ELb1ELb1ELb0ELb0EEENS1_19SingleTileSchedulerILb1ELb0ELb1ELi128EEEEEEEEEvNT_6ParamsE,"ax",@progbits
	.sectioninfo	@"SHI_REGISTERS=255"
	.align	128
.text._ZN7cutlass13device_kernelIN5flash19enable_sm80_to_sm89INS1_16FlashAttnFwdSm80INS1_25CollectiveMainloopFwdSm80ILi4ELi1ELb0EN4cute5tupleIJNS5_1CILi128EEENS7_ILi64EEENS7_ILi96EEEEEELi96ENS_6half_tEfNS_4arch4Sm80ELb0ELb0ELb1ELb1ELb0ELb0ELb1ELb0EEENS1_21CollectiveEpilogueFwdINS6_IJS8_SA_S9_EEENS6_IJNS7_ILi1EEESI_SI_EEESC_SE_Li128ELb1ELb1ELb0ELb0EEENS1_19SingleTileSchedulerILb1ELb0ELb1ELi128EEEEEEEEEvNT_6ParamsE:
        .type           _ZN7cutlass13device_kernelIN5flash19enable_sm80_to_sm89INS1_16FlashAttnFwdSm80INS1_25CollectiveMainloopFwdSm80ILi4ELi1ELb0EN4cute5tupleIJNS5_1CILi128EEENS7_ILi64EEENS7_ILi96EEEEEELi96ENS_6half_tEfNS_4arch4Sm80ELb0ELb0ELb1ELb1ELb0ELb0ELb1ELb0EEENS1_21CollectiveEpilogueFwdINS6_IJS8_SA_S9_EEENS6_IJNS7_ILi1EEESI_SI_EEESC_SE_Li128ELb1ELb1ELb0ELb0EEENS1_19SingleTileSchedulerILb1ELb0ELb1ELi128EEEEEEEEEvNT_6ParamsE,@function
        .size           _ZN7cutlass13device_kernelIN5flash19enable_sm80_to_sm89INS1_16FlashAttnFwdSm80INS1_25CollectiveMainloopFwdSm80ILi4ELi1ELb0EN4cute5tupleIJNS5_1CILi128EEENS7_ILi64EEENS7_ILi96EEEEEELi96ENS_6half_tEfNS_4arch4Sm80ELb0ELb0ELb1ELb1ELb0ELb0ELb1ELb0EEENS1_21CollectiveEpilogueFwdINS6_IJS8_SA_S9_EEENS6_IJNS7_ILi1EEESI_SI_EEESC_SE_Li128ELb1ELb1ELb0ELb0EEENS1_19SingleTileSchedulerILb1ELb0ELb1ELi128EEEEEEEEEvNT_6ParamsE,(.L_x_755 - _ZN7cutlass13device_kernelIN5flash19enable_sm80_to_sm89INS1_16FlashAttnFwdSm80INS1_25CollectiveMainloopFwdSm80ILi4ELi1ELb0EN4cute5tupleIJNS5_1CILi128EEENS7_ILi64EEENS7_ILi96EEEEEELi96ENS_6half_tEfNS_4arch4Sm80ELb0ELb0ELb1ELb1ELb0ELb0ELb1ELb0EEENS1_21CollectiveEpilogueFwdINS6_IJS8_SA_S9_EEENS6_IJNS7_ILi1EEESI_SI_EEESC_SE_Li128ELb1ELb1ELb0ELb0EEENS1_19SingleTileSchedulerILb1ELb0ELb1ELi128EEEEEEEEEvNT_6ParamsE)
        .other          _ZN7cutlass13device_kernelIN5flash19enable_sm80_to_sm89INS1_16FlashAttnFwdSm80INS1_25CollectiveMainloopFwdSm80ILi4ELi1ELb0EN4cute5tupleIJNS5_1CILi128EEENS7_ILi64EEENS7_ILi96EEEEEELi96ENS_6half_tEfNS_4arch4Sm80ELb0ELb0ELb1ELb1ELb0ELb0ELb1ELb0EEENS1_21CollectiveEpilogueFwdINS6_IJS8_SA_S9_EEENS6_IJNS7_ILi1EEESI_SI_EEESC_SE_Li128ELb1ELb1ELb0ELb0EEENS1_19SingleTileSchedulerILb1ELb0ELb1ELi128EEEEEEEEEvNT_6ParamsE,@"STO_CUDA_ENTRY STV_DEFAULT"
_ZN7cutlass13device_kernelIN5flash19enable_sm80_to_sm89INS1_16FlashAttnFwdSm80INS1_25CollectiveMainloopFwdSm80ILi4ELi1ELb0EN4cute5tupleIJNS5_1CILi128EEENS7_ILi64EEENS7_ILi96EEEEEELi96ENS_6half_tEfNS_4arch4Sm80ELb0ELb0ELb1ELb1ELb0ELb0ELb1ELb0EEENS1_21CollectiveEpilogueFwdINS6_IJS8_SA_S9_EEENS6_IJNS7_ILi1EEESI_SI_EEESC_SE_Li128ELb1ELb1ELb0ELb0EEENS1_19SingleTileSchedulerILb1ELb0ELb1ELi128EEEEEEEEEvNT_6ParamsE:
[----:B------:R-:W-:Y:S02]  /*0000*/  MOV R1, c[0x0][0x28] ;  /* 0x00000a0000017a02 */ /* 0x000fe40000000f00 */
[----:B------:R-:W1:Y:S01]  /*0010*/  S2R R155, SR_TID.X ;  /* 0x00000000009b7919 */ /* 0x000e620000002100 */
[----:B------:R-:W-:Y:S01]  /*0020*/  IMAD.MOV.U32 R13, RZ, RZ, 0x4 ;  /* 0x00000004ff0d7424 */ /* 0x000fe200078e00ff */
[----:B------:R-:W-:Y:S01]  /*0030*/  ULDC.64 UR4, c[0x0][0x118] ;  /* 0x0000460000047ab9 */ /* 0x000fe20000000a00 */
[----:B------:R-:W-:Y:S01]  /*0040*/  IADD3 R1, R1, -0x60, RZ ;  /* 0xffffffa001017810 */ /* 0x000fe20007ffe0ff */
[----:B------:R-:W2:Y:S04]  /*0050*/  S2R R5, SR_CTAID.Z ;  /* 0x0000000000057919 */ /* 0x000ea80000002700 */
[----:B------:R-:W3:Y:S01]  /*0060*/  S2R R48, SR_CTAID.X ;  /* 0x0000000000307919 */ /* 0x000ee20000002500 */
[----:B-1----:R-:W-:Y:S01]  /*0070*/  SHF.R.U32.HI R0, RZ, 0x5, R155 ;  /* 0x00000005ff007819 */ /* 0x002fe2000001169b */
[----:B--2---:R-:W-:-:S05]  /*0080*/  IMAD.WIDE R2, R5, R13, c[0x0][0x568] ;  /* 0x00015a0005027625 */ /* 0x004fca00078e020d */
[----:B------:R-:W1:Y:S02]  /*0090*/  SHFL.IDX PT, R0, R0, RZ, 0x1f ;  /* 0x00001fff00007589 */ /* 0x000e6400000e0000 */
[----:B-1----:R-:W-:-:S13]  /*00a0*/  ISETP.NE.AND P0, PT, R0, RZ, PT ;  /* 0x000000ff0000720c */ /* 0x002fda0003f05270 */
[----:B------:R-:W-:Y:S05]  /*00b0*/  @!P0 BRA `(.L_x_10) ;  /* 0x0000014000008947 */ /* 0x000fea0003800000 */
[----:B---3--:R-:W-:-:S04]  /*00c0*/  ISETP.NE.U32.AND P0, PT, RZ, c[0x0][0x568], PT ;  /* 0x00015a00ff007a0c */ /* 0x008fc80003f05070 */
[----:B------:R-:W-:-:S13]  /*00d0*/  ISETP.NE.AND.EX P0, PT, RZ, c[0x0][0x56c], PT, P0 ;  /* 0x00015b00ff007a0c */ /* 0x000fda0003f05300 */
[----:B------:R-:W-:Y:S05]  /*00e0*/  @!P0 BRA `(.L_x_11) ;  /* 0x0000002000008947 */ /* 0x000fea0003800000 */
[----:B------:R1:W5:Y:S01]  /*00f0*/  LDG.E R0, [R2.64] ;  /* 0x0000000402007981 */ /* 0x000362000c1e1900 */
[----:B------:R-:W-:Y:S05]  /*0100*/  BRA `(.L_x_12) ;  /* 0x0000009000007947 */ /* 0x000fea0003800000 */
.L_x_11:
[----:B------:R-:W-:-:S04]  /*0110*/  ISETP.NE.U32.AND P0, PT, RZ, c[0x0][0x560], PT ;  /* 0x00015800ff007a0c */ /* 0x000fc80003f05070 */
[----:B------:R-:W-:-:S13]  /*0120*/  ISETP.NE.AND.EX P0, PT, RZ, c[0x0][0x564], PT, P0 ;  /* 0x00015900ff007a0c */ /* 0x000fda0003f05300 */
[----:B------:R-:W-:Y:S05]  /*0130*/  @!P0 BRA `(.L_x_13) ;  /* 0x0000005000008947 */ /* 0x000fea0003800000 */
[----:B------:R-:W-:-:S05]  /*0140*/  IMAD.WIDE R2, R5, R13, c[0x0][0x560] ;  /* 0x0001580005027625 */ /* 0x000fca00078e020d */
[----:B------:R-:W2:Y:S04]  /*0150*/  LDG.E R4, [R2.64] ;  /* 0x0000000402047981 */ /* 0x000ea8000c1e1900 */
[----:B------:R-:W2:Y:S02]  /*0160*/  LDG.E R0, [R2.64+0x4] ;  /* 0x0000040402007981 */ /* 0x000ea4000c1e1900 */
[----:B--2---:R-:W-:Y:S01]  /*0170*/  IADD3 R0, -R4, R0, RZ ;  /* 0x0000000004007210 */ /* 0x004fe20007ffe1ff */
[----:B------:R-:W-:Y:S05]  /*0180*/  BRA `(.L_x_12) ;  /* 0x0000001000007947 */ /* 0x000fea0003800000 */
.L_x_13:
[----:B------:R-:W-:-:S05]  /*0190*/  MOV R0, c[0x0][0x54c] ;  /* 0x0001530000007a02 */ /* 0x000fca0000000f00 */
.L_x_12:
[----:B-----5:R-:W-:Y:S01]  /*01a0*/  IMAD R0, R0, c[0x0][0x548], RZ ;  /* 0x0001520000007a24 */ /* 0x020fe200078e02ff */
[----:B-1----:R-:W-:-:S04]  /*01b0*/  SHF.L.U32 R2, R48, 0x7, RZ ;  /* 0x0000000730027819 */ /* 0x002fc800000006ff */
[----:B------:R-:W-:-:S04]  /*01c0*/  ISETP.GE.AND P0, PT, R2, R0, PT ;  /* 0x000000000200720c */ /* 0x000fc80003f06270 */
[----:B------:R-:W-:-:S05]  /*01d0*/  SEL R0, R5, 0xffffffff, !P0 ;  /* 0xffffffff05007807 */ /* 0x000fca0004000000 */
[----:B------:R1:W-:Y:S01]  /*01e0*/  STL [R1+0x30], R0 ;  /* 0x0000300001007387 */ /* 0x0003e20000100800 */
[----:B------:R-:W-:Y:S05]  /*01f0*/  BRA `(.L_x_14) ;  /* 0x0000013000007947 */ /* 0x000fea0003800000 */
.L_x_10:
[----:B---3--:R-:W-:-:S04]  /*0200*/  ISETP.NE.U32.AND P0, PT, RZ, c[0x0][0x568], PT ;  /* 0x00015a00ff007a0c */ /* 0x008fc80003f05070 */
[----:B------:R-:W-:-:S13]  /*0210*/  ISETP.NE.AND.EX P0, PT, RZ, c[0x0][0x56c], PT, P0 ;  /* 0x00015b00ff007a0c */ /* 0x000fda0003f05300 */
[----:B------:R-:W-:Y:S05]  /*0220*/  @!P0 BRA `(.L_x_15) ;  /* 0x0000002000008947 */ /* 0x000fea0003800000 */
[----:B------:R1:W5:Y:S01]  /*0230*/  LDG.E R0, [R2.64] ;  /* 0x0000000402007981 */ /* 0x000362000c1e1900 */
[----:B------:R-:W-:Y:S05]  /*0240*/  BRA `(.L_x_16) ;  /* 0x0000009000007947 */ /* 0x000fea0003800000 */
.L_x_15:
        /* <DEDUP_REMOVED lines=8> */
.L_x_17:
[----:B------:R-:W-:-:S05]  /*02d0*/  MOV R0, c[0x0][0x54c] ;  /* 0x0001530000007a02 */ /* 0x000fca0000000f00 */
.L_x_16:
[----:B-----5:R-:W-:Y:S01]  /*02e0*/  IMAD R0, R0, c[0x0][0x548], RZ ;  /* 0x0001520000007a24 */ /* 0x020fe200078e02ff */
[----:B-1----:R-:W-:-:S04]  /*02f0*/  SHF.L.U32 R2, R48, 0x7, RZ ;  /* 0x0000000730027819 */ /* 0x002fc800000006ff */
[----:B------:R-:W-:-:S04]  /*0300*/  ISETP.GE.AND P0, PT, R2, R0, PT ;  /* 0x000000000200720c */ /* 0x000fc80003f06270 */
[----:B------:R-:W-:-:S05]  /*0310*/  SEL R0, R5, 0xffffffff, !P0 ;  /* 0xffffffff05007807 */ /* 0x000fca0004000000 */
[----:B------:R1:W-:Y:S04]  /*0320*/  STL [R1+0x30], R0 ;  /* 0x0000300001007387 */ /* 0x0003e80000100800 */
.L_x_14:
[----:B------:R-:W2:Y:S02]  /*0330*/  LDL R49, [R1+0x30] ;  /* 0x0000300001317983 */ /* 0x000ea40000100800 */
[----:B--2---:R-:W-:-:S13]  /*0340*/  ISETP.GE.AND P0, PT, R49, RZ, PT ;  /* 0x000000ff3100720c */ /* 0x004fda0003f06270 */
[----:B------:R-:W-:Y:S05]  /*0350*/  @!P0 EXIT ;  /* 0x000000000000894d */ /* 0x000fea0003800000 */
[----:B------:R-:W-:Y:S01]  /*0360*/  ISETP.NE.U32.AND P2, PT, RZ, c[0x0][0x370], PT ;  /* 0x0000dc00ff007a0c */ /* 0x000fe20003f45070 */
[----:B------:R-:W-:Y:S01]  /*0370*/  CS2R R10, SRZ ;  /* 0x00000000000a7805 */ /* 0x000fe2000001ff00 */
[----:B------:R-:W-:Y:S01]  /*0380*/  ISETP.NE.U32.AND P1, PT, RZ, c[0x0][0x360], PT ;  /* 0x0000d800ff007a0c */ /* 0x000fe20003f25070 */
[----:B------:R-:W-:Y:S01]  /*0390*/  IMAD.MOV.U32 R28, RZ, RZ, c[0x0][0x168] ;  /* 0x00005a00ff1c7624 */ /* 0x000fe200078e00ff */
[----:B------:R-:W-:Y:S01]  /*03a0*/  ISETP.NE.AND.EX P2, PT, RZ, c[0x0][0x374], PT, P2 ;  /* 0x0000dd00ff007a0c */ /* 0x000fe20003f45320 */
[----:B------:R-:W-:Y:S01]  /*03b0*/  IMAD.MOV.U32 R12, RZ, RZ, RZ ;  /* 0x000000ffff0c7224 */ /* 0x000fe200078e00ff */
[----:B------:R-:W-:Y:S01]  /*03c0*/  ISETP.NE.AND.EX P1, PT, RZ, c[0x0][0x364], PT, P1 ;  /* 0x0000d900ff007a0c */ /* 0x000fe20003f25310 */
[CC--:B------:R-:W-:Y:S01]  /*03d0*/  IMAD.WIDE R4, R49.reuse, R13.reuse, c[0x0][0x348] ;  /* 0x0000d20031047625 */ /* 0x0c0fe200078e020d */
[----:B------:R-:W-:Y:S02]  /*03e0*/  ISETP.NE.U32.AND P4, PT, RZ, c[0x0][0x348], PT ;  /* 0x0000d200ff007a0c */ /* 0x000fe40003f85070 */
[----:B------:R-:W-:Y:S01]  /*03f0*/  ISETP.NE.U32.AND P0, PT, RZ, c[0x0][0x350], PT ;  /* 0x0000d400ff007a0c */ /* 0x000fe20003f05070 */
[----:B------:R-:W-:Y:S01]  /*0400*/  IMAD.WIDE R2, R49, R13, c[0x0][0x350] ;  /* 0x0000d40031027625 */ /* 0x000fe200078e020d */
[----:B------:R-:W-:-:S02]  /*0410*/  ISETP.NE.AND.EX P4, PT, RZ, c[0x0][0x34c], PT, P4 ;  /* 0x0000d300ff007a0c */ /* 0x000fc40003f85340 */
[----:B------:R-:W-:-:S03]  /*0420*/  ISETP.NE.AND.EX P0, PT, RZ, c[0x0][0x354], PT, P0 ;  /* 0x0000d500ff007a0c */ /* 0x000fc60003f05300 */
[----:B------:R-:W-:-:S04]  /*0430*/  @P2 IMAD.WIDE R8, R49, R13, c[0x0][0x370] ;  /* 0x0000dc0031082625 */ /* 0x000fc800078e020d */
[----:B------:R-:W-:Y:S01]  /*0440*/  @P1 IMAD.WIDE R6, R49, R13, c[0x0][0x360] ;  /* 0x0000d80031061625 */ /* 0x000fe200078e020d */
[----:B------:R2:W5:Y:S04]  /*0450*/  @P2 LDG.E R11, [R8.64] ;  /* 0x00000004080b2981 */ /* 0x000568000c1e1900 */
[----:B------:R2:W5:Y:S04]  /*0460*/  @P1 LDG.E R28, [R6.64] ;  /* 0x00000004061c1981 */ /* 0x000568000c1e1900 */
[----:B------:R2:W5:Y:S04]  /*0470*/  @P4 LDG.E R10, [R4.64] ;  /* 0x00000004040a4981 */ /* 0x000568000c1e1900 */
[----:B------:R2:W5:Y:S01]  /*0480*/  @P0 LDG.E R12, [R2.64] ;  /* 0x00000004020c0981 */ /* 0x000562000c1e1900 */
[----:B-1----:R-:W-:Y:S01]  /*0490*/  IMAD.MOV.U32 R0, RZ, RZ, c[0x0][0x1d0] ;  /* 0x00007400ff007624 */ /* 0x002fe200078e00ff */
[----:B------:R-:W-:Y:S05]  /*04a0*/  @P1 BRA `(.L_x_18) ;  /* 0x0000004000001947 */ /* 0x000fea0003800000 */
[----:B------:R-:W-:Y:S05]  /*04b0*/  @!P4 BRA `(.L_x_18) ;  /* 0x000000300000c947 */ /* 0x000fea0003800000 */
[----:B--2---:R1:W2:Y:S04]  /*04c0*/  LDG.E R6, [R4.64] ;  /* 0x0000000404067981 */ /* 0x0042a8000c1e1900 */
[----:B-1----:R-:W2:Y:S02]  /*04d0*/  LDG.E R4, [R4.64+0x4] ;  /* 0x0000040404047981 */ /* 0x002ea4000c1e1900 */
[----:B--2--5:R-:W-:-:S02]  /*04e0*/  IADD3 R28, -R6, R4, RZ ;  /* 0x00000004061c7210 */ /* 0x024fc40007ffe1ff */
.L_x_18:
[----:B------:R-:W-:-:S04]  /*04f0*/  ISETP.NE.U32.AND P1, PT, RZ, c[0x0][0x368], PT ;  /* 0x0000da00ff007a0c */ /* 0x000fc80003f25070 */
[----:B------:R-:W-:-:S13]  /*0500*/  ISETP.NE.AND.EX P1, PT, RZ, c[0x0][0x36c], PT, P1 ;  /* 0x0000db00ff007a0c */ /* 0x000fda0003f25310 */
[----:B------:R-:W-:Y:S05]  /*0510*/  @!P1 BRA `(.L_x_19) ;  /* 0x0000003000009947 */ /* 0x000fea0003800000 */
[----:B--2---:R-:W-:-:S05]  /*0520*/  IMAD.WIDE R2, R49, R13, c[0x0][0x368] ;  /* 0x0000da0031027625 */ /* 0x004fca00078e020d */
[----:B------:R1:W5:Y:S01]  /*0530*/  LDG.E R0, [R2.64] ;  /* 0x0000000402007981 */ /* 0x000362000c1e1900 */
[----:B------:R-:W-:Y:S05]  /*0540*/  BRA `(.L_x_20) ;  /* 0x0000004000007947 */ /* 0x000fea0003800000 */
.L_x_19:
[----:B------:R-:W-:Y:S05]  /*0550*/  @!P0 BRA `(.L_x_20) ;  /* 0x0000003000008947 */ /* 0x000fea0003800000 */
[----:B------:R1:W3:Y:S04]  /*0560*/  LDG.E R0, [R2.64] ;  /* 0x0000000402007981 */ /* 0x0002e8000c1e1900 */
[----:B-12---:R-:W3:Y:S02]  /*0570*/  LDG.E R2, [R2.64+0x4] ;  /* 0x0000040402027981 */ /* 0x006ee4000c1e1900 */
[----:B---3--:R-:W-:-:S05]  /*0580*/  IADD3 R0, -R0, R2, RZ ;  /* 0x0000000200007210 */ /* 0x008fca0007ffe1ff */
.L_x_20:
[--C-:B-----5:R-:W-:Y:S01]  /*0590*/  IMAD.IADD R145, R0, 0x1, -R11.reuse ;  /* 0x0000000100917824 */ /* 0x120fe200078e0a0b */
[----:B------:R-:W-:Y:S01]  /*05a0*/  PLOP3.LUT P1, PT, PT, PT, PT, 0x80, 0x0 ;  /* 0x000000000000781c */ /* 0x000fe20003f2f070 */
[----:B------:R-:W-:Y:S01]  /*05b0*/  IMAD.IADD R11, R12, 0x1, R11 ;  /* 0x000000010c0b7824 */ /* 0x000fe200078e020b */
[----:B------:R-:W-:Y:S01]  /*05c0*/  CS2R R94, SRZ ;  /* 0x00000000005e7805 */ /* 0x000fe2000001ff00 */
[----:B------:R-:W-:Y:S01]  /*05d0*/  CS2R R92, SRZ ;  /* 0x00000000005c7805 */ /* 0x000fe2000001ff00 */
[C---:B------:R-:W-:Y:S01]  /*05e0*/  ISETP.GE.AND P2, PT, R145.reuse, 0x1, PT ;  /* 0x000000019100780c */ /* 0x040fe20003f46270 */
[----:B------:R-:W-:Y:S01]  /*05f0*/  CS2R R98, SRZ ;  /* 0x0000000000627805 */ /* 0x000fe2000001ff00 */
[----:B------:R-:W-:Y:S01]  /*0600*/  IADD3 R0, R145, 0x3f, RZ ;  /* 0x0000003f91007810 */ /* 0x000fe20007ffe0ff */
[----:B------:R-:W-:Y:S01]  /*0610*/  CS2R R96, SRZ ;  /* 0x0000000000607805 */ /* 0x000fe2000001ff00 */
[----:B------:R-:W-:Y:S01]  /*0620*/  MOV R12, RZ ;  /* 0x000000ff000c7202 */ /* 0x000fe20000000f00 */
[----:B------:R-:W-:Y:S01]  /*0630*/  IMAD.MOV.U32 R90, RZ, RZ, RZ ;  /* 0x000000ffff5a7224 */ /* 0x000fe200078e00ff */
[----:B-12---:R-:W-:Y:S01]  /*0640*/  SHF.R.S32.HI R2, RZ, 0x1f, R0 ;  /* 0x0000001fff027819 */ /* 0x006fe20000011400 */
[----:B------:R-:W-:Y:S01]  /*0650*/  CS2R R88, SRZ ;  /* 0x0000000000587805 */ /* 0x000fe2000001ff00 */
[----:B------:R-:W-:Y:S01]  /*0660*/  CS2R R86, SRZ ;  /* 0x0000000000567805 */ /* 0x000fe2000001ff00 */
[----:B------:R-:W-:Y:S01]  /*0670*/  CS2R R84, SRZ ;  /* 0x0000000000547805 */ /* 0x000fe2000001ff00 */
[----:B------:R-:W-:Y:S01]  /*0680*/  LEA.HI R250, R2, R0, RZ, 0x6 ;  /* 0x0000000002fa7211 */ /* 0x000fe200078f30ff */
[----:B------:R-:W-:Y:S01]  /*0690*/  CS2R R14, SRZ ;  /* 0x00000000000e7805 */ /* 0x000fe2000001ff00 */
[----:B------:R-:W-:Y:S01]  /*06a0*/  IMAD.MOV.U32 R78, RZ, RZ, RZ ;  /* 0x000000ffff4e7224 */ /* 0x000fe200078e00ff */
[----:B------:R-:W-:Y:S01]  /*06b0*/  MOV R76, RZ ;  /* 0x000000ff004c7202 */ /* 0x000fe20000000f00 */
        /* <DEDUP_REMOVED lines=16> */
[----:B------:R-:W-:Y:S01]  /*07c0*/  CS2R R26, SRZ ;  /* 0x00000000001a7805 */ /* 0x000fe2000001ff00 */
[----:B------:R-:W-:Y:S01]  /*07d0*/  IMAD.MOV.U32 R160, RZ, RZ, RZ ;  /* 0x000000ffffa07224 */ /* 0x000fe200078e00ff */
[----:B------:R-:W-:Y:S01]  /*07e0*/  MOV R158, RZ ;  /* 0x000000ff009e7202 */ /* 0x000fe20000000f00 */
[----:B------:R-:W-:Y:S01]  /*07f0*/  CS2R R156, SRZ ;  /* 0x00000000009c7805 */ /* 0x000fe2000001ff00 */
[----:B------:R-:W-:Y:S01]  /*0800*/  CS2R R150, SRZ ;  /* 0x0000000000967805 */ /* 0x000fe2000001ff00 */
[----:B------:R-:W-:Y:S01]  /*0810*/  CS2R R30, SRZ ;  /* 0x00000000001e7805 */ /* 0x000fe2000001ff00 */
[----:B------:R-:W-:Y:S01]  /*0820*/  IMAD.MOV.U32 R148, RZ, RZ, RZ ;  /* 0x000000ffff947224 */ /* 0x000fe200078e00ff */
[----:B------:R-:W-:Y:S01]  /*0830*/  MOV R154, RZ ;  /* 0x000000ff009a7202 */ /* 0x000fe20000000f00 */
[----:B------:R-:W-:Y:S01]  /*0840*/  CS2R R32, SRZ ;  /* 0x0000000000207805 */ /* 0x000fe2000001ff00 */
[----:B------:R-:W-:Y:S01]  /*0850*/  IMAD.MOV.U32 R152, RZ, RZ, RZ ;  /* 0x000000ffff987224 */ /* 0x000fe200078e00ff */
[----:B------:R-:W-:Y:S01]  /*0860*/  CS2R R146, SRZ ;  /* 0x0000000000927805 */ /* 0x000fe2000001ff00 */
        /* <DEDUP_REMOVED lines=18> */
[----:B------:R-:W-:Y:S01]  /*0990*/  CS2R R42, SRZ ;  /* 0x00000000002a7805 */ /* 0x000fe2000001ff00 */
[----:B------:R-:W-:Y:S01]  /*09a0*/  MOV R122, RZ ;  /* 0x000000ff007a7202 */ /* 0x000fe20000000f00 */
[----:B------:R-:W-:Y:S01]  /*09b0*/  IMAD.MOV.U32 R120, RZ, RZ, RZ ;  /* 0x000000ffff787224 */ /* 0x000fe200078e00ff */
[----:B------:R-:W-:Y:S01]  /*09c0*/  CS2R R110, SRZ ;  /* 0x00000000006e7805 */ /* 0x000fe2000001ff00 */
[----:B------:R-:W-:Y:S01]  /*09d0*/  MOV R108, RZ ;  /* 0x000000ff006c7202 */ /* 0x000fe20000000f00 */
[----:B------:R-:W-:Y:S01]  /*09e0*/  CS2R R44, SRZ ;  /* 0x00000000002c7805 */ /* 0x000fe2000001ff00 */
[----:B------:R-:W-:Y:S01]  /*09f0*/  IMAD.MOV.U32 R114, RZ, RZ, RZ ;  /* 0x000000ffff727224 */ /* 0x000fe200078e00ff */
[----:B------:R-:W-:Y:S01]  /*0a00*/  MOV R112, RZ ;  /* 0x000000ff00707202 */ /* 0x000fe20000000f00 */
[----:B------:R-:W-:Y:S01]  /*0a10*/  IMAD.MOV.U32 R54, RZ, RZ, RZ ;  /* 0x000000ffff367224 */ /* 0x000fe200078e00ff */
[----:B------:R-:W-:Y:S01]  /*0a20*/  MOV R53, RZ ;  /* 0x000000ff00357202 */ /* 0x000fe20000000f00 */
[----:B------:R-:W-:Y:S01]  /*0a30*/  CS2R R50, SRZ ;  /* 0x0000000000327805 */ /* 0x000fe2000001ff00 */
[----:B------:R-:W-:Y:S05]  /*0a40*/  @!P2 BRA `(.L_x_21) ;  /* 0x000091000000a947 */ /* 0x000fea0003800000 */
[----:B------:R-:W-:-:S04]  /*0a50*/  ISETP.NE.U32.AND P1, PT, RZ, c[0x0][0x340], PT ;  /* 0x0000d000ff007a0c */ /* 0x000fc80003f25070 */
[----:B------:R-:W-:-:S13]  /*0a60*/  ISETP.NE.AND.EX P1, PT, RZ, c[0x0][0x344], PT, P1 ;  /* 0x0000d100ff007a0c */ /* 0x000fda0003f25310 */
[----:B------:R-:W-:-:S05]  /*0a70*/  @P1 IMAD.WIDE R2, R49, R13, c[0x0][0x340] ;  /* 0x0000d00031021625 */ /* 0x000fca00078e020d */
[----:B------:R1:W2:Y:S01]  /*0a80*/  @P1 LDG.E R26, [R2.64] ;  /* 0x00000004021a1981 */ /* 0x0002a2000c1e1900 */
[----:B------:R-:W-:Y:S01]  /*0a90*/  SHF.R.S32.HI R14, RZ, 0x1f, R155 ;  /* 0x0000001fff0e7819 */ /* 0x000fe2000001149b */
[----:B------:R-:W-:Y:S01]  /*0aa0*/  IMAD.MOV.U32 R7, RZ, RZ, c[0x0][0x2c4] ;  /* 0x0000b100ff077624 */ /* 0x000fe200078e00ff */
[----:B------:R-:W-:Y:S01]  /*0ab0*/  SHF.R.S32.HI R0, RZ, 0x1f, R10 ;  /* 0x0000001fff007819 */ /* 0x000fe2000001140a */
[----:B------:R-:W3:Y:S01]  /*0ac0*/  S2R R31, SR_CTAID.Y ;  /* 0x00000000001f7919 */ /* 0x000ee20000002600 */
[CC--:B------:R-:W-:Y:S01]  /*0ad0*/  LEA.HI R5, R14.reuse, R155.reuse, RZ, 0x4 ;  /* 0x0000009b0e057211 */ /* 0x0c0fe200078f20ff */
[----:B------:R-:W-:Y:S01]  /*0ae0*/  BSSY B0, `(.L_x_22) ;  /* 0x00000b5000007945 */ /* 0x000fe20003800000 */
[-C--:B------:R-:W-:Y:S01]  /*0af0*/  LEA.HI R13, R14, R155.reuse, RZ, 0x2 ;  /* 0x0000009b0e0d7211 */ /* 0x080fe200078f10ff */
[----:B------:R-:W-:Y:S01]  /*0b00*/  IMAD R0, R0, c[0x0][0x178], RZ ;  /* 0x00005e0000007a24 */ /* 0x000fe200078e02ff */
[----:B------:R-:W-:Y:S02]  /*0b10*/  SHF.R.S32.HI R6, RZ, 0x4, R5 ;  /* 0x00000004ff067819 */ /* 0x000fe40000011405 */
[----:B------:R-:W-:Y:S01]  /*0b20*/  LEA.HI R29, R14, R155, RZ, 0x3 ;  /* 0x0000009b0e1d7211 */ /* 0x000fe200078f18ff */
[----:B------:R-:W-:Y:S01]  /*0b30*/  IMAD R0, R10, c[0x0][0x17c], R0 ;  /* 0x00005f000a007a24 */ /* 0x000fe200078e0200 */
[----:B------:R-:W-:-:S02]  /*0b40*/  LEA.HI R4, R5, R6, RZ, 0x1 ;  /* 0x0000000605047211 */ /* 0x000fc400078f08ff */
[----:B------:R-:W-:Y:S02]  /*0b50*/  LOP3.LUT R5, R5, 0xfffffff0, RZ, 0xc0, !PT ;  /* 0xfffffff005057812 */ /* 0x000fe400078ec0ff */
[----:B------:R-:W-:Y:S02]  /*0b60*/  LOP3.LUT R4, R4, 0xfffffffe, RZ, 0xc0, !PT ;  /* 0xfffffffe04047812 */ /* 0x000fe400078ec0ff */
[----:B------:R-:W-:Y:S02]  /*0b70*/  ISETP.NE.AND P2, PT, R7, 0x1, PT ;  /* 0x000000010700780c */ /* 0x000fe40003f45270 */
[----:B------:R-:W-:Y:S01]  /*0b80*/  LOP3.LUT R7, R13, 0xfffffffc, RZ, 0xc0, !PT ;  /* 0xfffffffc0d077812 */ /* 0x000fe200078ec0ff */
[----:B------:R-:W-:Y:S01]  /*0b90*/  IMAD.IADD R25, R6, 0x1, -R4 ;  /* 0x0000000106197824 */ /* 0x000fe200078e0a04 */
[----:B------:R-:W-:Y:S01]  /*0ba0*/  SHF.R.S32.HI R6, RZ, 0x3, R29 ;  /* 0x00000003ff067819 */ /* 0x000fe2000001141d */
[----:B-1----:R-:W-:Y:S01]  /*0bb0*/  IMAD.WIDE.U32 R2, R10, c[0x0][0x178], RZ ;  /* 0x00005e000a027a25 */ /* 0x002fe200078e00ff */
[----:B------:R-:W-:-:S02]  /*0bc0*/  SHF.R.S32.HI R36, RZ, 0x2, R13 ;  /* 0x00000002ff247819 */ /* 0x000fc4000001140d */
[----:B------:R-:W-:Y:S01]  /*0bd0*/  SHF.R.S32.HI R9, RZ, 0x1f, R11 ;  /* 0x0000001fff097819 */ /* 0x000fe2000001140b */
[----:B------:R-:W-:Y:S01]  /*0be0*/  IMAD.IADD R3, R3, 0x1, R0 ;  /* 0x0000000103037824 */ /* 0x000fe200078e0200 */
[----:B---3--:R-:W-:Y:S01]  /*0bf0*/  SHF.R.S32.HI R30, RZ, 0x1f, R31 ;  /* 0x0000001fff1e7819 */ /* 0x008fe2000001141f */
[C---:B------:R-:W-:Y:S01]  /*0c00*/  IMAD.IADD R0, R155.reuse, 0x1, -R5 ;  /* 0x000000019b007824 */ /* 0x040fe200078e0a05 */
[----:B------:R-:W-:Y:S01]  /*0c10*/  LEA.HI R156, R14, R155, RZ, 0x5 ;  /* 0x0000009b0e9c7211 */ /* 0x000fe200078f28ff */
[----:B------:R-:W-:Y:S01]  /*0c20*/  IMAD.IADD R12, R155, 0x1, -R7 ;  /* 0x000000019b0c7824 */ /* 0x000fe200078e0a07 */
[----:B------:R-:W-:Y:S01]  /*0c30*/  SHF.R.S32.HI R21, RZ, 0x1f, R49 ;  /* 0x0000001fff157819 */ /* 0x000fe20000011431 */
[----:B------:R-:W-:Y:S01]  /*0c40*/  IMAD R10, R30, c[0x0][0x1b8], RZ ;  /* 0x00006e001e0a7a24 */ /* 0x000fe200078e02ff */
[----:B------:R-:W-:Y:S01]  /*0c50*/  LEA.HI R15, R0, R0, RZ, 0x1 ;  /* 0x00000000000f7211 */ /* 0x000fe200078f08ff */
[----:B------:R-:W-:Y:S01]  /*0c60*/  IMAD.WIDE.U32 R2, R31, c[0x0][0x1b8], R2 ;  /* 0x00006e001f027a25 */ /* 0x000fe200078e0002 */
[----:B------:R-:W-:-:S02]  /*0c70*/  SHF.R.S32.HI R5, RZ, 0x1f, R0 ;  /* 0x0000001fff057819 */ /* 0x000fc40000011400 */
[----:B------:R-:W-:Y:S02]  /*0c80*/  LOP3.LUT R4, R15, 0x7fffffe, RZ, 0xc0, !PT ;  /* 0x07fffffe0f047812 */ /* 0x000fe400078ec0ff */
[----:B------:R-:W-:Y:S02]  /*0c90*/  LEA.HI R23, R5, R0, RZ, 0x3 ;  /* 0x0000000005177211 */ /* 0x000fe400078f18ff */
[----:B------:R-:W-:Y:S01]  /*0ca0*/  LOP3.LUT R5, R29, 0xfffffff8, RZ, 0xc0, !PT ;  /* 0xfffffff81d057812 */ /* 0x000fe200078ec0ff */
[----:B------:R-:W-:Y:S01]  /*0cb0*/  IMAD.IADD R22, R0, 0x1, -R4 ;  /* 0x0000000100167824 */ /* 0x000fe200078e0a04 */
[----:B------:R-:W-:Y:S01]  /*0cc0*/  IADD3 R4, P3, R11, R36, RZ ;  /* 0x000000240b047210 */ /* 0x000fe20007f7e0ff */
[----:B------:R-:W-:Y:S01]  /*0cd0*/  IMAD.SHL.U32 R0, R6, 0x40, RZ ;  /* 0x0000004006007824 */ /* 0x000fe200078e00ff */
[----:B------:R-:W-:Y:S01]  /*0ce0*/  SHF.R.S32.HI R14, RZ, 0x1, R15 ;  /* 0x00000001ff0e7819 */ /* 0x000fe2000001140f */
[----:B------:R-:W-:Y:S01]  /*0cf0*/  IMAD.SHL.U32 R6, R12, 0x8, RZ ;  /* 0x000000080c067824 */ /* 0x000fe200078e00ff */
[----:B------:R-:W-:Y:S01]  /*0d00*/  SHF.R.S32.HI R16, RZ, 0x5, R156 ;  /* 0x00000005ff107819 */ /* 0x000fe2000001149c */
[----:B------:R-:W-:Y:S01]  /*0d10*/  IMAD.IADD R5, R155, 0x1, -R5 ;  /* 0x000000019b057824 */ /* 0x000fe200078e0a05 */
[----:B------:R-:W-:-:S04]  /*0d20*/  LOP3.LUT R0, R0, 0xc0, RZ, 0xc0, !PT ;  /* 0x000000c000007812 */ /* 0x000fc800078ec0ff */
[----:B------:R-:W-:Y:S02]  /*0d30*/  LOP3.LUT R8, R0, 0x18, R6, 0xf8, !PT ;  /* 0x0000001800087812 */ /* 0x000fe400078ef806 */
[----:B------:R-:W-:Y:S02]  /*0d40*/  SHF.R.U32.HI R7, RZ, 0x3, R0 ;  /* 0x00000003ff077819 */ /* 0x000fe40000011600 */
[----:B------:R-:W-:Y:S02]  /*0d50*/  LEA.HI R17, R5, R5, RZ, 0x1 ;  /* 0x0000000505117211 */ /* 0x000fe400078f08ff */
[----:B------:R-:W-:Y:S01]  /*0d60*/  LOP3.LUT R20, R8, R7, RZ, 0x3c, !PT ;  /* 0x0000000708147212 */ /* 0x000fe200078e3cff */
[----:B------:R-:W-:Y:S01]  /*0d70*/  IMAD R8, R31, c[0x0][0x1bc], R10 ;  /* 0x00006f001f087a24 */ /* 0x000fe200078e020a */
[----:B------:R-:W-:Y:S02]  /*0d80*/  LEA.HI.X.SX32 R7, R36, R9, 0x1, P3 ;  /* 0x0000000924077211 */ /* 0x000fe400018f0eff */
[----:B------:R-:W-:Y:S01]  /*0d90*/  LOP3.LUT R0, R17, 0x7fffffe, RZ, 0xc0, !PT ;  /* 0x07fffffe11007812 */ /* 0x000fe200078ec0ff */
[----:B------:R-:W-:Y:S01]  /*0da0*/  IMAD.IADD R3, R3, 0x1, R8 ;  /* 0x0000000103037824 */ /* 0x000fe200078e0208 */
[----:B------:R-:W-:Y:S01]  /*0db0*/  SHF.R.S32.HI R37, RZ, 0x1, R17 ;  /* 0x00000001ff257819 */ /* 0x000fe20000011411 */
[----:B------:R-:W-:Y:S01]  /*0dc0*/  IMAD R9, R7, c[0x0][0x1e0], RZ ;  /* 0x0000780007097a24 */ /* 0x000fe200078e02ff */
[----:B------:R-:W-:Y:S01]  /*0dd0*/  IADD3 R27, R5, -R0, RZ ;  /* 0x80000000051b7210 */ /* 0x000fe20007ffe0ff */
[----:B------:R-:W-:Y:S01]  /*0de0*/  IMAD R5, R7, c[0x0][0x208], RZ ;  /* 0x0000820007057a24 */ /* 0x000fe200078e02ff */
[----:B------:R-:W-:Y:S01]  /*0df0*/  IADD3 R0, R6, 0x40, RZ ;  /* 0x0000004006007810 */ /* 0x000fe20007ffe0ff */
[----:B------:R-:W-:Y:S01]  /*0e00*/  IMAD R18, R4, c[0x0][0x1e4], R9 ;  /* 0x0000790004127a24 */ /* 0x000fe200078e0209 */
[----:B------:R-:W-:Y:S01]  /*0e10*/  SHF.R.S32.HI R7, RZ, 0x1f, R6 ;  /* 0x0000001fff077819 */ /* 0x000fe20000011406 */
[----:B------:R-:W-:Y:S01]  /*0e20*/  IMAD R9, R12, 0x20, R36 ;  /* 0x000000200c097824 */ /* 0x000fe200078e0224 */
[----:B------:R-:W-:Y:S01]  /*0e30*/  ISETP.GE.AND P5, PT, R0, c[0x0][0x1d4], PT ;  /* 0x0000750000007a0c */ /* 0x000fe20003fa6270 */
[----:B------:R-:W-:Y:S01]  /*0e40*/  IMAD R19, R4, c[0x0][0x20c], R5 ;  /* 0x0000830004137a24 */ /* 0x000fe200078e0205 */
[----:B------:R-:W-:Y:S01]  /*0e50*/  ISETP.GE.AND P3, PT, R0, c[0x0][0x198], PT ;  /* 0x0000660000007a0c */ /* 0x000fe20003f66270 */
[----:B------:R-:W-:Y:S01]  /*0e60*/  IMAD R9, R48, 0x80, R9 ;  /* 0x0000008030097824 */ /* 0x000fe200078e0209 */
[----:B------:R-:W-:Y:S01]  /*0e70*/  LEA.HI R0, R13, R36, RZ, 0x1 ;  /* 0x000000240d007211 */ /* 0x000fe200078f08ff */
[----:B------:R-:W-:Y:S01]  /*0e80*/  IMAD.WIDE.U32 R10, R4, c[0x0][0x1e0], R6 ;  /* 0x00007800040a7a25 */ /* 0x000fe200078e0006 */
[----:B------:R-:W-:-:S02]  /*0e90*/  SHF.R.S32.HI R12, RZ, 0x1f, R15 ;  /* 0x0000001fff0c7819 */ /* 0x000fc4000001140f */
[----:B------:R-:W-:Y:S01]  /*0ea0*/  LOP3.LUT R0, R0, 0x7fffffe, RZ, 0xc0, !PT ;  /* 0x07fffffe00007812 */ /* 0x000fe200078ec0ff */
[----:B------:R-:W-:Y:S01]  /*0eb0*/  @P2 IMAD.HI.U32 R8, R9, c[0x0][0x2c8], RZ ;  /* 0x0000b20009082a27 */ /* 0x000fe200078e00ff */
[----:B------:R-:W-:Y:S02]  /*0ec0*/  SEL R15, R21, RZ, !P4 ;  /* 0x000000ff150f7207 */ /* 0x000fe40006000000 */
[----:B------:R-:W-:Y:S01]  /*0ed0*/  IADD3 R17, R6, 0x20, RZ ;  /* 0x0000002006117810 */ /* 0x000fe20007ffe0ff */
[----:B------:R-:W-:Y:S01]  /*0ee0*/  IMAD.MOV.U32 R13, RZ, RZ, R9 ;  /* 0x000000ffff0d7224 */ /* 0x000fe200078e0009 */
[----:B------:R-:W-:Y:S01]  /*0ef0*/  @P2 SHF.R.U32.HI R13, RZ, c[0x0][0x2cc], R8 ;  /* 0x0000b300ff0d2a19 */ /* 0x000fe20000011608 */
[----:B------:R-:W-:Y:S01]  /*0f00*/  IMAD.IADD R0, R36, 0x1, -R0 ;  /* 0x0000000124007824 */ /* 0x000fe200078e0a00 */
[----:B------:R-:W-:Y:S01]  /*0f10*/  LEA.HI R8, R12, R14, RZ, 0x2 ;  /* 0x0000000e0c087211 */ /* 0x000fe200078f10ff */
[----:B------:R-:W-:Y:S01]  /*0f20*/  IMAD R15, R15, c[0x0][0x1c0], RZ ;  /* 0x000070000f0f7a24 */ /* 0x000fe200078e02ff */
[----:B------:R-:W-:Y:S01]  /*0f30*/  ISETP.GE.AND P6, PT, R17, c[0x0][0x1d4], PT ;  /* 0x0000750011007a0c */ /* 0x000fe20003fc6270 */
[----:B------:R-:W-:Y:S01]  /*0f40*/  IMAD R0, R16, 0x8, R0 ;  /* 0x0000000810007824 */ /* 0x000fe200078e0200 */
[----:B------:R-:W-:Y:S01]  /*0f50*/  LOP3.LUT R8, R8, 0xfffffffc, RZ, 0xc0, !PT ;  /* 0xfffffffc08087812 */ /* 0x000fe200078ec0ff */
[----:B------:R-:W-:Y:S01]  /*0f60*/  IMAD.SHL.U32 R12, R37, 0x40, RZ ;  /* 0x00000040250c7824 */ /* 0x000fe200078e00ff */
[----:B------:R-:W-:Y:S01]  /*0f70*/  IADD3 R11, R11, R18, RZ ;  /* 0x000000120b0b7210 */ /* 0x000fe20007ffe0ff */
[----:B------:R-:W-:Y:S01]  /*0f80*/  IMAD.U32 R233, R0, 0x20, R20 ;  /* 0x0000002000e97824 */ /* 0x000fe200078e0014 */
[----:B------:R-:W-:Y:S01]  /*0f90*/  SEL R0, R49, RZ, !P4 ;  /* 0x000000ff31007207 */ /* 0x000fe20006000000 */
[----:B------:R-:W-:Y:S01]  /*0fa0*/  IMAD.IADD R20, R14, 0x1, -R8 ;  /* 0x000000010e147824 */ /* 0x000fe200078e0a08 */
[----:B------:R-:W-:Y:S01]  /*0fb0*/  LOP3.LUT P2, RZ, R37, 0x2, RZ, 0xc0, !PT ;  /* 0x0000000225ff7812 */ /* 0x000fe2000784c0ff */
[----:B------:R-:W-:Y:S01]  /*0fc0*/  IMAD.SHL.U32 R8, R23, 0x20, RZ ;  /* 0x0000002017087824 */ /* 0x000fe200078e00ff */
[----:B------:R-:W-:Y:S01]  /*0fd0*/  ISETP.GE.AND P2, PT, R6, c[0x0][0x1d4], PT ;  /* 0x0000750006007a0c */ /* 0x000fe20003f46270 */
[----:B------:R-:W-:Y:S01]  /*0fe0*/  IMAD R15, R0, c[0x0][0x1c4], R15 ;  /* 0x00007100000f7a24 */ /* 0x000fe200078e020f */
[----:B------:R-:W-:Y:S01]  /*0ff0*/  ISETP.GE.AND P4, PT, R6, c[0x0][0x198], PT ;  /* 0x0000660006007a0c */ /* 0x000fe20003f86270 */
[----:B------:R-:W-:Y:S01]  /*1000*/  IMAD.WIDE.U32 R2, R0, c[0x0][0x1c0], R2 ;  /* 0x0000700000027a25 */ /* 0x000fe200078e0002 */
[----:B------:R-:W-:-:S02]  /*1010*/  LOP3.LUT R8, R8, 0xffffff00, RZ, 0xc0, !PT ;  /* 0xffffff0008087812 */ /* 0x000fc400078ec0ff */
[----:B------:R-:W-:Y:S01]  /*1020*/  P2R R32, PR, RZ, 0x4 ;  /* 0x00000004ff207803 */ /* 0x000fe20000000000 */
[----:B------:R-:W-:Y:S02]  /*1030*/  IMAD.MOV R0, RZ, RZ, -R13 ;  /* 0x000000ffff007224 */ /* 0x000fe400078e0a0d */
[--C-:B------:R-:W-:Y:S02]  /*1040*/  IMAD R24, R22, 0x20, R8.reuse ;  /* 0x0000002016187824 */ /* 0x100fe400078e0208 */
[----:B------:R-:W-:Y:S01]  /*1050*/  IMAD R18, R0, c[0x0][0x2c4], R9 ;  /* 0x0000b10000127a24 */ /* 0x000fe200078e0209 */
[----:B------:R-:W-:Y:S01]  /*1060*/  LOP3.LUT R0, R12, 0xc0, RZ, 0xc0, !PT ;  /* 0x000000c00c007812 */ /* 0x000fe200078ec0ff */
[----:B------:R-:W-:Y:S01]  /*1070*/  IMAD R9, R16, 0x200, R8 ;  /* 0x0000020010097824 */ /* 0x000fe200078e0208 */
[----:B------:R-:W-:Y:S01]  /*1080*/  SEL R8, RZ, 0xffffffff, P6 ;  /* 0xffffffffff087807 */ /* 0x000fe20003000000 */
[----:B------:R-:W-:Y:S01]  /*1090*/  IMAD.WIDE.U32 R4, R4, c[0x0][0x208], R6 ;  /* 0x0000820004047a25 */ /* 0x000fe200078e0006 */
[----:B------:R-:W-:Y:S01]  /*10a0*/  LOP3.LUT R14, R0, 0x8, R29, 0xf8, !PT ;  /* 0x00000008000e7812 */ /* 0x000fe200078ef81d */
[----:B------:R1:W-:Y:S01]  /*10b0*/  STL [R1+0x58], R32 ;  /* 0x0000582001007387 */ /* 0x0003e20000100800 */
[----:B------:R-:W-:Y:S01]  /*10c0*/  SHF.R.U32.HI R12, RZ, 0x3, R0 ;  /* 0x00000003ff0c7819 */ /* 0x000fe20000011600 */
[----:B------:R-:W-:Y:S01]  /*10d0*/  IMAD.SHL.U32 R0, R8, 0x2, RZ ;  /* 0x0000000208007824 */ /* 0x000fe200078e00ff */
[----:B------:R-:W-:Y:S01]  /*10e0*/  LEA R23, R22, R9, 0x5 ;  /* 0x0000000916177211 */ /* 0x000fe200078e28ff */
[----:B------:R-:W-:Y:S01]  /*10f0*/  IMAD.IADD R5, R5, 0x1, R19 ;  /* 0x0000000105057824 */ /* 0x000fe200078e0213 */
[----:B------:R-:W-:Y:S01]  /*1100*/  SEL R9, RZ, 0x1, P2 ;  /* 0x00000001ff097807 */ /* 0x000fe20001000000 */
[----:B------:R-:W-:Y:S01]  /*1110*/  IMAD R19, R30, c[0x0][0x1e8], RZ ;  /* 0x00007a001e137a24 */ /* 0x000fe200078e02ff */
[----:B------:R-:W-:Y:S01]  /*1120*/  LOP3.LUT R16, R14, R12, RZ, 0x3c, !PT ;  /* 0x0000000c0e107212 */ /* 0x000fe200078e3cff */
[----:B------:R-:W-:Y:S01]  /*1130*/  IMAD.MOV.U32 R8, RZ, RZ, R2 ;  /* 0x000000ffff087224 */ /* 0x000fe200078e0002 */
[----:B------:R-:W-:Y:S01]  /*1140*/  LOP3.LUT R12, R0, 0x2, R9, 0xe2, !PT ;  /* 0x00000002000c7812 */ /* 0x000fe200078ee209 */
[----:B------:R-:W-:Y:S01]  /*1150*/  IMAD.IADD R9, R3, 0x1, R15 ;  /* 0x0000000103097824 */ /* 0x000fe200078e020f */
[----:B------:R-:W-:Y:S01]  /*1160*/  SHF.R.S32.HI R0, RZ, 0x1f, R13 ;  /* 0x0000001fff007819 */ /* 0x000fe2000001140d */
[C---:B------:R-:W-:Y:S01]  /*1170*/  IMAD R19, R31.reuse, c[0x0][0x1ec], R19 ;  /* 0x00007b001f137a24 */ /* 0x040fe200078e0213 */
[----:B------:R-:W-:Y:S01]  /*1180*/  SEL R3, RZ, 0x4, P5 ;  /* 0x00000004ff037807 */ /* 0x000fe20002800000 */
[----:B------:R-:W-:Y:S01]  /*1190*/  IMAD.WIDE.U32 R10, R31, c[0x0][0x1e8], R10 ;  /* 0x00007a001f0a7a25 */ /* 0x000fe200078e000a */
[----:B------:R-:W-:-:S02]  /*11a0*/  ISETP.GE.AND P2, PT, R17, c[0x0][0x198], PT ;  /* 0x0000660011007a0c */ /* 0x000fc40003f46270 */
[----:B------:R-:W-:Y:S01]  /*11b0*/  LOP3.LUT R38, R12, R3, RZ, 0xfc, !PT ;  /* 0x000000030c267212 */ /* 0x000fe200078efcff */
[----:B------:R-:W-:Y:S01]  /*11c0*/  IMAD R0, R0, c[0x0][0x1b0], RZ ;  /* 0x00006c0000007a24 */ /* 0x000fe200078e02ff */
[----:B------:R-:W-:Y:S01]  /*11d0*/  SHF.R.S32.HI R3, RZ, 0x1f, R18 ;  /* 0x0000001fff037819 */ /* 0x000fe20000011412 */
[----:B------:R-:W-:-:S04]  /*11e0*/  IMAD.WIDE.U32 R8, R13, c[0x0][0x1b0], R8 ;  /* 0x00006c000d087a25 */ /* 0x000fc800078e0008 */
[----:B------:R-:W-:Y:S02]  /*11f0*/  IMAD R12, R13, c[0x0][0x1b4], R0 ;  /* 0x00006d000d0c7a24 */ /* 0x000fe400078e0200 */
[----:B------:R-:W-:Y:S02]  /*1200*/  IMAD.SHL.U32 R0, R20, 0x40, RZ ;  /* 0x0000004014007824 */ /* 0x000fe400078e00ff */
[----:B------:R-:W-:Y:S02]  /*1210*/  IMAD.IADD R13, R11, 0x1, R19 ;  /* 0x000000010b0d7824 */ /* 0x000fe400078e0213 */
[----:B------:R-:W-:Y:S01]  /*1220*/  IMAD.SHL.U32 R11, R25, 0x8, RZ ;  /* 0x00000008190b7824 */ /* 0x000fe200078e00ff */
[----:B------:R-:W-:Y:S01]  /*1230*/  LOP3.LUT R0, R0, 0xc0, RZ, 0xc0, !PT ;  /* 0x000000c000007812 */ /* 0x000fe200078ec0ff */
[----:B------:R-:W-:-:S04]  /*1240*/  IMAD.WIDE.U32 R14, R31, c[0x0][0x210], R4 ;  /* 0x000084001f0e7a25 */ /* 0x000fc800078e0004 */
[----:B------:R-:W-:Y:S02]  /*1250*/  IMAD.IADD R9, R9, 0x1, R12 ;  /* 0x0000000109097824 */ /* 0x000fe400078e020c */
[----:B------:R-:W-:Y:S02]  /*1260*/  IMAD R2, R25, 0x8, R27 ;  /* 0x0000000819027824 */ /* 0x000fe400078e021b */
[----:B------:R-:W-:Y:S01]  /*1270*/  IMAD.MOV.U32 R12, RZ, RZ, R10 ;  /* 0x000000ffff0c7224 */ /* 0x000fe200078e000a */
[----:B------:R-:W-:Y:S01]  /*1280*/  LOP3.LUT R10, R0, 0x8, R11, 0xf8, !PT ;  /* 0x00000008000a7812 */ /* 0x000fe200078ef80b */
[----:B------:R-:W-:Y:S01]  /*1290*/  IMAD R22, R30, c[0x0][0x210], RZ ;  /* 0x000084001e167a24 */ /* 0x000fe200078e02ff */
[----:B------:R-:W-:Y:S01]  /*12a0*/  SHF.R.U32.HI R0, RZ, 0x3, R0 ;  /* 0x00000003ff007819 */ /* 0x000fe20000011600 */
[----:B------:R-:W-:Y:S02]  /*12b0*/  IMAD R3, R3, c[0x0][0x1a8], RZ ;  /* 0x00006a0003037a24 */ /* 0x000fe400078e02ff */
[----:B------:R-:W-:-:S02]  /*12c0*/  IMAD.U32 R2, R2, 0x20, R16 ;  /* 0x0000002002027824 */ /* 0x000fc400078e0010 */
[----:B------:R-:W-:Y:S02]  /*12d0*/  IMAD R22, R31, c[0x0][0x214], R22 ;  /* 0x000085001f167a24 */ /* 0x000fe400078e0216 */
[----:B------:R-:W-:Y:S01]  /*12e0*/  IMAD R16, R18, c[0x0][0x1ac], R3 ;  /* 0x00006b0012107a24 */ /* 0x000fe200078e0203 */
[----:B------:R-:W-:Y:S01]  /*12f0*/  LOP3.LUT R3, R10, R0, RZ, 0x3c, !PT ;  /* 0x000000000a037212 */ /* 0x000fe200078e3cff */
[----:B------:R-:W-:Y:S01]  /*1300*/  IMAD.IADD R11, R15, 0x1, R22 ;  /* 0x000000010f0b7824 */ /* 0x000fe200078e0216 */
[----:B------:R-:W-:Y:S01]  /*1310*/  MOV R10, R14 ;  /* 0x0000000e000a7202 */ /* 0x000fe20000000f00 */
[----:B------:R-:W-:-:S04]  /*1320*/  IMAD.WIDE.U32 R8, R18, c[0x0][0x1a8], R8 ;  /* 0x00006a0012087a25 */ /* 0x000fc800078e0008 */
[----:B------:R-:W-:Y:S02]  /*1330*/  IMAD.IADD R9, R9, 0x1, R16 ;  /* 0x0000000109097824 */ /* 0x000fe400078e0210 */
[----:B------:R-:W-:Y:S02]  /*1340*/  IMAD R16, R28, c[0x0][0x2c4], RZ ;  /* 0x0000b1001c107a24 */ /* 0x000fe400078e02ff */
[----:B------:R-:W-:Y:S01]  /*1350*/  IMAD R19, R48, 0x80, R36 ;  /* 0x0000008030137824 */ /* 0x000fe200078e0224 */
[--C-:B--2---:R-:W-:Y:S01]  /*1360*/  @P1 SHF.R.S32.HI R5, RZ, 0x1f, R26.reuse ;  /* 0x0000001fff051819 */ /* 0x104fe2000001141a */
[----:B------:R-:W-:Y:S01]  /*1370*/  @P1 IMAD.MOV.U32 R4, RZ, RZ, R26 ;  /* 0x000000ffff041224 */ /* 0x000fe200078e001a */
[----:B------:R-:W-:Y:S01]  /*1380*/  @!P1 MOV R5, R21 ;  /* 0x0000001500059202 */ /* 0x000fe20000000f00 */
[----:B------:R-:W-:Y:S01]  /*1390*/  @!P1 IMAD.MOV.U32 R4, RZ, RZ, R49 ;  /* 0x000000ffff049224 */ /* 0x000fe200078e0031 */
[----:B------:R-:W-:Y:S01]  /*13a0*/  LOP3.LUT P1, RZ, R20, 0x2, RZ, 0xc0, !PT ;  /* 0x0000000214ff7812 */ /* 0x000fe2000782c0ff */
[----:B------:R-:W-:Y:S01]  /*13b0*/  IMAD.MOV.U32 R20, RZ, RZ, 0x10 ;  /* 0x00000010ff147424 */ /* 0x000fe200078e00ff */
[----:B------:R-:W-:-:S02]  /*13c0*/  SEL R5, R5, RZ, !P0 ;  /* 0x000000ff05057207 */ /* 0x000fc40004000000 */
[----:B------:R-:W-:Y:S01]  /*13d0*/  SEL R0, R4, RZ, !P0 ;  /* 0x000000ff04007207 */ /* 0x000fe20004000000 */
[----:B------:R-:W-:Y:S01]  /*13e0*/  IMAD.IADD R4, R3, 0x1, R24 ;  /* 0x0000000103047824 */ /* 0x000fe200078e0218 */
[C---:B------:R-:W-:Y:S01]  /*13f0*/  LEA R18, P0, R8.reuse, c[0x0][0x160], 0x1 ;  /* 0x0000580008127a11 */ /* 0x040fe200078008ff */
[C---:B------:R-:W-:Y:S02]  /*1400*/  IMAD R14, R5.reuse, c[0x0][0x1f0], RZ ;  /* 0x00007c00050e7a24 */ /* 0x040fe400078e02ff */
[----:B------:R-:W-:Y:S01]  /*1410*/  IMAD R5, R5, c[0x0][0x218], RZ ;  /* 0x0000860005057a24 */ /* 0x000fe200078e02ff */
[----:B------:R-:W-:Y:S01]  /*1420*/  LEA.HI.X R15, R8, c[0x0][0x164], R9, 0x1, P0 ;  /* 0x00005900080f7a11 */ /* 0x000fe200000f0c09 */
[C---:B------:R-:W-:Y:S01]  /*1430*/  IMAD.WIDE.U32 R40, R0.reuse, c[0x0][0x218], R10 ;  /* 0x0000860000287a25 */ /* 0x040fe200078e000a */
[----:B------:R-:W-:Y:S01]  /*1440*/  ISETP.GE.AND P0, PT, R19, R16, PT ;  /* 0x000000101300720c */ /* 0x000fe20003f06270 */
[----:B------:R1:W2:Y:S02]  /*1450*/  SHFL.IDX PT, R8, R18, RZ, 0x1c1f ;  /* 0x001c1fff12087589 */ /* 0x0002a400000e0000 */
[----:B------:R-:W-:-:S02]  /*1460*/  IMAD R5, R0, c[0x0][0x21c], R5 ;  /* 0x0000870000057a24 */ /* 0x000fc400078e0205 */
[C---:B------:R-:W-:Y:S01]  /*1470*/  IMAD R14, R0.reuse, c[0x0][0x1f4], R14 ;  /* 0x00007d00000e7a24 */ /* 0x040fe200078e020e */
[----:B------:R1:W3:Y:S01]  /*1480*/  SHFL.IDX PT, R9, R15, RZ, 0x1c1f ;  /* 0x001c1fff0f097589 */ /* 0x0002e200000e0000 */
[----:B------:R-:W-:Y:S01]  /*1490*/  IMAD.WIDE.U32 R30, R0, c[0x0][0x1f0], R12 ;  /* 0x00007c00001e7a25 */ /* 0x000fe200078e000c */
[----:B------:R-:W-:-:S03]  /*14a0*/  SEL R0, R20, 0xfffffff0, !P1 ;  /* 0xfffffff014007807 */ /* 0x000fc60004800000 */
[----:B------:R-:W-:Y:S01]  /*14b0*/  IMAD.IADD R27, R41, 0x1, R5 ;  /* 0x00000001291b7824 */ /* 0x000fe200078e0205 */
[----:B------:R1:W-:Y:S01]  /*14c0*/  STL.64 [R1+0x50], R30 ;  /* 0x0000501e01007387 */ /* 0x0003e20000100a00 */
[----:B------:R-:W-:Y:S02]  /*14d0*/  IMAD.IADD R35, R31, 0x1, R14 ;  /* 0x000000011f237824 */ /* 0x000fe400078e020e */
[----:B------:R-:W-:Y:S01]  /*14e0*/  IMAD.IADD R3, R3, 0x1, R23 ;  /* 0x0000000103037824 */ /* 0x000fe200078e0217 */
[----:B------:R1:W-:Y:S04]  /*14f0*/  STL.64 [R1+0x48], R40 ;  /* 0x0000482801007387 */ /* 0x0003e80000100a00 */
[----:B------:R1:W-:Y:S04]  /*1500*/  STL [R1+0x44], R27 ;  /* 0x0000441b01007387 */ /* 0x0003e80000100800 */
[----:B------:R1:W-:Y:S01]  /*1510*/  STL [R1+0x3c], R35 ;  /* 0x00003c2301007387 */ /* 0x0003e20000100800 */
[----:B------:R-:W-:Y:S05]  /*1520*/  @P0 BRA `(.L_x_23) ;  /* 0x0000010000000947 */ /* 0x000fea0003800000 */
[----:B--2---:R-:W-:Y:S02]  /*1530*/  IADD3 R5, R6, 0x40, RZ ;  /* 0x0000004006057810 */ /* 0x004fe40007ffe0ff */
[----:B------:R-:W-:-:S02]  /*1540*/  SHF.R.S32.HI R13, RZ, 0x1f, R17 ;  /* 0x0000001fff0d7819 */ /* 0x000fc40000011411 */
[----:B------:R-:W-:Y:S02]  /*1550*/  SHF.R.S32.HI R12, RZ, 0x1f, R5 ;  /* 0x0000001fff0c7819 */ /* 0x000fe40000011405 */
[----:B------:R-:W-:Y:S02]  /*1560*/  LEA.HI R13, R13, R17, RZ, 0x3 ;  /* 0x000000110d0d7211 */ /* 0x000fe400078f18ff */
[----:B------:R-:W-:Y:S02]  /*1570*/  LEA.HI R5, R12, R5, RZ, 0x3 ;  /* 0x000000050c057211 */ /* 0x000fe400078f18ff */
[C---:B------:R-:W-:Y:S02]  /*1580*/  LEA R10, P0, R6.reuse, R8, 0x1 ;  /* 0x00000008060a7211 */ /* 0x040fe400078008ff */
[----:B------:R-:W-:Y:S02]  /*1590*/  LOP3.LUT R12, R13, 0xfffffff8, RZ, 0xc0, !PT ;  /* 0xfffffff80d0c7812 */ /* 0x000fe400078ec0ff */
[----:B------:R-:W-:Y:S01]  /*15a0*/  LOP3.LUT R14, R5, 0xfffffff8, RZ, 0xc0, !PT ;  /* 0xfffffff8050e7812 */ /* 0x000fe200078ec0ff */
[----:B------:R-:W-:Y:S01]  /*15b0*/  IMAD.SHL.U32 R5, R233, 0x2, RZ ;  /* 0x00000002e9057824 */ /* 0x000fe200078e00ff */
[----:B---3--:R-:W-:Y:S01]  /*15c0*/  LEA.HI.X R11, R6, R9, R7, 0x1, P0 ;  /* 0x00000009060b7211 */ /* 0x008fe200000f0c07 */
[----:B------:R-:W-:-:S04]  /*15d0*/  IMAD.WIDE R12, R12, 0x2, R8 ;  /* 0x000000020c0c7825 */ /* 0x000fc800078e0208 */
[----:B------:R-:W-:Y:S01]  /*15e0*/  IMAD.WIDE R8, R14, 0x2, R8 ;  /* 0x000000020e087825 */ /* 0x000fe200078e0208 */
[----:B------:R-:W-:Y:S01]  /*15f0*/  @!PT LDS RZ, [RZ] ;  /* 0x00000000fffff984 */ /* 0x000fe20000000800 */
[----:B------:R2:W-:Y:S04]  /*1600*/  LDGSTS.E.BYPASS.LTC128B.128 [R5+0x6100], [R10.64], !P4 ;  /* 0x061000000a057fae */ /* 0x0005e8000e101d44 */
[----:B------:R2:W-:Y:S04]  /*1610*/  LDGSTS.E.BYPASS.LTC128B.128 [R5+0x8100], [R12.64], !P2 ;  /* 0x081000000c057fae */ /* 0x0005e8000d101d44 */
[----:B------:R2:W-:Y:S02]  /*1620*/  LDGSTS.E.BYPASS.LTC128B.128 [R5+0xa100], [R8.64], !P3 ;  /* 0x0a10000008057fae */ /* 0x0005e4000d901d44 */
.L_x_23:
[----:B--2---:R-:W-:Y:S05]  /*1630*/  BSYNC B0 ;  /* 0x0000000000007941 */ /* 0x004fea0003800000 */
.L_x_22:
[----:B------:R-:W-:Y:S01]  /*1640*/  IADD3 R5, R19, 0x20, RZ ;  /* 0x0000002013057810 */ /* 0x000fe20007ffe0ff */
[----:B---3--:R2:W3:Y:S01]  /*1650*/  SHFL.IDX PT, R9, R15, 0x1, 0x1c1f ;  /* 0x003c1f000f097f89 */ /* 0x0084e200000e0000 */
[----:B------:R-:W-:Y:S02]  /*1660*/  BSSY B0, `(.L_x_24) ;  /* 0x0000014000007945 */ /* 0x000fe40003800000 */
[----:B------:R-:W-:Y:S01]  /*1670*/  ISETP.GE.AND P0, PT, R5, R16, PT ;  /* 0x000000100500720c */ /* 0x000fe20003f06270 */
[----:B------:R2:W4:-:S12]  /*1680*/  SHFL.IDX PT, R8, R18, 0x1, 0x1c1f ;  /* 0x003c1f0012087f89 */ /* 0x00051800000e0000 */
[----:B------:R-:W-:Y:S05]  /*1690*/  @P0 BRA `(.L_x_25) ;  /* 0x0000010000000947 */ /* 0x000fea0003800000 */
[----:B------:R-:W-:Y:S02]  /*16a0*/  IADD3 R5, R6, 0x40, RZ ;  /* 0x0000004006057810 */ /* 0x000fe40007ffe0ff */
[----:B------:R-:W-:Y:S02]  /*16b0*/  SHF.R.S32.HI R13, RZ, 0x1f, R17 ;  /* 0x0000001fff0d7819 */ /* 0x000fe40000011411 */
[----:B------:R-:W-:Y:S02]  /*16c0*/  SHF.R.S32.HI R12, RZ, 0x1f, R5 ;  /* 0x0000001fff0c7819 */ /* 0x000fe40000011405 */
[----:B------:R-:W-:Y:S02]  /*16d0*/  LEA.HI R13, R13, R17, RZ, 0x3 ;  /* 0x000000110d0d7211 */ /* 0x000fe400078f18ff */
[----:B------:R-:W-:Y:S02]  /*16e0*/  LEA.HI R5, R12, R5, RZ, 0x3 ;  /* 0x000000050c057211 */ /* 0x000fe400078f18ff */
[----:B----4-:R-:W-:-:S02]  /*16f0*/  LEA R10, P0, R6, R8, 0x1 ;  /* 0x00000008060a7211 */ /* 0x010fc400078008ff */
        /* <DEDUP_REMOVED lines=10> */
.L_x_25:
[----:B------:R-:W-:Y:S05]  /*17a0*/  BSYNC B0 ;  /* 0x0000000000007941 */ /* 0x000fea0003800000 */
.L_x_24:
[----:B---3--:R-:W-:Y:S01]  /*17b0*/  IADD3 R5, R19, 0x40, RZ ;  /* 0x0000004013057810 */ /* 0x008fe20007ffe0ff */
[----:B------:R3:W1:Y:S01]  /*17c0*/  SHFL.IDX PT, R9, R15, 0x2, 0x1c1f ;  /* 0x005c1f000f097f89 */ /* 0x00066200000e0000 */
[----:B------:R-:W-:Y:S02]  /*17d0*/  BSSY B0, `(.L_x_26) ;  /* 0x0000014000007945 */ /* 0x000fe40003800000 */
[----:B------:R-:W-:Y:S01]  /*17e0*/  ISETP.GE.AND P0, PT, R5, R16, PT ;  /* 0x000000100500720c */ /* 0x000fe20003f06270 */
[----:B----4-:R3:W4:-:S12]  /*17f0*/  SHFL.IDX PT, R8, R18, 0x2, 0x1c1f ;  /* 0x005c1f0012087f89 */ /* 0x01071800000e0000 */
        /* <DEDUP_REMOVED lines=10> */
[----:B-1----:R-:W-:Y:S01]  /*18a0*/  LEA.HI.X R11, R6, R9, R7, 0x1, P0 ;  /* 0x00000009060b7211 */ /* 0x002fe200000f0c07 */
[----:B------:R-:W-:-:S04]  /*18b0*/  IMAD.WIDE R12, R12, 0x2, R8 ;  /* 0x000000020c0c7825 */ /* 0x000fc800078e0208 */
[----:B------:R-:W-:Y:S01]  /*18c0*/  IMAD.WIDE R8, R14, 0x2, R8 ;  /* 0x000000020e087825 */ /* 0x000fe200078e0208 */
[----:B------:R-:W-:Y:S01]  /*18d0*/  @!PT LDS RZ, [RZ] ;  /* 0x00000000fffff984 */ /* 0x000fe20000000800 */
[----:B------:R1:W-:Y:S04]  /*18e0*/  LDGSTS.E.BYPASS.LTC128B.128 [R5+0x7100], [R10.64], !P4 ;  /* 0x071000000a057fae */ /* 0x0003e8000e101d44 */
[----:B------:R1:W-:Y:S04]  /*18f0*/  LDGSTS.E.BYPASS.LTC128B.128 [R5+0x9100], [R12.64], !P2 ;  /* 0x091000000c057fae */ /* 0x0003e8000d101d44 */
[----:B------:R1:W-:Y:S02]  /*1900*/  LDGSTS.E.BYPASS.LTC128B.128 [R5+0xb100], [R8.64], !P3 ;  /* 0x0b10000008057fae */ /* 0x0003e4000d901d44 */
.L_x_27:
[----:B------:R-:W-:Y:S05]  /*1910*/  BSYNC B0 ;  /* 0x0000000000007941 */ /* 0x000fea0003800000 */
.L_x_26:
[----:B-1--4-:R-:W1:Y:S01]  /*1920*/  SHFL.IDX PT, R8, R18, 0x3, 0x1c1f ;  /* 0x007c1f0012087f89 */ /* 0x012e6200000e0000 */
[----:B------:R-:W-:Y:S01]  /*1930*/  IADD3 R5, R19, 0x60, RZ ;  /* 0x0000006013057810 */ /* 0x000fe20007ffe0ff */
[----:B------:R-:W-:Y:S01]  /*1940*/  IMAD.SHL.U32 R233, R233, 0x2, RZ ;  /* 0x00000002e9e97824 */ /* 0x000fe200078e00ff */
[----:B------:R-:W-:Y:S01]  /*1950*/  LEA.HI.SX32 R24, R250, 0xffffffff, 0x1a ;  /* 0xfffffffffa187811 */ /* 0x000fe200078fd2ff */
[----:B------:R-:W4:Y:S01]  /*1960*/  SHFL.IDX PT, R9, R15, 0x3, 0x1c1f ;  /* 0x007c1f000f097f89 */ /* 0x000f2200000e0000 */
[----:B------:R-:W-:Y:S01]  /*1970*/  ISETP.GE.AND P1, PT, R5, R16, PT ;  /* 0x000000100500720c */ /* 0x000fe20003f26270 */
[----:B------:R-:W-:-:S02]  /*1980*/  IMAD.MOV.U32 R12, RZ, RZ, c[0x0][0x1e0] ;  /* 0x00007800ff0c7624 */ /* 0x000fc400078e00ff */
[----:B------:R-:W-:Y:S02]  /*1990*/  IMAD.MOV.U32 R25, RZ, RZ, 0x6 ;  /* 0x00000006ff197424 */ /* 0x000fe400078e00ff */
[----:B------:R-:W-:Y:S02]  /*19a0*/  IMAD.MOV.U32 R166, RZ, RZ, R34 ;  /* 0x000000ffffa67224 */ /* 0x000fe400078e0022 */
[----:B------:R-:W-:Y:S01]  /*19b0*/  IMAD.MOV.U32 R167, RZ, RZ, R35 ;  /* 0x000000ffffa77224 */ /* 0x000fe200078e0023 */
[C---:B------:R-:W-:Y:S01]  /*19c0*/  SHF.L.U64.HI R157, R12.reuse, R25, c[0x0][0x1e4] ;  /* 0x000079000c9d7619 */ /* 0x040fe20000010219 */
[C---:B------:R-:W-:Y:S02]  /*19d0*/  IMAD.SHL.U32 R159, R12.reuse, 0x40, RZ ;  /* 0x000000400c9f7824 */ /* 0x040fe400078e00ff */
[----:B------:R-:W-:Y:S02]  /*19e0*/  IMAD.MOV.U32 R166, RZ, RZ, R30 ;  /* 0x000000ffffa67224 */ /* 0x000fe400078e001e */
[----:B------:R-:W-:-:S02]  /*19f0*/  IMAD.SHL.U32 R158, R12, 0x20, RZ ;  /* 0x000000200c9e7824 */ /* 0x000fc400078e00ff */
[----:B------:R-:W-:Y:S01]  /*1a00*/  IMAD.SHL.U32 R219, R3, 0x2, RZ ;  /* 0x0000000203db7824 */ /* 0x000fe200078e00ff */
[----:B------:R-:W-:Y:S01]  /*1a10*/  STL.64 [R1+0x38], R166 ;  /* 0x000038a601007387 */ /* 0x000fe20000100a00 */
[----:B------:R-:W-:Y:S01]  /*1a20*/  IMAD.SHL.U32 R216, R2, 0x2, RZ ;  /* 0x0000000202d87824 */ /* 0x000fe200078e00ff */
[----:B-1----:R-:W-:Y:S01]  /*1a30*/  @!P1 LEA R10, P0, R6, R8, 0x1 ;  /* 0x00000008060a9211 */ /* 0x002fe200078008ff */
[----:B------:R-:W-:Y:S02]  /*1a40*/  IMAD.MOV.U32 R26, RZ, RZ, R40 ;  /* 0x000000ffff1a7224 */ /* 0x000fe400078e0028 */
[----:B------:R-:W-:Y:S01]  /*1a50*/  IMAD R144, R24, -0x40, R145 ;  /* 0xffffffc018907824 */ /* 0x000fe200078e0291 */
[----:B----4-:R-:W-:Y:S01]  /*1a60*/  @!P1 LEA.HI.X R11, R6, R9, R7, 0x1, P0 ;  /* 0x00000009060b9211 */ /* 0x010fe200000f0c07 */
[----:B------:R-:W-:Y:S01]  /*1a70*/  IMAD R220, R0, 0x2, R219 ;  /* 0x0000000200dc7824 */ /* 0x000fe200078e02db */
[----:B------:R-:W-:Y:S01]  /*1a80*/  @!P1 IADD3 R6, R6, 0x40, RZ ;  /* 0x0000004006069810 */ /* 0x000fe20007ffe0ff */
[----:B------:R-:W-:Y:S01]  /*1a90*/  STL.64 [R1+0x40], R26 ;  /* 0x0000401a01007387 */ /* 0x000fe20000100a00 */
[----:B------:R-:W-:Y:S01]  /*1aa0*/  @!P1 SHF.R.S32.HI R7, RZ, 0x1f, R17 ;  /* 0x0000001fff079819 */ /* 0x000fe20000011411 */
[----:B------:R-:W-:Y:S01]  /*1ab0*/  IMAD.SHL.U32 R217, R4, 0x2, RZ ;  /* 0x0000000204d97824 */ /* 0x000fe200078e00ff */
[----:B------:R-:W-:Y:S01]  /*1ac0*/  @!P1 SHF.R.S32.HI R5, RZ, 0x1f, R6 ;  /* 0x0000001fff059819 */ /* 0x000fe20000011406 */
[----:B------:R-:W-:Y:S01]  /*1ad0*/  @!PT LDS RZ, [RZ] ;  /* 0x00000000fffff984 */ /* 0x000fe20000000800 */
[----:B------:R1:W-:Y:S01]  /*1ae0*/  @!P1 LDGSTS.E.BYPASS.LTC128B.128 [R233+0x7900], [R10.64], !P4 ;  /* 0x079000000ae99fae */ /* 0x0003e2000e101d44 */
[----:B------:R-:W-:Y:S01]  /*1af0*/  @!P1 LEA.HI R7, R7, R17, RZ, 0x3 ;  /* 0x0000001107079211 */ /* 0x000fe200078f18ff */
[----:B------:R-:W-:Y:S01]  /*1b00*/  IMAD R218, R0, 0x2, R217 ;  /* 0x0000000200da7824 */ /* 0x000fe200078e02d9 */
[----:B------:R-:W-:-:S02]  /*1b10*/  @!P1 LEA.HI R6, R5, R6, RZ, 0x3 ;  /* 0x0000000605069211 */ /* 0x000fc400078f18ff */
[----:B------:R-:W-:Y:S02]  /*1b20*/  @!P1 LOP3.LUT R5, R7, 0xfffffff8, RZ, 0xc0, !PT ;  /* 0xfffffff807059812 */ /* 0x000fe400078ec0ff */
[----:B------:R-:W-:Y:S02]  /*1b30*/  ISETP.NE.AND P4, PT, R32, RZ, PT ;  /* 0x000000ff2000720c */ /* 0x000fe40003f85270 */
[----:B------:R-:W-:Y:S01]  /*1b40*/  IADD3 R221, R216, 0x3120, RZ ;  /* 0x00003120d8dd7810 */ /* 0x000fe20007ffe0ff */
[----:B-1----:R-:W-:Y:S01]  /*1b50*/  IMAD.IADD R11, R145, 0x1, -R36 ;  /* 0x00000001910b7824 */ /* 0x002fe200078e0a24 */
[----:B------:R-:W-:Y:S01]  /*1b60*/  @!P1 LOP3.LUT R10, R6, 0xfffffff8, RZ, 0xc0, !PT ;  /* 0xfffffff8060a9812 */ /* 0x000fe200078ec0ff */
[----:B------:R-:W-:-:S04]  /*1b70*/  @!P1 IMAD.WIDE R6, R5, 0x2, R8 ;  /* 0x0000000205069825 */ /* 0x000fc800078e0208 */
[----:B------:R-:W-:Y:S01]  /*1b80*/  IMAD R5, R24, -0x40, R11 ;  /* 0xffffffc018057824 */ /* 0x000fe200078e020b */
[----:B------:R1:W-:Y:S01]  /*1b90*/  @!P1 LDGSTS.E.BYPASS.LTC128B.128 [R233+0x9900], [R6.64], !P2 ;  /* 0x0990000006e99fae */ /* 0x0003e2000d101d44 */
[----:B------:R-:W-:Y:S01]  /*1ba0*/  @!P1 IMAD.WIDE R8, R10, 0x2, R8 ;  /* 0x000000020a089825 */ /* 0x000fe200078e0208 */
[----:B------:R-:W-:Y:S02]  /*1bb0*/  SHF.R.S32.HI R10, RZ, 0x1f, R24 ;  /* 0x0000001fff0a7819 */ /* 0x000fe40000011418 */
[C---:B------:R-:W-:Y:S01]  /*1bc0*/  ISETP.GE.AND P0, PT, R5.reuse, 0x1, PT ;  /* 0x000000010500780c */ /* 0x040fe20003f06270 */
[----:B------:R-:W-:Y:S01]  /*1bd0*/  IMAD.MOV.U32 R11, RZ, RZ, c[0x0][0x208] ;  /* 0x00008200ff0b7624 */ /* 0x000fe200078e00ff */
[----:B------:R4:W-:Y:S01]  /*1be0*/  @!P1 LDGSTS.E.BYPASS.LTC128B.128 [R233+0xb900], [R8.64], !P3 ;  /* 0x0b90000008e99fae */ /* 0x0009e2000d901d44 */
[----:B------:R-:W-:Y:S02]  /*1bf0*/  ISETP.GE.AND P2, PT, R5, 0x21, PT ;  /* 0x000000210500780c */ /* 0x000fe40003f46270 */
[----:B------:R-:W-:Y:S01]  /*1c00*/  LOP3.LUT P3, RZ, R37, 0x2, RZ, 0xc0, !PT ;  /* 0x0000000225ff7812 */ /* 0x000fe2000786c0ff */
[----:B------:R-:W0:Y:S01]  /*1c10*/  LDGDEPBAR ;  /* 0x00000000000079af */ /* 0x000e220000000000 */
[----:B-1----:R-:W-:-:S04]  /*1c20*/  IMAD.WIDE.U32 R6, R24, R159, R166 ;  /* 0x0000009f18067225 */ /* 0x002fc800078e00a6 */
[----:B----4-:R-:W-:Y:S02]  /*1c30*/  IMAD R8, R157, R24, RZ ;  /* 0x000000189d087224 */ /* 0x010fe400078e02ff */
[----:B------:R-:W-:Y:S02]  /*1c40*/  IMAD.MOV.U32 R9, RZ, RZ, 0x5 ;  /* 0x00000005ff097424 */ /* 0x000fe400078e00ff */
[----:B------:R-:W-:Y:S01]  /*1c50*/  IMAD R5, R10, R159, R8 ;  /* 0x0000009f0a057224 */ /* 0x000fe200078e0208 */
[----:B------:R-:W-:Y:S01]  /*1c60*/  BAR.SYNC.DEFER_BLOCKING 0x0 ;  /* 0x0000000000007b1d */ /* 0x000fe20000010000 */
[----:B------:R-:W-:Y:S02]  /*1c70*/  @P0 LEA R8, P1, R6, c[0x0][0x1c8], 0x1 ;  /* 0x0000720006080a11 */ /* 0x000fe400078208ff */
[----:B------:R-:W-:Y:S01]  /*1c80*/  IMAD.IADD R5, R7, 0x1, R5 ;  /* 0x0000000107057824 */ /* 0x000fe200078e0205 */
[----:B------:R-:W-:-:S04]  /*1c90*/  SHF.L.U64.HI R164, R12, R9, c[0x0][0x1e4] ;  /* 0x000079000ca47619 */ /* 0x000fc80000010209 */
[----:B------:R-:W-:Y:S02]  /*1ca0*/  @P0 LEA.HI.X R9, R6, c[0x0][0x1cc], R5, 0x1, P1 ;  /* 0x0000730006090a11 */ /* 0x000fe400008f0c05 */
[----:B------:R-:W-:-:S05]  /*1cb0*/  @P2 IADD3 R7, P1, R158, R6, RZ ;  /* 0x000000069e072210 */ /* 0x000fca0007f3e0ff */
[----:B------:R-:W-:Y:S01]  /*1cc0*/  @P2 IMAD.X R5, R164, 0x1, R5, P1 ;  /* 0x00000001a4052824 */ /* 0x000fe200008e0605 */
[----:B------:R-:W-:-:S04]  /*1cd0*/  @P2 LEA R6, P1, R7, c[0x0][0x1c8], 0x1 ;  /* 0x0000720007062a11 */ /* 0x000fc800078208ff */
[----:B------:R-:W-:Y:S02]  /*1ce0*/  @P2 LEA.HI.X R7, R7, c[0x0][0x1cc], R5, 0x1, P1 ;  /* 0x0000730007072a11 */ /* 0x000fe400008f0c05 */
[----:B------:R-:W-:Y:S01]  /*1cf0*/  LOP3.LUT R5, R38, 0x1, RZ, 0xc0, !PT ;  /* 0x0000000126057812 */ /* 0x000fe200078ec0ff */
[----:B------:R-:W-:Y:S01]  /*1d00*/  @!PT LDS RZ, [RZ] ;  /* 0x00000000fffff984 */ /* 0x000fe20000000800 */
[----:B------:R-:W-:Y:S01]  /*1d10*/  @!PT LDS RZ, [RZ] ;  /* 0x00000000fffff984 */ /* 0x000fe20000000800 */
[----:B------:R-:W-:Y:S01]  /*1d20*/  @!PT LDS RZ, [RZ] ;  /* 0x00000000fffff984 */ /* 0x000fe20000000800 */
[----:B------:R1:W-:Y:S04]  /*1d30*/  @P0 LDGSTS.E.BYPASS.LTC128B.128 [R233+0x3100], [R8.64], !P4 ;  /* 0x0310000008e90fae */ /* 0x0003e8000e101d44 */
[----:B------:R1:W-:Y:S04]  /*1d40*/  @P0 LDGSTS.E.BYPASS.LTC128B.128 [R233+0x4100], [R8.64+0x40], !P6 ;  /* 0x0410004008e90fae */ /* 0x0003e8000f101d44 */
[----:B------:R1:W-:Y:S01]  /*1d50*/  @P0 LDGSTS.E.BYPASS.LTC128B.128 [R233+0x5100], [R8.64+0x80], !P5 ;  /* 0x0510008008e90fae */ /* 0x0003e2000e901d44 */
[----:B------:R-:W-:Y:S01]  /*1d60*/  ISETP.NE.U32.AND P0, PT, R5, 0x1, PT ;  /* 0x000000010500780c */ /* 0x000fe20003f05070 */
[----:B------:R-:W-:-:S02]  /*1d70*/  IMAD.IADD R5, R144, 0x1, -R36 ;  /* 0x0000000190057824 */ /* 0x000fc400078e0a24 */
[----:B------:R4:W-:Y:S04]  /*1d80*/  @P2 LDGSTS.E.BYPASS.LTC128B.128 [R233+0x3900], [R6.64], !P4 ;  /* 0x0390000006e92fae */ /* 0x0009e8000e101d44 */
[----:B------:R4:W-:Y:S04]  /*1d90*/  @P2 LDGSTS.E.BYPASS.LTC128B.128 [R233+0x4900], [R6.64+0x40], !P6 ;  /* 0x0490004006e92fae */ /* 0x0009e8000f101d44 */
[----:B------:R4:W-:Y:S01]  /*1da0*/  @P2 LDGSTS.E.BYPASS.LTC128B.128 [R233+0x5900], [R6.64+0x80], !P5 ;  /* 0x0590008006e92fae */ /* 0x0009e2000e901d44 */
[----:B------:R-:W-:-:S03]  /*1db0*/  LOP3.LUT P2, RZ, R38, 0x2, RZ, 0xc0, !PT ;  /* 0x0000000226ff7812 */ /* 0x000fc6000784c0ff */
[----:B------:R-:W0:Y:S01]  /*1dc0*/  LDGDEPBAR ;  /* 0x00000000000079af */ /* 0x000e220000000000 */
[C---:B-1----:R-:W-:Y:S01]  /*1dd0*/  SHF.L.U64.HI R9, R11.reuse, R25, c[0x0][0x20c] ;  /* 0x000083000b097619 */ /* 0x042fe20000010219 */
[----:B------:R-:W-:Y:S01]  /*1de0*/  IMAD.SHL.U32 R11, R11, 0x40, RZ ;  /* 0x000000400b0b7824 */ /* 0x000fe200078e00ff */
[----:B------:R-:W-:-:S03]  /*1df0*/  IADD3 R8, R216, 0x3100, RZ ;  /* 0x00003100d8087810 */ /* 0x000fc60007ffe0ff */
[----:B------:R-:W-:Y:S01]  /*1e00*/  IMAD R2, R9, R24, RZ ;  /* 0x0000001809027224 */ /* 0x000fe200078e02ff */
[----:B------:R-:W-:Y:S02]  /*1e10*/  @P3 IADD3 R221, R8, -0x20, RZ ;  /* 0xffffffe008dd3810 */ /* 0x000fe40007ffe0ff */
[C---:B------:R-:W-:Y:S01]  /*1e20*/  ISETP.LT.OR P3, PT, R5.reuse, 0x1, P0 ;  /* 0x000000010500780c */ /* 0x040fe20000761670 */
[-C--:B------:R-:W-:Y:S01]  /*1e30*/  IMAD R3, R10, R11.reuse, R2 ;  /* 0x0000000b0a037224 */ /* 0x080fe200078e0202 */
[----:B------:R-:W-:Y:S01]  /*1e40*/  ISETP.LT.OR P0, PT, R5, 0x21, P0 ;  /* 0x000000210500780c */ /* 0x000fe20000701670 */
[----:B----4-:R-:W-:Y:S01]  /*1e50*/  IMAD.WIDE.U32 R6, R24, R11, R26 ;  /* 0x0000000b18067225 */ /* 0x010fe200078e001a */
[----:B------:R-:W-:-:S04]  /*1e60*/  DEPBAR.LE SB0, 0x1 ;  /* 0x000080400000791a */ /* 0x000fc80000000000 */
[----:B------:R-:W-:-:S04]  /*1e70*/  DEPBAR.LE SB0, 0x0 ;  /* 0x000080000000791a */ /* 0x000fc80000000000 */
[----:B------:R-:W-:Y:S01]  /*1e80*/  BAR.SYNC.DEFER_BLOCKING 0x0 ;  /* 0x0000000000007b1d */ /* 0x000fe20000010000 */
[----:B------:R-:W-:Y:S01]  /*1e90*/  IMAD.IADD R3, R7, 0x1, R3 ;  /* 0x0000000107037824 */ /* 0x000fe200078e0203 */
[----:B------:R-:W-:-:S04]  /*1ea0*/  LEA R2, P1, R6, c[0x0][0x1f8], 0x1 ;  /* 0x00007e0006027a11 */ /* 0x000fc800078208ff */
[----:B------:R-:W-:Y:S02]  /*1eb0*/  LEA.HI.X R3, R6, c[0x0][0x1fc], R3, 0x1, P1 ;  /* 0x00007f0006037a11 */ /* 0x000fe400008f0c03 */
[----:B------:R-:W-:-:S05]  /*1ec0*/  IADD3 R6, P1, R11, R2, RZ ;  /* 0x000000020b067210 */ /* 0x000fca0007f3e0ff */
[----:B------:R-:W-:Y:S01]  /*1ed0*/  IMAD.X R7, R9, 0x1, R3, P1 ;  /* 0x0000000109077824 */ /* 0x000fe200008e0603 */
[C---:B------:R-:W-:Y:S02]  /*1ee0*/  ISETP.LT.OR P1, PT, R5.reuse, 0x1, !P2 ;  /* 0x000000010500780c */ /* 0x040fe40005721670 */
[----:B------:R-:W-:Y:S01]  /*1ef0*/  ISETP.LT.OR P2, PT, R5, 0x21, !P2 ;  /* 0x000000210500780c */ /* 0x000fe20005741670 */
[----:B--23--:R-:W-:Y:S04]  /*1f00*/  LDSM.16.M88.4 R16, [R219+0x6100] ;  /* 0x00610000db10783b */ /* 0x00cfe80000000200 */
[----:B------:R-:W1:Y:S04]  /*1f10*/  LDSM.16.M88.4 R20, [R216+0x3100] ;  /* 0x00310000d814783b */ /* 0x000e680000000200 */
[----:B------:R-:W2:Y:S04]  /*1f20*/  LDSM.16.M88.4 R12, [R219+0x7100] ;  /* 0x00710000db0c783b */ /* 0x000ea80000000200 */
[----:B------:R-:W3:Y:S04]  /*1f30*/  LDSM.16.M88.4 R28, [R216+0x3900] ;  /* 0x00390000d81c783b */ /* 0x000ee80000000200 */
[----:B------:R-:W4:Y:S04]  /*1f40*/  LDSM.16.M88.4 R32, [R216+0x3500] ;  /* 0x00350000d820783b */ /* 0x000f280000000200 */
[----:B------:R-:W5:Y:S04]  /*1f50*/  LDSM.16.M88.4 R24, [R216+0x3d00] ;  /* 0x003d0000d818783b */ /* 0x000f680000000200 */
[----:B------:R-:W-:Y:S04]  /*1f60*/  LDSM.16.M88.4 R40, [R220+0x6100] ;  /* 0x00610000dc28783b */ /* 0x000fe80000000200 */
[----:B------:R-:W4:Y:S04]  /*1f70*/  LDSM.16.M88.4 R44, [R221] ;  /* 0x00000000dd2c783b */ /* 0x000f280000000200 */
[----:B------:R-:W4:Y:S04]  /*1f80*/  LDSM.16.M88.4 R8, [R220+0x7100] ;  /* 0x00710000dc08783b */ /* 0x000f280000000200 */
[----:B------:R-:W-:Y:S04]  /*1f90*/  LDSM.16.M88.4 R48, [R221+0x400] ;  /* 0x00040000dd30783b */ /* 0x000fe80000000200 */
[----:B------:R-:W5:Y:S04]  /*1fa0*/  LDSM.16.M88.4 R60, [R221+0x800] ;  /* 0x00080000dd3c783b */ /* 0x000f680000000200 */
[----:B------:R-:W5:Y:S01]  /*1fb0*/  LDSM.16.M88.4 R76, [R221+0xc00] ;  /* 0x000c0000dd4c783b */ /* 0x000f620000000200 */
[----:B-1----:R-:W-:Y:S03]  /*1fc0*/  HMMA.16816.F32 R52, R16, R20, RZ ;  /* 0x000000141034723c */ /* 0x002fe600000018ff */
[----:B------:R-:W-:Y:S01]  /*1fd0*/  @!PT LDS RZ, [RZ] ;  /* 0x00000000fffff984 */ /* 0x000fe20000000800 */
[----:B------:R-:W-:Y:S01]  /*1fe0*/  @!PT LDS RZ, [RZ] ;  /* 0x00000000fffff984 */ /* 0x000fe20000000800 */
[----:B------:R-:W-:Y:S01]  /*1ff0*/  @!PT LDS RZ, [RZ] ;  /* 0x00000000fffff984 */ /* 0x000fe20000000800 */
[----:B------:R1:W-:Y:S01]  /*2000*/  LDGSTS.E.BYPASS.LTC128B.128 [R233+0x100], [R2.64], !P3 ;  /* 0x0010000002e97fae */ /* 0x0003e2000d901d44 */
[----:B------:R-:W-:-:S03]  /*2010*/  LOP3.LUT P3, RZ, R38, 0x4, RZ, 0xc0, !PT ;  /* 0x0000000426ff7812 */ /* 0x000fc6000786c0ff */
[----:B------:R1:W-:Y:S01]  /*2020*/  LDGSTS.E.BYPASS.LTC128B.128 [R233+0x1100], [R2.64+0x40], !P1 ;  /* 0x0110004002e97fae */ /* 0x0003e2000c901d44 */
[C---:B------:R-:W-:Y:S01]  /*2030*/  ISETP.LT.OR P1, PT, R5.reuse, 0x1, !P3 ;  /* 0x000000010500780c */ /* 0x040fe20005f21670 */
[----:B--2---:R-:W-:Y:S01]  /*2040*/  HMMA.16816.F32 R92, R12, R20, RZ ;  /* 0x000000140c5c723c */ /* 0x004fe200000018ff */
[----:B------:R-:W-:-:S07]  /*2050*/  ISETP.LT.OR P3, PT, R5, 0x21, !P3 ;  /* 0x000000210500780c */ /* 0x000fce0005f61670 */
[C---:B---3--:R-:W-:Y:S04]  /*2060*/  HMMA.16816.F32 R104, R12.reuse, R28, RZ ;  /* 0x0000001c0c68723c */ /* 0x048fe800000018ff */
[----:B------:R1:W-:Y:S04]  /*2070*/  LDGSTS.E.BYPASS.LTC128B.128 [R233+0x2100], [R2.64+0x80], !P1 ;  /* 0x0210008002e97fae */ /* 0x0003e8000c901d44 */
[----:B------:R2:W-:Y:S01]  /*2080*/  LDGSTS.E.BYPASS.LTC128B.128 [R233+0x900], [R6.64], !P0 ;  /* 0x0090000006e97fae */ /* 0x0005e2000c101d44 */
[C---:B------:R-:W-:Y:S03]  /*2090*/  HMMA.16816.F32 R100, R12.reuse, R22, RZ ;  /* 0x000000160c64723c */ /* 0x040fe600000018ff */
[----:B------:R2:W-:Y:S04]  /*20a0*/  LDGSTS.E.BYPASS.LTC128B.128 [R233+0x1900], [R6.64+0x40], !P2 ;  /* 0x0190004006e97fae */ /* 0x0005e8000d101d44 */
[----:B------:R2:W-:Y:S01]  /*20b0*/  LDGSTS.E.BYPASS.LTC128B.128 [R233+0x2900], [R6.64+0x80], !P3 ;  /* 0x0290008006e97fae */ /* 0x0005e2000d901d44 */
[C---:B----4-:R-:W-:Y:S03]  /*20c0*/  HMMA.16816.F32 R108, R12.reuse, R32, RZ ;  /* 0x000000200c6c723c */ /* 0x050fe600000018ff */
[----:B------:R-:W-:Y:S04]  /*20d0*/  LDSM.16.M88.4 R64, [R216+0x4100] ;  /* 0x00410000d840783b */ /* 0x000fe80000000200 */
[----:B------:R-:W3:Y:S01]  /*20e0*/  LDSM.16.M88.4 R36, [R219+0x8100] ;  /* 0x00810000db24783b */ /* 0x000ee20000000200 */
[----:B-----5:R-:W-:Y:S03]  /*20f0*/  HMMA.16816.F32 R96, R12, R24, RZ ;  /* 0x000000180c60723c */ /* 0x020fe600000018ff */
[----:B------:R-:W-:Y:S01]  /*2100*/  LDSM.16.M88.4 R56, [R221+0x1000] ;  /* 0x00100000dd38783b */ /* 0x000fe20000000200 */
[----:B-1----:R-:W-:-:S03]  /*2110*/  LOP3.LUT R3, R156, 0xffffffe0, RZ, 0xc0, !PT ;  /* 0xffffffe09c037812 */ /* 0x002fc600078ec0ff */
[----:B------:R-:W0:Y:S01]  /*2120*/  LDGDEPBAR ;  /* 0x00000000000079af */ /* 0x000e220000000000 */
[C---:B------:R-:W-:Y:S08]  /*2130*/  HMMA.16816.F32 R88, R12.reuse, R34, RZ ;  /* 0x000000220c58723c */ /* 0x040ff000000018ff */
[C---:B------:R-:W-:Y:S08]  /*2140*/  HMMA.16816.F32 R84, R12.reuse, R30, RZ ;  /* 0x0000001e0c54723c */ /* 0x040ff000000018ff */
[----:B------:R-:W-:Y:S08]  /*2150*/  HMMA.16816.F32 R68, R12, R26, RZ ;  /* 0x0000001a0c44723c */ /* 0x000ff000000018ff */
[----:B------:R-:W-:Y:S01]  /*2160*/  HMMA.16816.F32 R12, R40, R44, R52 ;  /* 0x0000002c280c723c */ /* 0x000fe20000001834 */
[----:B------:R-:W-:Y:S07]  /*2170*/  LDSM.16.M88.4 R52, [R216+0x5100] ;  /* 0x00510000d834783b */ /* 0x000fee0000000200 */
[C---:B------:R-:W-:Y:S08]  /*2180*/  HMMA.16816.F32 R72, R16.reuse, R32, RZ ;  /* 0x000000201048723c */ /* 0x040ff000000018ff */
[C---:B------:R-:W-:Y:S01]  /*2190*/  HMMA.16816.F32 R116, R16.reuse, R34, RZ ;  /* 0x000000221074723c */ /* 0x040fe200000018ff */
[----:B------:R-:W1:Y:S07]  /*21a0*/  LDSM.16.M88.4 R32, [R219+0x9100] ;  /* 0x00910000db20783b */ /* 0x000e6e0000000200 */
[C---:B------:R-:W-:Y:S08]  /*21b0*/  HMMA.16816.F32 R112, R16.reuse, R28, RZ ;  /* 0x0000001c1070723c */ /* 0x040ff000000018ff */
[C---:B------:R-:W-:Y:S01]  /*21c0*/  HMMA.16816.F32 R124, R16.reuse, R30, RZ ;  /* 0x0000001e107c723c */ /* 0x040fe200000018ff */
[----:B------:R-:W4:Y:S07]  /*21d0*/  LDSM.16.M88.4 R28, [R220+0x8100] ;  /* 0x00810000dc1c783b */ /* 0x000f2e0000000200 */
[----:B------:R-:W-:Y:S08]  /*21e0*/  HMMA.16816.F32 R120, R16, R22, RZ ;  /* 0x000000161078723c */ /* 0x000ff000000018ff */
[C---:B------:R-:W-:Y:S08]  /*21f0*/  HMMA.16816.F32 R20, R8.reuse, R44, R92 ;  /* 0x0000002c0814723c */ /* 0x040ff0000000185c */
[C---:B------:R-:W-:Y:S08]  /*2200*/  HMMA.16816.F32 R136, R8.reuse, R60, R104 ;  /* 0x0000003c0888723c */ /* 0x040ff00000001868 */
[C---:B------:R-:W-:Y:S08]  /*2210*/  HMMA.16816.F32 R92, R8.reuse, R46, R100 ;  /* 0x0000002e085c723c */ /* 0x040ff00000001864 */
[C---:B------:R-:W-:Y:S08]  /*2220*/  HMMA.16816.F32 R108, R8.reuse, R48, R108 ;  /* 0x00000030086c723c */ /* 0x040ff0000000186c */
[C---:B------:R-:W-:Y:S08]  /*2230*/  HMMA.16816.F32 R140, R8.reuse, R76, R96 ;  /* 0x0000004c088c723c */ /* 0x040ff00000001860 */
[C---:B------:R-:W-:Y:S08]  /*2240*/  HMMA.16816.F32 R100, R8.reuse, R50, R88 ;  /* 0x000000320864723c */ /* 0x040ff00000001858 */
[C---:B------:R-:W-:Y:S08]  /*2250*/  HMMA.16816.F32 R104, R8.reuse, R62, R84 ;  /* 0x0000003e0868723c */ /* 0x040ff00000001854 */
[----:B------:R-:W-:Y:S08]  /*2260*/  HMMA.16816.F32 R132, R8, R78, R68 ;  /* 0x0000004e0884723c */ /* 0x000ff00000001844 */
[----:B---3--:R-:W-:Y:S01]  /*2270*/  HMMA.16816.F32 R8, R36, R64, R12 ;  /* 0x000000402408723c */ /* 0x008fe2000000180c */
[----:B------:R-:W-:Y:S07]  /*2280*/  LDSM.16.M88.4 R12, [R219+0xb100] ;  /* 0x00b10000db0c783b */ /* 0x000fee0000000200 */
[C---:B------:R-:W-:Y:S08]  /*2290*/  HMMA.16816.F32 R80, R16.reuse, R24, RZ ;  /* 0x000000181050723c */ /* 0x040ff000000018ff */
[----:B------:R-:W-:Y:S01]  /*22a0*/  HMMA.16816.F32 R128, R16, R26, RZ ;  /* 0x0000001a1080723c */ /* 0x000fe200000018ff */
[----:B------:R-:W3:Y:S04]  /*22b0*/  LDSM.16.M88.4 R16, [R220+0x9100] ;  /* 0x00910000dc10783b */ /* 0x000ee80000000200 */
[----:B------:R-:W5:Y:S03]  /*22c0*/  LDSM.16.M88.4 R24, [R219+0xa100] ;  /* 0x00a10000db18783b */ /* 0x000f660000000200 */
[C---:B------:R-:W-:Y:S08]  /*22d0*/  HMMA.16816.F32 R96, R40.reuse, R48, R72 ;  /* 0x000000302860723c */ /* 0x040ff00000001848 */
[----:B------:R-:W-:Y:S01]  /*22e0*/  HMMA.16816.F32 R72, R40, R46, R120 ;  /* 0x0000002e2848723c */ /* 0x000fe20000001878 */
[----:B------:R-:W-:Y:S07]  /*22f0*/  LDSM.16.M88.4 R44, [R221+0x2000] ;  /* 0x00200000dd2c783b */ /* 0x000fee0000000200 */
[----:B-1----:R-:W-:Y:S01]  /*2300*/  HMMA.16816.F32 R68, R32, R64, R20 ;  /* 0x000000402044723c */ /* 0x002fe20000001814 */
[----:B------:R-:W1:Y:S07]  /*2310*/  LDSM.16.M88.4 R20, [R220+0xa100] ;  /* 0x00a10000dc14783b */ /* 0x000e6e0000000200 */
[----:B----4-:R-:W-:Y:S08]  /*2320*/  HMMA.16816.F32 R8, R28, R56, R8 ;  /* 0x000000381c08723c */ /* 0x010ff00000001808 */
[C---:B------:R-:W-:Y:S08]  /*2330*/  HMMA.16816.F32 R112, R40.reuse, R60, R112 ;  /* 0x0000003c2870723c */ /* 0x040ff00000001870 */
[----:B------:R-:W-:Y:S08]  /*2340*/  HMMA.16816.F32 R124, R40, R62, R124 ;  /* 0x0000003e287c723c */ /* 0x000ff0000000187c */
[----:B------:R-:W-:Y:S08]  /*2350*/  HMMA.16816.F32 R60, R32, R66, R92 ;  /* 0x00000042203c723c */ /* 0x000ff0000000185c */
[----:B------:R-:W-:Y:S01]  /*2360*/  HMMA.16816.F32 R88, R40, R50, R116 ;  /* 0x000000322858723c */ /* 0x000fe20000001874 */
[----:B------:R-:W4:Y:S07]  /*2370*/  LDSM.16.M88.4 R48, [R216+0x4500] ;  /* 0x00450000d830783b */ /* 0x000f2e0000000200 */
[----:B------:R-:W-:Y:S08]  /*2380*/  HMMA.16816.F32 R64, R36, R66, R72 ;  /* 0x000000422440723c */ /* 0x000ff00000001848 */
[----:B---3--:R-:W-:Y:S08]  /*2390*/  HMMA.16816.F32 R68, R16, R56, R68 ;  /* 0x000000381044723c */ /* 0x008ff00000001844 */
[----:B-----5:R-:W-:Y:S01]  /*23a0*/  HMMA.16816.F32 R72, R24, R52, R8 ;  /* 0x000000341848723c */ /* 0x020fe20000001808 */
[----:B------:R-:W3:Y:S07]  /*23b0*/  LDSM.16.M88.4 R8, [R220+0xb100] ;  /* 0x00b10000dc08783b */ /* 0x000eee0000000200 */
[C---:B------:R-:W-:Y:S08]  /*23c0*/  HMMA.16816.F32 R148, R40.reuse, R76, R80 ;  /* 0x0000004c2894723c */ /* 0x040ff00000001850 */
[----:B------:R-:W-:Y:S08]  /*23d0*/  HMMA.16816.F32 R128, R40, R78, R128 ;  /* 0x0000004e2880723c */ /* 0x000ff00000001880 */
[-C--:B------:R-:W-:Y:S01]  /*23e0*/  HMMA.16816.F32 R40, R16, R58.reuse, R60 ;  /* 0x0000003a1028723c */ /* 0x080fe2000000183c */
[----:B------:R-:W5:Y:S07]  /*23f0*/  LDSM.16.M88.4 R60, [R221+0x1400] ;  /* 0x00140000dd3c783b */ /* 0x000f6e0000000200 */
[----:B------:R-:W-:Y:S01]  /*2400*/  HMMA.16816.F32 R64, R28, R58, R64 ;  /* 0x0000003a1c40723c */ /* 0x000fe20000001840 */
[----:B------:R-:W2:Y:S07]  /*2410*/  LDSM.16.M88.4 R56, [R216+0x4900] ;  /* 0x00490000d838783b */ /* 0x000eae0000000200 */
[----:B------:R-:W-:Y:S08]  /*2420*/  HMMA.16816.F32 R68, R12, R52, R68 ;  /* 0x000000340c44723c */ /* 0x000ff00000001844 */
[----:B-1----:R-:W-:Y:S08]  /*2430*/  HMMA.16816.F32 R84, R20, R44, R72 ;  /* 0x0000002c1454723c */ /* 0x002ff00000001848 */
[-C--:B----4-:R-:W-:Y:S08]  /*2440*/  HMMA.16816.F32 R72, R36, R48.reuse, R96 ;  /* 0x000000302448723c */ /* 0x090ff00000001860 */
[----:B------:R-:W-:Y:S08]  /*2450*/  HMMA.16816.F32 R80, R32, R48, R108 ;  /* 0x000000302050723c */ /* 0x000ff0000000186c */
[----:B------:R-:W-:Y:S01]  /*2460*/  HMMA.16816.F32 R76, R12, R54, R40 ;  /* 0x000000360c4c723c */ /* 0x000fe20000001828 */
[----:B------:R-:W-:-:S04]  /*2470*/  FMUL.FTZ R2, R84, c[0x0][0x320] ;  /* 0x0000c80054027a20 */ /* 0x000fc80000410000 */
[----:B------:R1:W-:Y:S03]  /*2480*/  MUFU.TANH R154, R2 ;  /* 0x00000002009a7308 */ /* 0x0003e60000002400 */
[-C--:B------:R-:W-:Y:S08]  /*2490*/  HMMA.16816.F32 R96, R32, R50.reuse, R100 ;  /* 0x000000322060723c */ /* 0x080ff00000001864 */
[----:B------:R-:W-:Y:S01]  /*24a0*/  HMMA.16816.F32 R92, R36, R50, R88 ;  /* 0x00000032245c723c */ /* 0x000fe20000001858 */
[----:B------:R-:W4:Y:S01]  /*24b0*/  LDSM.16.M88.4 R88, [R216+0x4d00] ;  /* 0x004d0000d858783b */ /* 0x000f220000000200 */
[----:B-1----:R-:W-:-:S06]  /*24c0*/  FMUL.FTZ R2, R85, c[0x0][0x320] ;  /* 0x0000c80055027a20 */ /* 0x002fcc0000410000 */
[----:B------:R-:W-:Y:S01]  /*24d0*/  HMMA.16816.F32 R40, R24, R54, R64 ;  /* 0x000000361828723c */ /* 0x000fe20000001840 */
[----:B------:R-:W1:Y:S01]  /*24e0*/  LDSM.16.M88.4 R52, [R216+0x5500] ;  /* 0x00550000d834783b */ /* 0x000e620000000200 */
[----:B------:R2:W-:Y:S06]  /*24f0*/  MUFU.TANH R153, R2 ;  /* 0x0000000200997308 */ /* 0x0005ec0000002400 */
[----:B---3--:R-:W-:Y:S08]  /*2500*/  HMMA.16816.F32 R48, R8, R44, R68 ;  /* 0x0000002c0830723c */ /* 0x008ff00000001844 */
[----:B-----5:R-:W-:Y:S01]  /*2510*/  HMMA.16816.F32 R64, R28, R60, R72 ;  /* 0x0000003c1c40723c */ /* 0x020fe20000001848 */
[----:B--2---:R-:W-:-:S04]  /*2520*/  FMUL.FTZ R2, R86, c[0x0][0x320] ;  /* 0x0000c80056027a20 */ /* 0x004fc80000410000 */
[----:B------:R2:W-:Y:S03]  /*2530*/  MUFU.TANH R152, R2 ;  /* 0x0000000200987308 */ /* 0x0005e60000002400 */
[----:B------:R-:W-:Y:S08]  /*2540*/  HMMA.16816.F32 R68, R16, R60, R80 ;  /* 0x0000003c1044723c */ /* 0x000ff00000001850 */
[----:B------:R-:W-:Y:S01]  /*2550*/  HMMA.16816.F32 R80, R8, R46, R76 ;  /* 0x0000002e0850723c */ /* 0x000fe2000000184c */
[----:B--2---:R-:W-:-:S07]  /*2560*/  FMUL.FTZ R2, R87, c[0x0][0x320] ;  /* 0x0000c80057027a20 */ /* 0x004fce0000410000 */
[----:B------:R-:W-:Y:S01]  /*2570*/  HMMA.16816.F32 R44, R20, R46, R40 ;  /* 0x0000002e142c723c */ /* 0x000fe20000001828 */
[----:B------:R-:W2:Y:S01]  /*2580*/  LDSM.16.M88.4 R40, [R221+0x2400] ;  /* 0x00240000dd28783b */ /* 0x000ea20000000200 */
[----:B------:R3:W-:Y:S06]  /*2590*/  MUFU.TANH R147, R2 ;  /* 0x0000000200937308 */ /* 0x0007ec0000002400 */
[C---:B------:R-:W-:Y:S08]  /*25a0*/  HMMA.16816.F32 R100, R32.reuse, R58, R104 ;  /* 0x0000003a2064723c */ /* 0x040ff00000001868 */
[----:B------:R-:W-:Y:S01]  /*25b0*/  HMMA.16816.F32 R84, R32, R56, R136 ;  /* 0x000000382054723c */ /* 0x000fe20000001888 */
[----:B---3--:R-:W-:-:S04]  /*25c0*/  FMUL.FTZ R2, R48, c[0x0][0x320] ;  /* 0x0000c80030027a20 */ /* 0x008fc80000410000 */
[----:B------:R3:W5:Y:S03]  /*25d0*/  MUFU.TANH R146, R2 ;  /* 0x0000000200927308 */ /* 0x0007660000002400 */
[C---:B----4-:R-:W-:Y:S08]  /*25e0*/  HMMA.16816.F32 R108, R32.reuse, R88, R140 ;  /* 0x00000058206c723c */ /* 0x050ff0000000188c */
[----:B------:R-:W-:Y:S01]  /*25f0*/  HMMA.16816.F32 R104, R32, R90, R132 ;  /* 0x0000005a2068723c */ /* 0x000fe20000001884 */
[----:B---3--:R-:W-:-:S07]  /*2600*/  FMUL.FTZ R2, R49, c[0x0][0x320] ;  /* 0x0000c80031027a20 */ /* 0x008fce0000410000 */
[-C--:B------:R-:W-:Y:S01]  /*2610*/  HMMA.16816.F32 R32, R28, R62.reuse, R92 ;  /* 0x0000003e1c20723c */ /* 0x080fe2000000185c */
[----:B------:R3:W4:Y:S07]  /*2620*/  MUFU.TANH R123, R2 ;  /* 0x00000002007b7308 */ /* 0x00072e0000002400 */
[----:B------:R-:W-:Y:S08]  /*2630*/  HMMA.16816.F32 R60, R16, R62, R96 ;  /* 0x0000003e103c723c */ /* 0x000ff00000001860 */
[----:B------:R-:W-:Y:S01]  /*2640*/  HMMA.16816.F32 R72, R36, R56, R112 ;  /* 0x000000382448723c */ /* 0x000fe20000001870 */
[----:B---3--:R-:W-:-:S04]  /*2650*/  FMUL.FTZ R2, R50, c[0x0][0x320] ;  /* 0x0000c80032027a20 */ /* 0x008fc80000410000 */
[----:B------:R3:W-:Y:S03]  /*2660*/  MUFU.TANH R122, R2 ;  /* 0x00000002007a7308 */ /* 0x0007e60000002400 */
[----:B-1----:R-:W-:Y:S08]  /*2670*/  HMMA.16816.F32 R32, R24, R54, R32 ;  /* 0x000000361820723c */ /* 0x002ff00000001820 */
[----:B------:R-:W-:Y:S01]  /*2680*/  HMMA.16816.F32 R92, R36, R88, R148 ;  /* 0x00000058245c723c */ /* 0x000fe20000001894 */
[----:B---3--:R-:W-:-:S07]  /*2690*/  FMUL.FTZ R2, R51, c[0x0][0x320] ;  /* 0x0000c80033027a20 */ /* 0x008fce0000410000 */
[-C--:B------:R-:W-:Y:S01]  /*26a0*/  HMMA.16816.F32 R48, R24, R52.reuse, R64 ;  /* 0x000000341830723c */ /* 0x080fe20000001840 */
[----:B------:R1:W-:Y:S07]  /*26b0*/  MUFU.TANH R120, R2 ;  /* 0x0000000200787308 */ /* 0x0003ee0000002400 */
[----:B------:R-:W-:Y:S01]  /*26c0*/  HMMA.16816.F32 R64, R12, R52, R68 ;  /* 0x000000340c40723c */ /* 0x000fe20000001844 */
[----:B-1----:R-:W-:-:S04]  /*26d0*/  FMUL.FTZ R2, R44, c[0x0][0x320] ;  /* 0x0000c8002c027a20 */ /* 0x002fc80000410000 */
[----:B------:R1:W-:Y:S11]  /*26e0*/  MUFU.TANH R121, R2 ;  /* 0x0000000200797308 */ /* 0x0003f60000002400 */
[-C--:B--2---:R-:W-:Y:S01]  /*26f0*/  HMMA.16816.F32 R68, R20, R40.reuse, R48 ;  /* 0x000000281444723c */ /* 0x084fe20000001830 */
[----:B------:R-:W2:Y:S07]  /*2700*/  LDSM.16.M88.4 R48, [R221+0x1800] ;  /* 0x00180000dd30783b */ /* 0x000eae0000000200 */
[----:B------:R-:W-:Y:S01]  /*2710*/  HMMA.16816.F32 R76, R8, R40, R64 ;  /* 0x00000028084c723c */ /* 0x000fe20000001840 */
[----:B-1----:R-:W-:-:S04]  /*2720*/  FMUL.FTZ R2, R45, c[0x0][0x320] ;  /* 0x0000c8002d027a20 */ /* 0x002fc80000410000 */
[----:B------:R1:W-:Y:S02]  /*2730*/  MUFU.TANH R119, R2 ;  /* 0x0000000200777308 */ /* 0x0003e40000002400 */
[----:B-1----:R-:W-:-:S06]  /*2740*/  FMUL.FTZ R2, R46, c[0x0][0x320] ;  /* 0x0000c8002e027a20 */ /* 0x002fcc0000410000 */
[----:B------:R1:W-:Y:S01]  /*2750*/  MUFU.TANH R118, R2 ;  /* 0x0000000200767308 */ /* 0x0003e20000002400 */
[----:B--2---:R-:W-:Y:S08]  /*2760*/  HMMA.16816.F32 R64, R16, R48, R84 ;  /* 0x000000301040723c */ /* 0x004ff00000001854 */
[----:B------:R-:W-:Y:S01]  /*2770*/  HMMA.16816.F32 R84, R36, R90, R128 ;  /* 0x0000005a2454723c */ /* 0x000fe20000001880 */
[----:B-1----:R-:W-:-:S02]  /*2780*/  FMUL.FTZ R2, R47, c[0x0][0x320] ;  /* 0x0000c8002f027a20 */ /* 0x002fc40000410000 */
[----:B------:R-:W1:Y:S02]  /*2790*/  LDSM.16.M88.4 R44, [R216+0x5900] ;  /* 0x00590000d82c783b */ /* 0x000e640000000200 */
[----:B------:R2:W-:Y:S02]  /*27a0*/  MUFU.TANH R117, R2 ;  /* 0x0000000200757308 */ /* 0x0005e40000002400 */
[----:B--2---:R-:W-:-:S06]  /*27b0*/  FMUL.FTZ R2, R80, c[0x0][0x320] ;  /* 0x0000c80050027a20 */ /* 0x004fcc0000410000 */
[----:B------:R2:W3:Y:S02]  /*27c0*/  MUFU.TANH R116, R2 ;  /* 0x0000000200747308 */ /* 0x0004e40000002400 */
[----:B--2---:R-:W-:-:S06]  /*27d0*/  FMUL.FTZ R2, R81, c[0x0][0x320] ;  /* 0x0000c80051027a20 */ /* 0x004fcc0000410000 */
[----:B------:R2:W1:Y:S02]  /*27e0*/  MUFU.TANH R114, R2 ;  /* 0x0000000200727308 */ /* 0x0004640000002400 */
[----:B--2---:R-:W-:-:S06]  /*27f0*/  FMUL.FTZ R2, R82, c[0x0][0x320] ;  /* 0x0000c80052027a20 */ /* 0x004fcc0000410000 */
[----:B------:R2:W-:Y:S02]  /*2800*/  MUFU.TANH R113, R2 ;  /* 0x0000000200717308 */ /* 0x0005e40000002400 */
[----:B--2---:R-:W-:Y:S02]  /*2810*/  FMUL.FTZ R2, R83, c[0x0][0x320] ;  /* 0x0000c80053027a20 */ /* 0x004fe40000410000 */
[----:B------:R-:W-:Y:S04]  /*2820*/  HMMA.16816.F32 R80, R36, R58, R124 ;  /* 0x0000003a2450723c */ /* 0x000fe8000000187c */
[----:B------:R2:W-:Y:S04]  /*2830*/  MUFU.TANH R99, R2 ;  /* 0x0000000200637308 */ /* 0x0005e80000002400 */
[----:B------:R-:W-:Y:S01]  /*2840*/  HMMA.16816.F32 R56, R12, R54, R60 ;  /* 0x000000360c38723c */ /* 0x000fe2000000183c */
[----:B------:R-:W3:Y:S07]  /*2850*/  LDSM.16.M88.4 R52, [R221+0x2800] ;  /* 0x00280000dd34783b */ /* 0x000eee0000000200 */
[----:B------:R-:W-:Y:S01]  /*2860*/  HMMA.16816.F32 R60, R28, R48, R72 ;  /* 0x000000301c3c723c */ /* 0x000fe20000001848 */
[----:B--2---:R-:W-:-:S04]  /*2870*/  FMUL.FTZ R2, R68, c[0x0][0x320] ;  /* 0x0000c80044027a20 */ /* 0x004fc80000410000 */
[----:B------:R2:W-:Y:S03]  /*2880*/  MUFU.TANH R112, R2 ;  /* 0x0000000200707308 */ /* 0x0005e60000002400 */
[----:B-1----:R-:W-:Y:S08]  /*2890*/  HMMA.16816.F32 R36, R12, R44, R64 ;  /* 0x0000002c0c24723c */ /* 0x002ff00000001840 */
[----:B------:R-:W-:Y:S01]  /*28a0*/  HMMA.16816.F32 R72, R8, R42, R56 ;  /* 0x0000002a0848723c */ /* 0x000fe20000001838 */
[----:B--2---:R-:W-:-:S07]  /*28b0*/  FMUL.FTZ R2, R69, c[0x0][0x320] ;  /* 0x0000c80045027a20 */ /* 0x004fce0000410000 */
[----:B------:R-:W-:Y:S01]  /*28c0*/  HMMA.16816.F32 R56, R24, R44, R60 ;  /* 0x0000002c1838723c */ /* 0x000fe2000000183c */
[----:B------:R-:W-:Y:S01]  /*28d0*/  LDSM.16.M88.4 R60, [R216+0x5d00] ;  /* 0x005d0000d83c783b */ /* 0x000fe20000000200 */
[----:B------:R1:W-:Y:S02]  /*28e0*/  MUFU.TANH R98, R2 ;  /* 0x0000000200627308 */ /* 0x0003e40000002400 */
[----:B-1----:R-:W-:-:S06]  /*28f0*/  FMUL.FTZ R2, R70, c[0x0][0x320] ;  /* 0x0000c80046027a20 */ /* 0x002fcc0000410000 */
[----:B------:R1:W-:-:S14]  /*2900*/  MUFU.TANH R134, R2 ;  /* 0x0000000200867308 */ /* 0x0003dc0000002400 */
[----:B---3--:R-:W-:Y:S01]  /*2910*/  HMMA.16816.F32 R56, R20, R52, R56 ;  /* 0x000000341438723c */ /* 0x008fe20000001838 */
[----:B-1----:R-:W-:-:S07]  /*2920*/  FMUL.FTZ R2, R71, c[0x0][0x320] ;  /* 0x0000c80047027a20 */ /* 0x002fce0000410000 */
[----:B------:R-:W-:Y:S01]  /*2930*/  HMMA.16816.F32 R68, R20, R42, R32 ;  /* 0x0000002a1444723c */ /* 0x000fe20000001820 */
[----:B------:R-:W1:Y:S01]  /*2940*/  LDSM.16.M88.4 R32, [R221+0x1c00] ;  /* 0x001c0000dd20783b */ /* 0x000e620000000200 */
[----:B------:R2:W-:Y:S06]  /*2950*/  MUFU.TANH R135, R2 ;  /* 0x0000000200877308 */ /* 0x0005ec0000002400 */
[----:B------:R-:W-:Y:S08]  /*2960*/  HMMA.16816.F32 R40, R28, R50, R80 ;  /* 0x000000321c28723c */ /* 0x000ff00000001850 */
[----:B------:R-:W-:-:S02]  /*2970*/  FMUL.FTZ R58, R58, c[0x0][0x320] ;  /* 0x0000c8003a3a7a20 */ /* 0x000fc40000410000 */
[----:B--2---:R-:W-:-:S04]  /*2980*/  FMUL.FTZ R2, R76, c[0x0][0x320] ;  /* 0x0000c8004c027a20 */ /* 0x004fc80000410000 */
[----:B------:R2:W3:Y:S02]  /*2990*/  MUFU.TANH R97, R2 ;  /* 0x0000000200617308 */ /* 0x0004e40000002400 */
[----:B--2---:R-:W-:Y:S01]  /*29a0*/  FMUL.FTZ R2, R77, c[0x0][0x320] ;  /* 0x0000c8004d027a20 */ /* 0x004fe20000410000 */
[----:B-1----:R-:W-:Y:S05]  /*29b0*/  HMMA.16816.F32 R64, R16, R32, R108 ;  /* 0x000000201040723c */ /* 0x002fea000000186c */
[----:B------:R1:W2:Y:S03]  /*29c0*/  MUFU.TANH R96, R2 ;  /* 0x0000000200607308 */ /* 0x0002a60000002400 */
[----:B------:R-:W-:Y:S01]  /*29d0*/  HMMA.16816.F32 R84, R28, R34, R84 ;  /* 0x000000221c54723c */ /* 0x000fe20000001854 */
[----:B-1----:R-:W-:-:S04]  /*29e0*/  FMUL.FTZ R2, R78, c[0x0][0x320] ;  /* 0x0000c8004e027a20 */ /* 0x002fc80000410000 */
[----:B------:R1:W-:Y:S02]  /*29f0*/  MUFU.TANH R89, R2 ;  /* 0x0000000200597308 */ /* 0x0003e40000002400 */
[----:B-1----:R-:W-:Y:S02]  /*2a00*/  FMUL.FTZ R2, R79, c[0x0][0x320] ;  /* 0x0000c8004f027a20 */ /* 0x002fe40000410000 */
[----:B------:R-:W-:Y:S04]  /*2a10*/  HMMA.16816.F32 R76, R16, R50, R100 ;  /* 0x00000032104c723c */ /* 0x000fe80000001864 */
[----:B------:R1:W-:Y:S04]  /*2a20*/  MUFU.TANH R88, R2 ;  /* 0x0000000200587308 */ /* 0x0003e80000002400 */
[----:B------:R-:W-:Y:S08]  /*2a30*/  HMMA.16816.F32 R48, R28, R32, R92 ;  /* 0x000000201c30723c */ /* 0x000ff0000000185c */
[----:B------:R-:W-:Y:S01]  /*2a40*/  HMMA.16816.F32 R28, R12, R60, R64 ;  /* 0x0000003c0c1c723c */ /* 0x000fe20000001840 */
[----:B-1----:R-:W-:-:S04]  /*2a50*/  FMUL.FTZ R2, R68, c[0x0][0x320] ;  /* 0x0000c80044027a20 */ /* 0x002fc80000410000 */
[----:B------:R1:W-:Y:S02]  /*2a60*/  MUFU.TANH R133, R2 ;  /* 0x0000000200857308 */ /* 0x0003e40000002400 */
[----:B-1----:R-:W-:-:S06]  /*2a70*/  FMUL.FTZ R2, R69, c[0x0][0x320] ;  /* 0x0000c80045027a20 */ /* 0x002fcc0000410000 */
[----:B------:R1:W-:Y:S02]  /*2a80*/  MUFU.TANH R132, R2 ;  /* 0x0000000200847308 */ /* 0x0003e40000002400 */
[----:B-1----:R-:W-:-:S06]  /*2a90*/  FMUL.FTZ R2, R70, c[0x0][0x320] ;  /* 0x0000c80046027a20 */ /* 0x002fcc0000410000 */
[----:B------:R1:W-:Y:S02]  /*2aa0*/  MUFU.TANH R160, R2 ;  /* 0x0000000200a07308 */ /* 0x0003e40000002400 */
[----:B-1----:R-:W-:Y:S02]  /*2ab0*/  FMUL.FTZ R2, R71, c[0x0][0x320] ;  /* 0x0000c80047027a20 */ /* 0x002fe40000410000 */
[----:B------:R-:W-:Y:S04]  /*2ac0*/  HMMA.16816.F32 R68, R8, R52, R36 ;  /* 0x000000340844723c */ /* 0x000fe80000001824 */
[----:B------:R1:W-:Y:S04]  /*2ad0*/  MUFU.TANH R161, R2 ;  /* 0x0000000200a17308 */ /* 0x0003e80000002400 */
[----:B------:R-:W-:Y:S08]  /*2ae0*/  HMMA.16816.F32 R36, R24, R46, R40 ;  /* 0x0000002e1824723c */ /* 0x000ff00000001828 */
[----:B------:R-:W-:Y:S01]  /*2af0*/  HMMA.16816.F32 R40, R16, R34, R104 ;  /* 0x000000221028723c */ /* 0x000fe20000001868 */
[----:B-1----:R-:W-:-:S04]  /*2b00*/  FMUL.FTZ R2, R72, c[0x0][0x320] ;  /* 0x0000c80048027a20 */ /* 0x002fc80000410000 */
[----:B------:R1:W1:Y:S03]  /*2b10*/  MUFU.TANH R83, R2 ;  /* 0x0000000200537308 */ /* 0x0002660000002400 */
[----:B------:R-:W-:Y:S08]  /*2b20*/  HMMA.16816.F32 R16, R12, R46, R76 ;  /* 0x0000002e0c10723c */ /* 0x000ff0000000184c */
[----:B------:R-:W-:Y:S01]  /*2b30*/  HMMA.16816.F32 R36, R20, R54, R36 ;  /* 0x000000361424723c */ /* 0x000fe20000001824 */
[----:B-1----:R-:W-:-:S07]  /*2b40*/  FMUL.FTZ R2, R73, c[0x0][0x320] ;  /* 0x0000c80049027a20 */ /* 0x002fce0000410000 */
[----:B------:R-:W-:Y:S01]  /*2b50*/  HMMA.16816.F32 R32, R24, R60, R48 ;  /* 0x0000003c1820723c */ /* 0x000fe20000001830 */
[----:B------:R1:W-:Y:S07]  /*2b60*/  MUFU.TANH R82, R2 ;  /* 0x0000000200527308 */ /* 0x0003ee0000002400 */
[----:B------:R-:W-:Y:S08]  /*2b70*/  HMMA.16816.F32 R16, R8, R54, R16 ;  /* 0x000000360810723c */ /* 0x000ff00000001810 */
[----:B------:R-:W-:Y:S01]  /*2b80*/  HMMA.16816.F32 R12, R12, R62, R40 ;  /* 0x0000003e0c0c723c */ /* 0x000fe20000001828 */
[----:B-1----:R-:W-:-:S02]  /*2b90*/  FMUL.FTZ R2, R74, c[0x0][0x320] ;  /* 0x0000c8004a027a20 */ /* 0x002fc40000410000 */
[----:B------:R-:W-:Y:S05]  /*2ba0*/  MUFU.TANH R74, R58 ;  /* 0x0000003a004a7308 */ /* 0x000fea0000002400 */
[----:B------:R-:W-:Y:S03]  /*2bb0*/  HMMA.16816.F32 R24, R24, R62, R84 ;  /* 0x0000003e1818723c */ /* 0x000fe60000001854 */
[----:B------:R1:W1:Y:S05]  /*2bc0*/  MUFU.TANH R101, R2 ;  /* 0x0000000200657308 */ /* 0x00026a0000002400 */
[----:B------:R-:W-:-:S02]  /*2bd0*/  FMUL.FTZ R7, R16, c[0x0][0x320] ;  /* 0x0000c80010077a20 */ /* 0x000fc40000410000 */
[----:B------:R-:W-:Y:S02]  /*2be0*/  FMUL.FTZ R6, R17, c[0x0][0x320] ;  /* 0x0000c80011067a20 */ /* 0x000fe40000410000 */
[----:B-1----:R-:W-:-:S04]  /*2bf0*/  FMUL.FTZ R2, R75, c[0x0][0x320] ;  /* 0x0000c8004b027a20 */ /* 0x002fc80000410000 */
[----:B------:R1:W-:Y:S02]  /*2c00*/  MUFU.TANH R80, R2 ;  /* 0x0000000200507308 */ /* 0x0003e40000002400 */
[----:B-1----:R-:W-:-:S06]  /*2c10*/  FMUL.FTZ R2, R56, c[0x0][0x320] ;  /* 0x0000c80038027a20 */ /* 0x002fcc0000410000 */
[----:B------:R1:W-:Y:S02]  /*2c20*/  MUFU.TANH R81, R2 ;  /* 0x0000000200517308 */ /* 0x0003e40000002400 */
[----:B-1----:R-:W-:-:S06]  /*2c30*/  FMUL.FTZ R2, R57, c[0x0][0x320] ;  /* 0x0000c80039027a20 */ /* 0x002fcc0000410000 */
[----:B------:R1:W-:Y:S02]  /*2c40*/  MUFU.TANH R75, R2 ;  /* 0x00000002004b7308 */ /* 0x0003e40000002400 */
[----:B-1----:R-:W-:Y:S02]  /*2c50*/  FMUL.FTZ R2, R59, c[0x0][0x320] ;  /* 0x0000c8003b027a20 */ /* 0x002fe40000410000 */
[----:B------:R-:W1:Y:S01]  /*2c60*/  LDSM.16.M88.4 R56, [R221+0x2c00] ;  /* 0x002c0000dd38783b */ /* 0x000e620000000200 */
[----:B------:R-:W-:-:S04]  /*2c70*/  DEPBAR.LE SB0, 0x0 ;  /* 0x000080000000791a */ /* 0x000fc80000000000 */
[----:B------:R2:W-:Y:S02]  /*2c80*/  MUFU.TANH R73, R2 ;  /* 0x0000000200497308 */ /* 0x0005e40000002400 */
[----:B--2---:R-:W-:-:S06]  /*2c90*/  FMUL.FTZ R2, R68, c[0x0][0x320] ;  /* 0x0000c80044027a20 */ /* 0x004fcc0000410000 */
[----:B------:R2:W-:Y:S01]  /*2ca0*/  MUFU.TANH R72, R2 ;  /* 0x0000000200487308 */ /* 0x0005e20000002400 */
[----:B-1----:R-:W-:Y:S01]  /*2cb0*/  HMMA.16816.F32 R32, R20, R56, R32 ;  /* 0x000000381420723c */ /* 0x002fe20000001820 */
[----:B--2---:R-:W-:-:S06]  /*2cc0*/  FMUL.FTZ R2, R69, c[0x0][0x320] ;  /* 0x0000c80045027a20 */ /* 0x004fcc0000410000 */
[----:B------:R1:W-:Y:S01]  /*2cd0*/  MUFU.TANH R68, R2 ;  /* 0x0000000200447308 */ /* 0x0003e20000002400 */
[C---:B------:R-:W-:Y:S08]  /*2ce0*/  HMMA.16816.F32 R28, R8.reuse, R56, R28 ;  /* 0x00000038081c723c */ /* 0x040ff0000000181c */
[----:B------:R-:W-:Y:S01]  /*2cf0*/  HMMA.16816.F32 R12, R8, R58, R12 ;  /* 0x0000003a080c723c */ /* 0x000fe2000000180c */
[----:B------:R-:W-:Y:S01]  /*2d00*/  MUFU.TANH R9, R7 ;  /* 0x0000000700097308 */ /* 0x000fe20000002400 */
[----:B-1----:R-:W-:-:S06]  /*2d10*/  FMUL.FTZ R2, R70, c[0x0][0x320] ;  /* 0x0000c80046027a20 */ /* 0x002fcc0000410000 */
[----:B------:R-:W-:Y:S01]  /*2d20*/  HMMA.16816.F32 R24, R20, R58, R24 ;  /* 0x0000003a1418723c */ /* 0x000fe20000001818 */
[----:B------:R1:W-:Y:S08]  /*2d30*/  MUFU.TANH R65, R2 ;  /* 0x0000000200417308 */ /* 0x0003f00000002400 */
[----:B------:R2:W-:Y:S01]  /*2d40*/  MUFU.TANH R10, R6 ;  /* 0x00000006000a7308 */ /* 0x0005e20000002400 */
[----:B-1----:R-:W-:-:S07]  /*2d50*/  FMUL.FTZ R2, R71, c[0x0][0x320] ;  /* 0x0000c80047027a20 */ /* 0x002fce0000410000 */
[----:B------:R1:W-:Y:S07]  /*2d60*/  MUFU.TANH R64, R2 ;  /* 0x0000000200407308 */ /* 0x0003ee0000002400 */
[----:B------:R-:W-:Y:S02]  /*2d70*/  FMUL.FTZ R26, R26, c[0x0][0x320] ;  /* 0x0000c8001a1a7a20 */ /* 0x000fe40000410000 */
[----:B--2---:R-:W-:-:S04]  /*2d80*/  FMUL.FTZ R6, R29, c[0x0][0x320] ;  /* 0x0000c8001d067a20 */ /* 0x004fc80000410000 */
[----:B------:R-:W-:Y:S01]  /*2d90*/  MUFU.TANH R26, R26 ;  /* 0x0000001a001a7308 */ /* 0x000fe20000002400 */
[----:B-1----:R-:W-:-:S07]  /*2da0*/  FMUL.FTZ R2, R36, c[0x0][0x320] ;  /* 0x0000c80024027a20 */ /* 0x002fce0000410000 */
[----:B------:R1:W-:Y:S02]  /*2db0*/  MUFU.TANH R60, R2 ;  /* 0x00000002003c7308 */ /* 0x0003e40000002400 */
[----:B-1----:R-:W-:Y:S02]  /*2dc0*/  IMAD.IADD R2, R155, 0x1, -R3 ;  /* 0x000000019b027824 */ /* 0x002fe400078e0a03 */
[----:B------:R-:W-:-:S03]  /*2dd0*/  FMUL.FTZ R3, R37, c[0x0][0x320] ;  /* 0x0000c80025037a20 */ /* 0x000fc60000410000 */
[----:B------:R-:W-:Y:S01]  /*2de0*/  SHF.R.S32.HI R5, RZ, 0x1f, R2 ;  /* 0x0000001fff057819 */ /* 0x000fe20000011402 */
[----:B------:R1:W-:Y:S03]  /*2df0*/  MUFU.TANH R50, R3 ;  /* 0x0000000300327308 */ /* 0x0003e60000002400 */
[----:B-1----:R-:W-:Y:S01]  /*2e00*/  LEA.HI R3, R5, R2, RZ, 0x2 ;  /* 0x0000000205037211 */ /* 0x002fe200078f10ff */
[----:B------:R-:W-:-:S03]  /*2e10*/  FMUL.FTZ R5, R38, c[0x0][0x320] ;  /* 0x0000c80026057a20 */ /* 0x000fc60000410000 */
[----:B------:R-:W-:Y:S01]  /*2e20*/  LOP3.LUT R3, R3, 0x7ffffffc, RZ, 0xc0, !PT ;  /* 0x7ffffffc03037812 */ /* 0x000fe200078ec0ff */
[----:B------:R1:W-:Y:S04]  /*2e30*/  MUFU.TANH R49, R5 ;  /* 0x0000000500317308 */ /* 0x0003e80000002400 */
[----:B------:R-:W-:Y:S02]  /*2e40*/  IMAD.IADD R2, R2, 0x1, -R3 ;  /* 0x0000000102027824 */ /* 0x000fe400078e0a03 */
[----:B------:R-:W-:Y:S02]  /*2e50*/  FMUL.FTZ R3, R39, c[0x0][0x320] ;  /* 0x0000c80027037a20 */ /* 0x000fe40000410000 */
[----:B------:R-:W-:Y:S02]  /*2e60*/  IMAD R2, R2, -0x2, R144 ;  /* 0xfffffffe02027824 */ /* 0x000fe400078e0290 */
[----:B------:R2:W-:Y:S01]  /*2e70*/  MUFU.TANH R38, R3 ;  /* 0x0000000300267308 */ /* 0x0005e20000002400 */
[----:B------:R-:W-:Y:S02]  /*2e80*/  BAR.SYNC.DEFER_BLOCKING 0x0 ;  /* 0x0000000000007b1d */ /* 0x000fe40000010000 */
[----:B------:R-:W-:-:S02]  /*2e90*/  ISETP.GT.AND P0, PT, R2, RZ, PT ;  /* 0x000000ff0200720c */ /* 0x000fc40003f04270 */
[----:B------:R-:W-:Y:S01]  /*2ea0*/  ISETP.GT.AND P1, PT, R2, 0x1, PT ;  /* 0x000000010200780c */ /* 0x000fe20003f24270 */
[----:B-1----:R-:W-:Y:S01]  /*2eb0*/  FMUL.FTZ R5, R18, c[0x0][0x320] ;  /* 0x0000c80012057a20 */ /* 0x002fe20000410000 */
[----:B------:R-:W-:Y:S02]  /*2ec0*/  ISETP.GT.AND P3, PT, R2, 0x8, PT ;  /* 0x000000080200780c */ /* 0x000fe40003f64270 */
[----:B-----5:R-:W-:Y:S01]  /*2ed0*/  FSEL R16, R146, -INF , P0 ;  /* 0xff80000092107808 */ /* 0x020fe20000000000 */
[----:B------:R1:W5:Y:S01]  /*2ee0*/  MUFU.TANH R7, R5 ;  /* 0x0000000500077308 */ /* 0x0003620000002400 */
[----:B----4-:R-:W-:Y:S02]  /*2ef0*/  FSEL R17, R123, -INF , P1 ;  /* 0xff8000007b117808 */ /* 0x010fe40000800000 */
[----:B------:R-:W-:Y:S02]  /*2f00*/  ISETP.GT.AND P2, PT, R2, 0x9, PT ;  /* 0x000000090200780c */ /* 0x000fe40003f44270 */
[----:B------:R-:W-:Y:S01]  /*2f10*/  FSEL R18, R116, -INF , P3 ;  /* 0xff80000074127808 */ /* 0x000fe20001800000 */
[----:B--2---:R-:W-:Y:S01]  /*2f20*/  FMUL.FTZ R3, R19, c[0x0][0x320] ;  /* 0x0000c80013037a20 */ /* 0x004fe20000410000 */
[----:B------:R-:W-:-:S02]  /*2f30*/  FSEL R36, R122, -INF , P0 ;  /* 0xff8000007a247808 */ /* 0x000fc40000000000 */
[----:B------:R-:W-:Y:S01]  /*2f40*/  FSEL R46, R152, -INF , P0 ;  /* 0xff800000982e7808 */ /* 0x000fe20000000000 */
[----:B------:R2:W4:Y:S01]  /*2f50*/  MUFU.TANH R8, R3 ;  /* 0x0000000300087308 */ /* 0x0005220000002400 */
[----:B------:R-:W-:Y:S02]  /*2f60*/  FSEL R41, R154, -INF , P0 ;  /* 0xff8000009a297808 */ /* 0x000fe40000000000 */
[----:B------:R-:W-:Y:S02]  /*2f70*/  ISETP.GT.AND P0, PT, R2, 0x10, PT ;  /* 0x000000100200780c */ /* 0x000fe40003f04270 */
[----:B------:R-:W-:Y:S01]  /*2f80*/  FSEL R19, R114, -INF , P2 ;  /* 0xff80000072137808 */ /* 0x000fe20001000000 */
[----:B-1----:R-:W-:Y:S01]  /*2f90*/  FMUL.FTZ R5, R30, c[0x0][0x320] ;  /* 0x0000c8001e057a20 */ /* 0x002fe20000410000 */
[----:B------:R-:W-:Y:S02]  /*2fa0*/  FSEL R37, R120, -INF , P1 ;  /* 0xff80000078257808 */ /* 0x000fe40000800000 */
[----:B------:R-:W-:-:S02]  /*2fb0*/  FSEL R45, R147, -INF , P1 ;  /* 0xff800000932d7808 */ /* 0x000fc40000800000 */
[----:B------:R-:W-:Y:S02]  /*2fc0*/  FSEL R42, R153, -INF , P1 ;  /* 0xff800000992a7808 */ /* 0x000fe40000800000 */
[----:B------:R-:W-:Y:S02]  /*2fd0*/  ISETP.GT.AND P1, PT, R2, 0x11, PT ;  /* 0x000000110200780c */ /* 0x000fe40003f24270 */
[----:B---3--:R-:W-:Y:S01]  /*2fe0*/  FSEL R51, R97, -INF , P0 ;  /* 0xff80000061337808 */ /* 0x008fe20000000000 */
[----:B--2---:R-:W-:Y:S01]  /*2ff0*/  FMUL.FTZ R3, R32, c[0x0][0x320] ;  /* 0x0000c80020037a20 */ /* 0x004fe20000410000 */
[----:B------:R-:W-:Y:S02]  /*3000*/  FSEL R39, R113, -INF , P3 ;  /* 0xff80000071277808 */ /* 0x000fe40001800000 */
[----:B------:R-:W-:Y:S01]  /*3010*/  FSEL R47, R118, -INF , P3 ;  /* 0xff800000762f7808 */ /* 0x000fe20001800000 */
[----:B------:R1:W-:Y:S01]  /*3020*/  MUFU.TANH R32, R3 ;  /* 0x0000000300207308 */ /* 0x0003e20000002400 */
[----:B------:R-:W-:-:S02]  /*3030*/  FSEL R43, R121, -INF , P3 ;  /* 0xff800000792b7808 */ /* 0x000fc40001800000 */
[----:B------:R-:W-:Y:S02]  /*3040*/  ISETP.GT.AND P3, PT, R2, 0x18, PT ;  /* 0x000000180200780c */ /* 0x000fe40003f64270 */
[----:B------:R-:W-:Y:S02]  /*3050*/  FSEL R53, R96, -INF , P1 ;  /* 0xff80000060357808 */ /* 0x000fe40000800000 */
[----:B------:R-:W-:Y:S02]  /*3060*/  FSEL R40, R99, -INF , P2 ;  /* 0xff80000063287808 */ /* 0x000fe40001000000 */
[----:B------:R-:W-:Y:S02]  /*3070*/  FSEL R48, R117, -INF , P2 ;  /* 0xff80000075307808 */ /* 0x000fe40001000000 */
[----:B------:R-:W-:Y:S02]  /*3080*/  FSEL R44, R119, -INF , P2 ;  /* 0xff800000772c7808 */ /* 0x000fe40001000000 */
[----:B------:R-:W-:-:S02]  /*3090*/  ISETP.GT.AND P2, PT, R2, 0x19, PT ;  /* 0x000000190200780c */ /* 0x000fc40003f44270 */
[----:B------:R-:W-:Y:S01]  /*30a0*/  FSEL R52, R83, -INF , P3 ;  /* 0xff80000053347808 */ /* 0x000fe20001800000 */
[----:B-1----:R-:W-:Y:S01]  /*30b0*/  FMUL.FTZ R3, R28, c[0x0][0x320] ;  /* 0x0000c8001c037a20 */ /* 0x002fe20000410000 */
[----:B------:R-:W-:Y:S01]  /*30c0*/  FSEL R101, R101, -INF , P3 ;  /* 0xff80000065657808 */ /* 0x000fe20001800000 */
[----:B------:R1:W-:Y:S01]  /*30d0*/  MUFU.TANH R28, R5 ;  /* 0x00000005001c7308 */ /* 0x0003e20000002400 */
[----:B------:R-:W-:Y:S02]  /*30e0*/  FSEL R160, R160, -INF , P3 ;  /* 0xff800000a0a07808 */ /* 0x000fe40001800000 */
[----:B------:R-:W-:Y:S02]  /*30f0*/  FSEL R133, R133, -INF , P3 ;  /* 0xff80000085857808 */ /* 0x000fe40001800000 */
[----:B------:R-:W-:Y:S02]  /*3100*/  FSEL R55, R89, -INF , P0 ;  /* 0xff80000059377808 */ /* 0x000fe40000000000 */
[----:B------:R-:W-:Y:S01]  /*3110*/  FSEL R134, R134, -INF , P0 ;  /* 0xff80000086867808 */ /* 0x000fe20000000000 */
[----:B------:R2:W3:Y:S01]  /*3120*/  MUFU.TANH R11, R3 ;  /* 0x00000003000b7308 */ /* 0x0004e20000002400 */
[----:B------:R-:W-:-:S02]  /*3130*/  FSEL R106, R112, -INF , P0 ;  /* 0xff800000706a7808 */ /* 0x000fc40000000000 */
[C---:B------:R-:W-:Y:S02]  /*3140*/  ISETP.GT.AND P3, PT, R2.reuse, 0x28, PT ;  /* 0x000000280200780c */ /* 0x040fe40003f64270 */
[----:B------:R-:W-:Y:S02]  /*3150*/  ISETP.GT.AND P0, PT, R2, 0x20, PT ;  /* 0x000000200200780c */ /* 0x000fe40003f04270 */
[----:B------:R-:W-:Y:S01]  /*3160*/  FSEL R54, R82, -INF , P2 ;  /* 0xff80000052367808 */ /* 0x000fe20001000000 */
[----:B-1----:R-:W-:Y:S01]  /*3170*/  FMUL.FTZ R5, R12, c[0x0][0x320] ;  /* 0x0000c8000c057a20 */ /* 0x002fe20000410000 */
[----:B------:R-:W-:Y:S01]  /*3180*/  FSEL R100, R88, -INF , P1 ;  /* 0xff80000058647808 */ /* 0x000fe20000800000 */
[----:B------:R1:W1:Y:S01]  /*3190*/  MUFU.TANH R12, R6 ;  /* 0x00000006000c7308 */ /* 0x0002620000002400 */
[----:B------:R-:W-:Y:S02]  /*31a0*/  FSEL R135, R135, -INF , P1 ;  /* 0xff80000087877808 */ /* 0x000fe40000800000 */
[----:B------:R-:W-:-:S02]  /*31b0*/  FSEL R107, R98, -INF , P1 ;  /* 0xff800000626b7808 */ /* 0x000fc40000800000 */
[----:B-----5:R-:W-:Y:S02]  /*31c0*/  FSEL R176, R7, -INF , P3 ;  /* 0xff80000007b07808 */ /* 0x020fe40001800000 */
[----:B--2---:R-:W-:Y:S01]  /*31d0*/  FMNMX.FTZ R3, R16, R17, !PT ;  /* 0x0000001110037209 */ /* 0x004fe20007810000 */
[----:B------:R2:W5:Y:S01]  /*31e0*/  MUFU.TANH R7, R5 ;  /* 0x0000000500077308 */ /* 0x0005620000002400 */
[----:B------:R-:W-:Y:S02]  /*31f0*/  ISETP.GT.AND P1, PT, R2, 0x21, PT ;  /* 0x000000210200780c */ /* 0x000fe40003f24270 */
[----:B------:R-:W-:Y:S02]  /*3200*/  FMNMX.FTZ R3, R18, R3, !PT ;  /* 0x0000000312037209 */ /* 0x000fe40007810000 */
[----:B------:R-:W-:Y:S02]  /*3210*/  FSEL R173, R72, -INF , P0 ;  /* 0xff80000048ad7808 */ /* 0x000fe40000000000 */
[----:B------:R-:W-:Y:S01]  /*3220*/  FMNMX.FTZ R3, R19, R3, !PT ;  /* 0x0000000313037209 */ /* 0x000fe20007810000 */
[----:B-1----:R-:W-:Y:S01]  /*3230*/  FMUL.FTZ R6, R13, c[0x0][0x320] ;  /* 0x0000c8000d067a20 */ /* 0x002fe20000410000 */
[----:B------:R-:W-:Y:S01]  /*3240*/  FSEL R105, R80, -INF , P2 ;  /* 0xff80000050697808 */ /* 0x000fe20001000000 */
[----:B------:R-:W-:Y:S01]  /*3250*/  FMUL.FTZ R13, R27, c[0x0][0x320] ;  /* 0x0000c8001b0d7a20 */ /* 0x000fe20000410000 */
[----:B------:R-:W-:-:S02]  /*3260*/  FMNMX.FTZ R3, R51, R3, !PT ;  /* 0x0000000333037209 */ /* 0x000fc40007810000 */
[----:B------:R-:W-:Y:S01]  /*3270*/  FSEL R161, R161, -INF , P2 ;  /* 0xff800000a1a17808 */ /* 0x000fe20001000000 */
[----:B------:R-:W1:Y:S01]  /*3280*/  MUFU.TANH R6, R6 ;  /* 0x0000000600067308 */ /* 0x000e620000002400 */
[----:B------:R-:W-:Y:S02]  /*3290*/  FMNMX.FTZ R3, R53, R3, !PT ;  /* 0x0000000335037209 */ /* 0x000fe40007810000 */
[----:B------:R-:W-:Y:S02]  /*32a0*/  FSEL R132, R132, -INF , P2 ;  /* 0xff80000084847808 */ /* 0x000fe40001000000 */
[----:B------:R-:W-:Y:S02]  /*32b0*/  FMNMX.FTZ R3, R52, R3, !PT ;  /* 0x0000000334037209 */ /* 0x000fe40007810000 */
[----:B--2---:R-:W-:Y:S01]  /*32c0*/  FMNMX.FTZ R5, R36, R37, !PT ;  /* 0x0000002524057209 */ /* 0x004fe20007810000 */
[----:B------:R-:W-:Y:S01]  /*32d0*/  MUFU.TANH R13, R13 ;  /* 0x0000000d000d7308 */ /* 0x000fe20000002400 */
[----:B------:R-:W-:-:S02]  /*32e0*/  FMNMX.FTZ R3, R54, R3, !PT ;  /* 0x0000000336037209 */ /* 0x000fc40007810000 */
[----:B------:R-:W-:Y:S02]  /*32f0*/  ISETP.GT.AND P2, PT, R2, 0x29, PT ;  /* 0x000000290200780c */ /* 0x000fe40003f44270 */
[----:B------:R-:W-:Y:S02]  /*3300*/  FSEL R172, R68, -INF , P1 ;  /* 0xff80000044ac7808 */ /* 0x000fe40000800000 */
[----:B------:R-:W-:Y:S02]  /*3310*/  FMNMX.FTZ R3, R173, R3, !PT ;  /* 0x00000003ad037209 */ /* 0x000fe40007810000 */
[----:B------:R-:W-:Y:S02]  /*3320*/  FMNMX.FTZ R5, R39, R5, !PT ;  /* 0x0000000527057209 */ /* 0x000fe40007810000 */
[----:B------:R-:W-:Y:S02]  /*3330*/  FSEL R175, R65, -INF , P0 ;  /* 0xff80000041af7808 */ /* 0x000fe40000000000 */
[----:B------:R-:W-:-:S02]  /*3340*/  FSEL R191, R74, -INF , P0 ;  /* 0xff8000004abf7808 */ /* 0x000fc40000000000 */
[----:B------:R-:W-:Y:S02]  /*3350*/  FSEL R184, R81, -INF , P0 ;  /* 0xff80000051b87808 */ /* 0x000fe40000000000 */
[----:B------:R-:W-:Y:S02]  /*3360*/  FSEL R174, R64, -INF , P1 ;  /* 0xff80000040ae7808 */ /* 0x000fe40000800000 */
[----:B------:R-:W-:Y:S02]  /*3370*/  FSEL R190, R73, -INF , P1 ;  /* 0xff80000049be7808 */ /* 0x000fe40000800000 */
[----:B------:R-:W-:Y:S02]  /*3380*/  FSEL R186, R75, -INF , P1 ;  /* 0xff8000004bba7808 */ /* 0x000fe40000800000 */
[----:B------:R-:W-:Y:S02]  /*3390*/  FSEL R163, R9, -INF , P3 ;  /* 0xff80000009a37808 */ /* 0x000fe40001800000 */
[----:B------:R-:W-:-:S02]  /*33a0*/  FSEL R189, R49, -INF , P3 ;  /* 0xff80000031bd7808 */ /* 0x000fc40001800000 */
[----:B------:R-:W-:Y:S02]  /*33b0*/  FSEL R187, R60, -INF , P3 ;  /* 0xff8000003cbb7808 */ /* 0x000fe40001800000 */
[----:B----4-:R-:W-:Y:S02]  /*33c0*/  FSEL R179, R8, -INF , P2 ;  /* 0xff80000008b37808 */ /* 0x010fe40001000000 */
[----:B------:R-:W-:Y:S02]  /*33d0*/  FSEL R162, R10, -INF , P2 ;  /* 0xff8000000aa27808 */ /* 0x000fe40001000000 */
[----:B------:R-:W-:Y:S02]  /*33e0*/  FSEL R188, R38, -INF , P2 ;  /* 0xff80000026bc7808 */ /* 0x000fe40001000000 */
[----:B------:R-:W-:Y:S02]  /*33f0*/  FSEL R185, R50, -INF , P2 ;  /* 0xff80000032b97808 */ /* 0x000fe40001000000 */
[----:B------:R-:W-:-:S02]  /*3400*/  ISETP.GT.AND P0, PT, R2, 0x30, PT ;  /* 0x000000300200780c */ /* 0x000fc40003f04270 */
[C---:B------:R-:W-:Y:S02]  /*3410*/  ISETP.GT.AND P1, PT, R2.reuse, 0x31, PT ;  /* 0x000000310200780c */ /* 0x040fe40003f24270 */
[C---:B------:R-:W-:Y:S02]  /*3420*/  ISETP.GT.AND P3, PT, R2.reuse, 0x38, PT ;  /* 0x000000380200780c */ /* 0x040fe40003f64270 */
[----:B------:R-:W-:Y:S02]  /*3430*/  ISETP.GT.AND P2, PT, R2, 0x39, PT ;  /* 0x000000390200780c */ /* 0x000fe40003f44270 */
[----:B------:R-:W-:Y:S02]  /*3440*/  FMNMX.FTZ R2, R172, R3, !PT ;  /* 0x00000003ac027209 */ /* 0x000fe40007810000 */
[----:B------:R-:W-:Y:S01]  /*3450*/  FMNMX.FTZ R3, R40, R5, !PT ;  /* 0x0000000528037209 */ /* 0x000fe20007810000 */
[----:B------:R-:W-:Y:S01]  /*3460*/  FMUL.FTZ R5, R31, c[0x0][0x320] ;  /* 0x0000c8001f057a20 */ /* 0x000fe20000410000 */
[----:B------:R-:W-:-:S02]  /*3470*/  FMNMX.FTZ R2, R163, R2, !PT ;  /* 0x00000002a3027209 */ /* 0x000fc40007810000 */
[----:B------:R-:W-:Y:S02]  /*3480*/  FMNMX.FTZ R3, R55, R3, !PT ;  /* 0x0000000337037209 */ /* 0x000fe40007810000 */
[----:B---3--:R-:W-:Y:S02]  /*3490*/  FSEL R205, R11, -INF , P0 ;  /* 0xff8000000bcd7808 */ /* 0x008fe40000000000 */
[----:B------:R-:W-:Y:S01]  /*34a0*/  FMNMX.FTZ R2, R162, R2, !PT ;  /* 0x00000002a2027209 */ /* 0x000fe20007810000 */
[----:B------:R2:W3:Y:S01]  /*34b0*/  MUFU.TANH R11, R5 ;  /* 0x00000005000b7308 */ /* 0x0004e20000002400 */
[----:B------:R-:W-:Y:S02]  /*34c0*/  FMNMX.FTZ R3, R100, R3, !PT ;  /* 0x0000000364037209 */ /* 0x000fe40007810000 */
[----:B------:R-:W-:Y:S02]  /*34d0*/  FSEL R210, R12, -INF , P1 ;  /* 0xff8000000cd27808 */ /* 0x000fe40000800000 */
[----:B------:R-:W-:-:S02]  /*34e0*/  FMNMX.FTZ R2, R205, R2, !PT ;  /* 0x00000002cd027209 */ /* 0x000fc40007810000 */
[----:B------:R-:W-:Y:S02]  /*34f0*/  FMNMX.FTZ R3, R101, R3, !PT ;  /* 0x0000000365037209 */ /* 0x000fe40007810000 */
[----:B-----5:R-:W-:Y:S02]  /*3500*/  FSEL R211, R7, -INF , P3 ;  /* 0xff80000007d37808 */ /* 0x020fe40001800000 */
[----:B------:R-:W-:Y:S02]  /*3510*/  FMNMX.FTZ R2, R210, R2, !PT ;  /* 0x00000002d2027209 */ /* 0x000fe40007810000 */
[----:B------:R-:W-:Y:S02]  /*3520*/  FMNMX.FTZ R3, R105, R3, !PT ;  /* 0x0000000369037209 */ /* 0x000fe40007810000 */
[----:B-1----:R-:W-:Y:S01]  /*3530*/  FSEL R213, R6, -INF , P2 ;  /* 0xff80000006d57808 */ /* 0x002fe20001000000 */
[----:B--2---:R-:W-:Y:S01]  /*3540*/  FMUL.FTZ R5, R14, c[0x0][0x320] ;  /* 0x0000c8000e057a20 */ /* 0x004fe20000410000 */
[----:B------:R-:W-:-:S02]  /*3550*/  FMNMX.FTZ R2, R211, R2, !PT ;  /* 0x00000002d3027209 */ /* 0x000fc40007810000 */
[----:B------:R-:W-:Y:S01]  /*3560*/  FMNMX.FTZ R3, R175, R3, !PT ;  /* 0x00000003af037209 */ /* 0x000fe20007810000 */
[----:B------:R1:W2:Y:S01]  /*3570*/  MUFU.TANH R10, R5 ;  /* 0x00000005000a7308 */ /* 0x0002a20000002400 */
[----:B------:R-:W-:Y:S02]  /*3580*/  FMNMX.FTZ R6, R213, R2, !PT ;  /* 0x00000002d5067209 */ /* 0x000fe40007810000 */
[----:B------:R-:W-:Y:S02]  /*3590*/  FMNMX.FTZ R2, R174, R3, !PT ;  /* 0x00000003ae027209 */ /* 0x000fe40007810000 */
[----:B------:R-:W-:Y:S01]  /*35a0*/  FMNMX.FTZ R3, R41, R42, !PT ;  /* 0x0000002a29037209 */ /* 0x000fe20007810000 */
[----:B------:R-:W4:Y:S01]  /*35b0*/  SHFL.BFLY PT, R7, R6, 0x2, 0x1f ;  /* 0x0c401f0006077f89 */ /* 0x000f2200000e0000 */
[----:B------:R-:W-:Y:S02]  /*35c0*/  FMNMX.FTZ R2, R176, R2, !PT ;  /* 0x00000002b0027209 */ /* 0x000fe40007810000 */
[----:B------:R-:W-:-:S02]  /*35d0*/  FSEL R200, R28, -INF , P0 ;  /* 0xff8000001cc87808 */ /* 0x000fc40000000000 */
[----:B------:R-:W-:Y:S02]  /*35e0*/  FMNMX.FTZ R2, R179, R2, !PT ;  /* 0x00000002b3027209 */ /* 0x000fe40007810000 */
[----:B------:R-:W-:Y:S02]  /*35f0*/  FMNMX.FTZ R3, R43, R3, !PT ;  /* 0x000000032b037209 */ /* 0x000fe40007810000 */
[----:B---3--:R-:W-:Y:S01]  /*3600*/  FSEL R203, R11, -INF , P1 ;  /* 0xff8000000bcb7808 */ /* 0x008fe20000800000 */
[----:B-1----:R-:W-:Y:S01]  /*3610*/  FMUL.FTZ R5, R15, c[0x0][0x320] ;  /* 0x0000c8000f057a20 */ /* 0x002fe20000410000 */
[----:B------:R-:W-:Y:S02]  /*3620*/  FMNMX.FTZ R2, R200, R2, !PT ;  /* 0x00000002c8027209 */ /* 0x000fe40007810000 */
[----:B------:R-:W-:Y:S01]  /*3630*/  FMNMX.FTZ R3, R44, R3, !PT ;  /* 0x000000032c037209 */ /* 0x000fe20007810000 */
[----:B------:R1:W3:Y:S01]  /*3640*/  MUFU.TANH R8, R5 ;  /* 0x0000000500087308 */ /* 0x0002e20000002400 */
[----:B--2---:R-:W-:-:S02]  /*3650*/  FSEL R201, R10, -INF , P3 ;  /* 0xff8000000ac97808 */ /* 0x004fc40001800000 */
[----:B------:R-:W-:Y:S02]  /*3660*/  FMNMX.FTZ R2, R203, R2, !PT ;  /* 0x00000002cb027209 */ /* 0x000fe40007810000 */
[----:B------:R-:W-:Y:S02]  /*3670*/  FMNMX.FTZ R3, R106, R3, !PT ;  /* 0x000000036a037209 */ /* 0x000fe40007810000 */
[----:B------:R-:W-:Y:S02]  /*3680*/  FMNMX.FTZ R2, R201, R2, !PT ;  /* 0x00000002c9027209 */ /* 0x000fe40007810000 */
[----:B------:R-:W-:Y:S02]  /*3690*/  FMNMX.FTZ R3, R107, R3, !PT ;  /* 0x000000036b037209 */ /* 0x000fe40007810000 */
[----:B----4-:R-:W-:Y:S02]  /*36a0*/  FMNMX.FTZ R6, R6, R7, !PT ;  /* 0x0000000706067209 */ /* 0x010fe40007810000 */
[----:B------:R-:W-:-:S02]  /*36b0*/  FMNMX.FTZ R3, R133, R3, !PT ;  /* 0x0000000385037209 */ /* 0x000fc40007810000 */
[----:B------:R-:W-:Y:S01]  /*36c0*/  FSEL R208, R32, -INF , P0 ;  /* 0xff80000020d07808 */ /* 0x000fe20000000000 */
[----:B-1----:R-:W-:Y:S01]  /*36d0*/  FMUL.FTZ R5, R34, c[0x0][0x320] ;  /* 0x0000c80022057a20 */ /* 0x002fe20000410000 */
[----:B---3--:R-:W-:Y:S01]  /*36e0*/  FSEL R209, R8, -INF , P2 ;  /* 0xff80000008d17808 */ /* 0x008fe20001000000 */
[----:B------:R-:W-:Y:S01]  /*36f0*/  FMUL.FTZ R8, R24, c[0x0][0x320] ;  /* 0x0000c80018087a20 */ /* 0x000fe20000410000 */
[----:B------:R-:W1:Y:S01]  /*3700*/  SHFL.BFLY PT, R102, R6, 0x1, 0x1f ;  /* 0x0c201f0006667f89 */ /* 0x000e6200000e0000 */
[----:B------:R2:W3:Y:S01]  /*3710*/  MUFU.TANH R9, R5 ;  /* 0x0000000500097308 */ /* 0x0004e20000002400 */
[----:B------:R-:W-:Y:S02]  /*3720*/  FSEL R214, R26, -INF , P3 ;  /* 0xff8000001ad67808 */ /* 0x000fe40001800000 */
[----:B------:R-:W-:-:S05]  /*3730*/  FSEL R212, R13, -INF , P2 ;  /* 0xff8000000dd47808 */ /* 0x000fca0001000000 */
[----:B------:R4:W5:Y:S01]  /*3740*/  MUFU.TANH R12, R8 ;  /* 0x00000008000c7308 */ /* 0x0009620000002400 */
[----:B--2---:R-:W-:Y:S01]  /*3750*/  FMUL.FTZ R5, R33, c[0x0][0x320] ;  /* 0x0000c80021057a20 */ /* 0x004fe20000410000 */
[----:B---3--:R-:W-:Y:S02]  /*3760*/  FSEL R237, R9, -INF , P0 ;  /* 0xff80000009ed7808 */ /* 0x008fe40000000000 */
[----:B------:R-:W-:-:S04]  /*3770*/  ISETP.GE.AND P0, PT, R145, 0x41, PT ;  /* 0x000000419100780c */ /* 0x000fc80003f06270 */
[----:B------:R2:W3:Y:S01]  /*3780*/  MUFU.TANH R11, R5 ;  /* 0x00000005000b7308 */ /* 0x0004e20000002400 */
[----:B-1----:R-:W-:Y:S01]  /*3790*/  FMNMX.FTZ R102, R6, R102, !PT ;  /* 0x0000006606667209 */ /* 0x002fe20007810000 */
[----:B----4-:R-:W-:Y:S01]  /*37a0*/  FMUL.FTZ R8, R25, c[0x0][0x320] ;  /* 0x0000c80019087a20 */ /* 0x010fe20000410000 */
[----:B-----5:R-:W-:-:S05]  /*37b0*/  FSEL R215, R12, -INF , P3 ;  /* 0xff8000000cd77808 */ /* 0x020fca0001800000 */
[----:B------:R1:W4:Y:S01]  /*37c0*/  MUFU.TANH R10, R8 ;  /* 0x00000008000a7308 */ /* 0x0003220000002400 */
[----:B------:R-:W-:Y:S01]  /*37d0*/  FMUL.FTZ R12, R102, c[0x0][0x2d0] ;  /* 0x0000b400660c7a20 */ /* 0x000fe20000410000 */
[----:B--2---:R-:W-:Y:S02]  /*37e0*/  FMNMX.FTZ R5, R209, R2, !PT ;  /* 0x00000002d1057209 */ /* 0x004fe40007810000 */
[----:B------:R-:W-:Y:S02]  /*37f0*/  FMNMX.FTZ R2, R132, R3, !PT ;  /* 0x0000000384027209 */ /* 0x000fe40007810000 */
[----:B------:R-:W-:Y:S01]  /*3800*/  FMNMX.FTZ R3, R46, R45, !PT ;  /* 0x0000002d2e037209 */ /* 0x000fe20007810000 */
[----:B------:R-:W2:Y:S01]  /*3810*/  SHFL.BFLY PT, R7, R5, 0x2, 0x1f ;  /* 0x0c401f0005077f89 */ /* 0x000ea200000e0000 */
[----:B------:R-:W-:Y:S02]  /*3820*/  FMNMX.FTZ R2, R184, R2, !PT ;  /* 0x00000002b8027209 */ /* 0x000fe40007810000 */
[----:B------:R-:W-:Y:S01]  /*3830*/  FMNMX.FTZ R3, R47, R3, !PT ;  /* 0x000000032f037209 */ /* 0x000fe20007810000 */
[----:B-1----:R-:W-:Y:S01]  /*3840*/  FMUL.FTZ R8, R35, c[0x0][0x320] ;  /* 0x0000c80023087a20 */ /* 0x002fe20000410000 */
[----:B------:R-:W-:-:S02]  /*3850*/  FMNMX.FTZ R2, R186, R2, !PT ;  /* 0x00000002ba027209 */ /* 0x000fc40007810000 */
[----:B------:R-:W-:Y:S02]  /*3860*/  FMNMX.FTZ R3, R48, R3, !PT ;  /* 0x0000000330037209 */ /* 0x000fe40007810000 */
[----:B------:R-:W-:Y:S02]  /*3870*/  FMNMX.FTZ R2, R187, R2, !PT ;  /* 0x00000002bb027209 */ /* 0x000fe40007810000 */
[----:B------:R-:W-:Y:S02]  /*3880*/  FMNMX.FTZ R3, R134, R3, !PT ;  /* 0x0000000386037209 */ /* 0x000fe40007810000 */
[----:B------:R-:W-:Y:S02]  /*3890*/  FMNMX.FTZ R2, R185, R2, !PT ;  /* 0x00000002b9027209 */ /* 0x000fe40007810000 */
[----:B------:R-:W-:Y:S02]  /*38a0*/  FMNMX.FTZ R3, R135, R3, !PT ;  /* 0x0000000387037209 */ /* 0x000fe40007810000 */
[----:B---3--:R-:W-:-:S02]  /*38b0*/  FSEL R15, R11, -INF , P1 ;  /* 0xff8000000b0f7808 */ /* 0x008fc40000800000 */
[----:B------:R-:W-:Y:S01]  /*38c0*/  FMNMX.FTZ R2, R208, R2, !PT ;  /* 0x00000002d0027209 */ /* 0x000fe20007810000 */
[----:B------:R1:W3:Y:S01]  /*38d0*/  MUFU.TANH R11, R8 ;  /* 0x00000008000b7308 */ /* 0x0002e20000002400 */
[----:B------:R-:W-:Y:S02]  /*38e0*/  FMNMX.FTZ R3, R160, R3, !PT ;  /* 0x00000003a0037209 */ /* 0x000fe40007810000 */
[----:B------:R-:W-:Y:S02]  /*38f0*/  FMNMX.FTZ R2, R15, R2, !PT ;  /* 0x000000020f027209 */ /* 0x000fe40007810000 */
[----:B--2---:R-:W-:Y:S02]  /*3900*/  FMNMX.FTZ R9, R5, R7, !PT ;  /* 0x0000000705097209 */ /* 0x004fe40007810000 */
[----:B------:R-:W-:Y:S02]  /*3910*/  FMNMX.FTZ R5, R161, R3, !PT ;  /* 0x00000003a1057209 */ /* 0x000fe40007810000 */
[----:B----4-:R-:W-:-:S02]  /*3920*/  FSEL R222, R10, -INF , P2 ;  /* 0xff8000000ade7808 */ /* 0x010fc40001000000 */
[----:B------:R-:W-:Y:S02]  /*3930*/  FMNMX.FTZ R3, R215, R2, !PT ;  /* 0x00000002d7037209 */ /* 0x000fe40007810000 */
[----:B------:R-:W-:Y:S02]  /*3940*/  FMNMX.FTZ R5, R191, R5, !PT ;  /* 0x00000005bf057209 */ /* 0x000fe40007810000 */
[----:B------:R-:W-:Y:S02]  /*3950*/  @P0 LEA.HI.SX32 R2, R250, 0xfffffffe, 0x1a ;  /* 0xfffffffefa020811 */ /* 0x000fe400078fd2ff */
[----:B------:R-:W-:Y:S02]  /*3960*/  FMNMX.FTZ R10, R222, R3, !PT ;  /* 0x00000003de0a7209 */ /* 0x000fe40007810000 */
[----:B------:R-:W-:Y:S01]  /*3970*/  FMNMX.FTZ R3, R190, R5, !PT ;  /* 0x00000005be037209 */ /* 0x000fe20007810000 */
[----:B------:R-:W-:Y:S01]  /*3980*/  @P0 IMAD R6, R157, R2, RZ ;  /* 0x000000029d060224 */ /* 0x000fe200078e02ff */
[----:B------:R-:W-:Y:S01]  /*3990*/  @P0 SHF.R.S32.HI R7, RZ, 0x1f, R2 ;  /* 0x0000001fff070819 */ /* 0x000fe20000011402 */
[----:B-1----:R-:W1:Y:S01]  /*39a0*/  SHFL.BFLY PT, R8, R10, 0x2, 0x1f ;  /* 0x0c401f000a087f89 */ /* 0x002e6200000e0000 */
[----:B------:R-:W-:Y:S01]  /*39b0*/  FMNMX.FTZ R5, R189, R3, !PT ;  /* 0x00000003bd057209 */ /* 0x000fe20007810000 */
[----:B------:R-:W-:Y:S01]  /*39c0*/  @P0 IMAD.WIDE.U32 R2, R2, R159, R166 ;  /* 0x0000009f02020225 */ /* 0x000fe200078e00a6 */
[----:B---3--:R-:W-:-:S02]  /*39d0*/  FSEL R223, R11, -INF , P1 ;  /* 0xff8000000bdf7808 */ /* 0x008fc40000800000 */
[----:B------:R-:W-:Y:S01]  /*39e0*/  FMNMX.FTZ R5, R188, R5, !PT ;  /* 0x00000005bc057209 */ /* 0x000fe20007810000 */
[----:B------:R-:W-:Y:S01]  /*39f0*/  @P0 IMAD R7, R7, R159, R6 ;  /* 0x0000009f07070224 */ /* 0x000fe200078e0206 */
[----:B------:R-:W-:Y:S01]  /*3a00*/  FSETP.NEU.FTZ.AND P1, PT, R102, -INF , PT ;  /* 0xff8000006600780b */ /* 0x000fe20003f3d000 */
[----:B------:R-:W2:Y:S02]  /*3a10*/  SHFL.BFLY PT, R11, R9, 0x1, 0x1f ;  /* 0x0c201f00090b7f89 */ /* 0x000ea400000e0000 */
[----:B------:R-:W-:Y:S01]  /*3a20*/  @P0 IMAD.IADD R7, R3, 0x1, R7 ;  /* 0x0000000103070824 */ /* 0x000fe200078e0207 */
[----:B------:R-:W-:Y:S02]  /*3a30*/  FMNMX.FTZ R3, R237, R5, !PT ;  /* 0x00000005ed037209 */ /* 0x000fe40007810000 */
[----:B------:R-:W-:Y:S02]  /*3a40*/  FSEL R12, R12, RZ, P1 ;  /* 0x000000ff0c0c7208 */ /* 0x000fe40000800000 */
[----:B------:R-:W-:-:S02]  /*3a50*/  FMNMX.FTZ R3, R223, R3, !PT ;  /* 0x00000003df037209 */ /* 0x000fc40007810000 */
[----:B------:R-:W-:Y:S01]  /*3a60*/  @P0 LEA R6, P1, R2, c[0x0][0x1c8], 0x1 ;  /* 0x0000720002060a11 */ /* 0x000fe200078208ff */
[--C-:B------:R-:W-:Y:S01]  /*3a70*/  FFMA.FTZ R5, R16, c[0x0][0x2d0], -R12.reuse ;  /* 0x0000b40010057a23 */ /* 0x100fe2000001080c */
[----:B------:R-:W-:Y:S02]  /*3a80*/  FMNMX.FTZ R3, R214, R3, !PT ;  /* 0x00000003d6037209 */ /* 0x000fe40007810000 */
[----:B------:R-:W-:Y:S01]  /*3a90*/  @P0 LEA.HI.X R7, R2, c[0x0][0x1cc], R7, 0x1, P1 ;  /* 0x0000730002070a11 */ /* 0x000fe200008f0c07 */
[----:B------:R3:W-:Y:S01]  /*3aa0*/  MUFU.EX2 R249, R5 ;  /* 0x0000000500f97308 */ /* 0x0007e20000000800 */
[--C-:B------:R-:W-:Y:S01]  /*3ab0*/  FFMA.FTZ R2, R17, c[0x0][0x2d0], -R12.reuse ;  /* 0x0000b40011027a23 */ /* 0x100fe2000001080c */
[----:B-1----:R-:W-:Y:S02]  /*3ac0*/  FMNMX.FTZ R10, R10, R8, !PT ;  /* 0x000000080a0a7209 */ /* 0x002fe40007810000 */
[----:B------:R-:W-:Y:S01]  /*3ad0*/  @P0 LEA R8, P1, R158, R6, 0x1 ;  /* 0x000000069e080211 */ /* 0x000fe200078208ff */
[----:B------:R1:W-:Y:S03]  /*3ae0*/  @P0 LDGSTS.E.BYPASS.LTC128B.128 [R233+0x3100], [R6.64], !P4 ;  /* 0x0310000006e90fae */ /* 0x0003e6000e101d44 */
[----:B------:R2:W4:Y:S01]  /*3af0*/  MUFU.EX2 R247, R2 ;  /* 0x0000000200f77308 */ /* 0x0005220000000800 */
[----:B------:R1:W-:Y:S04]  /*3b00*/  @P0 LDGSTS.E.BYPASS.LTC128B.128 [R233+0x4100], [R6.64+0x40], !P6 ;  /* 0x0410004006e90fae */ /* 0x0003e8000f101d44 */
[----:B------:R1:W-:Y:S01]  /*3b10*/  @P0 LDGSTS.E.BYPASS.LTC128B.128 [R233+0x5100], [R6.64+0x80], !P5 ;  /* 0x0510008006e90fae */ /* 0x0003e2000e901d44 */
[----:B---3--:R-:W-:Y:S01]  /*3b20*/  FMNMX.FTZ R5, R212, R3, !PT ;  /* 0x00000003d4057209 */ /* 0x008fe20007810000 */
[----:B------:R-:W-:-:S02]  /*3b30*/  FFMA.FTZ R3, R18, c[0x0][0x2d0], -R12 ;  /* 0x0000b40012037a23 */ /* 0x000fc4000001080c */
[----:B------:R-:W3:Y:S02]  /*3b40*/  SHFL.BFLY PT, R14, R10, 0x1, 0x1f ;  /* 0x0c201f000a0e7f89 */ /* 0x000ee400000e0000 */
[----:B------:R5:W-:Y:S02]  /*3b50*/  MUFU.EX2 R246, R3 ;  /* 0x0000000300f67308 */ /* 0x000be40000000800 */
[----:B------:R-:W1:Y:S01]  /*3b60*/  SHFL.BFLY PT, R13, R5, 0x2, 0x1f ;  /* 0x0c401f00050d7f89 */ /* 0x000e6200000e0000 */
[----:B--2---:R-:W-:Y:S01]  /*3b70*/  FMNMX.FTZ R2, R9, R11, !PT ;  /* 0x0000000b09027209 */ /* 0x004fe20007810000 */
[----:B------:R-:W-:Y:S01]  /*3b80*/  FFMA.FTZ R11, R19, c[0x0][0x2d0], -R12 ;  /* 0x0000b400130b7a23 */ /* 0x000fe2000001080c */
[----:B------:R-:W-:Y:S02]  /*3b90*/  @P0 LEA.HI.X R9, R158, R7, R164, 0x1, P1 ;  /* 0x000000079e090211 */ /* 0x000fe400008f0ca4 */
[C---:B------:R-:W-:Y:S01]  /*3ba0*/  FSETP.NEU.FTZ.AND P1, PT, R2.reuse, -INF , PT ;  /* 0xff8000000200780b */ /* 0x040fe20003f3d000 */
[----:B------:R2:W1:Y:S02]  /*3bb0*/  MUFU.EX2 R248, R11 ;  /* 0x0000000b00f87308 */ /* 0x0004640000000800 */
[----:B------:R4:W-:Y:S04]  /*3bc0*/  @P0 LDGSTS.E.BYPASS.LTC128B.128 [R233+0x3900], [R8.64], !P4 ;  /* 0x0390000008e90fae */ /* 0x0009e8000e101d44 */
[----:B------:R4:W-:Y:S01]  /*3bd0*/  @P0 LDGSTS.E.BYPASS.LTC128B.128 [R233+0x4900], [R8.64+0x40], !P6 ;  /* 0x0490004008e90fae */ /* 0x0009e2000f101d44 */
[----:B-----5:R-:W-:-:S03]  /*3be0*/  FMUL.FTZ R3, R2, c[0x0][0x2d0] ;  /* 0x0000b40002037a20 */ /* 0x020fc60000410000 */
[----:B------:R4:W-:Y:S02]  /*3bf0*/  @P0 LDGSTS.E.BYPASS.LTC128B.128 [R233+0x5900], [R8.64+0x80], !P5 ;  /* 0x0590008008e90fae */ /* 0x0009e4000e901d44 */
[----:B------:R-:W-:Y:S02]  /*3c00*/  FSEL R3, R3, RZ, P1 ;  /* 0x000000ff03037208 */ /* 0x000fe40000800000 */
[----:B------:R-:W-:Y:S01]  /*3c10*/  LDSM.16.MT88.4 R24, [R217+0x100] ;  /* 0x00010000d918783b */ /* 0x000fe20000004200 */
[----:B---3--:R-:W-:Y:S02]  /*3c20*/  FMNMX.FTZ R104, R10, R14, !PT ;  /* 0x0000000e0a687209 */ /* 0x008fe40007810000 */
[----:B-1----:R-:W-:Y:S01]  /*3c30*/  FMNMX.FTZ R4, R5, R13, !PT ;  /* 0x0000000d05047209 */ /* 0x002fe20007810000 */
[--C-:B------:R-:W-:Y:S01]  /*3c40*/  FFMA.FTZ R6, R37, c[0x0][0x2d0], -R3.reuse ;  /* 0x0000b40025067a23 */ /* 0x100fe20000010803 */
[----:B------:R-:W-:Y:S01]  /*3c50*/  LDSM.16.MT88.4 R16, [R218+0x100] ;  /* 0x00010000da10783b */ /* 0x000fe20000004200 */
[--C-:B--2---:R-:W-:Y:S01]  /*3c60*/  FFMA.FTZ R11, R36, c[0x0][0x2d0], -R3.reuse ;  /* 0x0000b400240b7a23 */ /* 0x104fe20000010803 */
[----:B------:R-:W-:Y:S01]  /*3c70*/  FSETP.NEU.FTZ.AND P1, PT, R104, -INF , PT ;  /* 0xff8000006800780b */ /* 0x000fe20003f3d000 */
[----:B------:R1:W-:Y:S01]  /*3c80*/  MUFU.EX2 R243, R6 ;  /* 0x0000000600f37308 */ /* 0x0003e20000000800 */
[--C-:B------:R-:W-:Y:S01]  /*3c90*/  FFMA.FTZ R0, R39, c[0x0][0x2d0], -R3.reuse ;  /* 0x0000b40027007a23 */ /* 0x100fe20000010803 */
[----:B------:R-:W-:Y:S01]  /*3ca0*/  LDSM.16.MT88.4 R20, [R217+0x1100] ;  /* 0x00110000d914783b */ /* 0x000fe20000004200 */
[----:B------:R-:W-:-:S03]  /*3cb0*/  FFMA.FTZ R5, R40, c[0x0][0x2d0], -R3 ;  /* 0x0000b40028057a23 */ /* 0x000fc60000010803 */
[----:B------:R-:W-:Y:S02]  /*3cc0*/  LDSM.16.MT88.4 R28, [R218+0x1100] ;  /* 0x00110000da1c783b */ /* 0x000fe40000004200 */
[----:B------:R2:W-:Y:S02]  /*3cd0*/  MUFU.EX2 R242, R0 ;  /* 0x0000000000f27308 */ /* 0x0005e40000000800 */
[----:B------:R-:W-:Y:S04]  /*3ce0*/  LDSM.16.MT88.4 R32, [R217+0x2100] ;  /* 0x00210000d920783b */ /* 0x000fe80000004200 */
[----:B------:R-:W-:Y:S02]  /*3cf0*/  LDSM.16.MT88.4 R36, [R218+0x2100] ;  /* 0x00210000da24783b */ /* 0x000fe40000004200 */
[----:B------:R-:W-:Y:S02]  /*3d00*/  MUFU.EX2 R245, R11 ;  /* 0x0000000b00f57308 */ /* 0x000fe40000000800 */
[----:B-1----:R-:W1:Y:S04]  /*3d10*/  SHFL.BFLY PT, R6, R4, 0x1, 0x1f ;  /* 0x0c201f0004067f89 */ /* 0x002e6800000e0000 */
[----:B------:R-:W0:Y:S01]  /*3d20*/  LDGDEPBAR ;  /* 0x00000000000079af */ /* 0x000e220000000000 */
[----:B--2---:R-:W-:Y:S01]  /*3d30*/  FMUL.FTZ R0, R104, c[0x0][0x2d0] ;  /* 0x0000b40068007a20 */ /* 0x004fe20000410000 */
[----:B------:R2:W3:Y:S04]  /*3d40*/  MUFU.EX2 R244, R5 ;  /* 0x0000000500f47308 */ /* 0x0004e80000000800 */
[----:B------:R-:W-:-:S05]  /*3d50*/  FSEL R0, R0, RZ, P1 ;  /* 0x000000ff00007208 */ /* 0x000fca0000800000 */
[----:B----4-:R-:W-:-:S04]  /*3d60*/  FFMA.FTZ R9, R43, c[0x0][0x2d0], -R0 ;  /* 0x0000b4002b097a23 */ /* 0x010fc80000010800 */
[----:B------:R-:W-:Y:S01]  /*3d70*/  MUFU.EX2 R240, R9 ;  /* 0x0000000900f07308 */ /* 0x000fe20000000800 */
[----:B--2---:R-:W-:Y:S01]  /*3d80*/  FFMA.FTZ R5, R41, c[0x0][0x2d0], -R0 ;  /* 0x0000b40029057a23 */ /* 0x004fe20000010800 */
[----:B-1----:R-:W-:Y:S02]  /*3d90*/  FMNMX.FTZ R103, R4, R6, !PT ;  /* 0x0000000604677209 */ /* 0x002fe40007810000 */
[----:B------:R-:W-:Y:S02]  /*3da0*/  F2FP.PACK_AB R4, R247, R249 ;  /* 0x000000f9f704723e */ /* 0x000fe400000000ff */
[C---:B------:R-:W-:Y:S01]  /*3db0*/  FSETP.NEU.FTZ.AND P1, PT, R103.reuse, -INF , PT ;  /* 0xff8000006700780b */ /* 0x040fe20003f3d000 */
[----:B------:R-:W-:Y:S01]  /*3dc0*/  FMUL.FTZ R8, R103, c[0x0][0x2d0] ;  /* 0x0000b40067087a20 */ /* 0x000fe20000410000 */
[----:B------:R1:W-:Y:S01]  /*3dd0*/  MUFU.EX2 R239, R5 ;  /* 0x0000000500ef7308 */ /* 0x0003e20000000800 */
[----:B------:R-:W-:Y:S02]  /*3de0*/  F2FP.PACK_AB R6, R248, R246 ;  /* 0x000000f6f806723e */ /* 0x000fe400000000ff */
[----:B---3--:R-:W-:-:S02]  /*3df0*/  F2FP.PACK_AB R7, R244, R242 ;  /* 0x000000f2f407723e */ /* 0x008fc400000000ff */
[----:B------:R-:W-:Y:S01]  /*3e00*/  FSEL R13, R8, RZ, P1 ;  /* 0x000000ff080d7208 */ /* 0x000fe20000800000 */
[----:B------:R-:W-:-:S04]  /*3e10*/  FFMA.FTZ R8, R44, c[0x0][0x2d0], -R0 ;  /* 0x0000b4002c087a23 */ /* 0x000fc80000010800 */
[----:B------:R2:W3:Y:S01]  /*3e20*/  MUFU.EX2 R241, R8 ;  /* 0x0000000800f17308 */ /* 0x0004e20000000800 */
[----:B-1----:R-:W-:Y:S02]  /*3e30*/  FFMA.FTZ R5, R42, c[0x0][0x2d0], -R0 ;  /* 0x0000b4002a057a23 */ /* 0x002fe40000010800 */
[----:B------:R-:W-:Y:S05]  /*3e40*/  LDSM.16.MT88.4 R40, [R218+0x2500] ;  /* 0x00250000da28783b */ /* 0x000fea0000004200 */
[----:B------:R1:W-:Y:S01]  /*3e50*/  MUFU.EX2 R232, R5 ;  /* 0x0000000500e87308 */ /* 0x0003e20000000800 */
[----:B--2---:R-:W-:Y:S01]  /*3e60*/  FFMA.FTZ R8, R46, c[0x0][0x2d0], -R13 ;  /* 0x0000b4002e087a23 */ /* 0x004fe2000001080d */
[----:B---3--:R-:W-:-:S06]  /*3e70*/  F2FP.PACK_AB R10, R241, R240 ;  /* 0x000000f0f10a723e */ /* 0x008fcc00000000ff */
[----:B------:R2:W-:Y:S01]  /*3e80*/  MUFU.EX2 R229, R8 ;  /* 0x0000000800e57308 */ /* 0x0005e20000000800 */
[----:B-1----:R-:W-:-:S07]  /*3e90*/  F2FP.PACK_AB R5, R243, R245 ;  /* 0x000000f5f305723e */ /* 0x002fce00000000ff */
[----:B------:R-:W-:Y:S01]  /*3ea0*/  HMMA.16816.F32 R120, R4, R24, RZ ;  /* 0x000000180478723c */ /* 0x000fe200000018ff */
[----:B--2---:R-:W-:-:S04]  /*3eb0*/  FFMA.FTZ R8, R45, c[0x0][0x2d0], -R13 ;  /* 0x0000b4002d087a23 */ /* 0x004fc8000001080d */
[----:B------:R1:W2:Y:S03]  /*3ec0*/  MUFU.EX2 R228, R8 ;  /* 0x0000000800e47308 */ /* 0x0002a60000000800 */
[C---:B------:R-:W-:Y:S08]  /*3ed0*/  HMMA.16816.F32 R116, R4.reuse, R16, RZ ;  /* 0x000000100474723c */ /* 0x040ff000000018ff */
[----:B------:R-:W-:Y:S01]  /*3ee0*/  HMMA.16816.F32 R112, R4, R20, RZ ;  /* 0x000000140470723c */ /* 0x000fe200000018ff */
[----:B-1----:R-:W-:-:S07]  /*3ef0*/  FFMA.FTZ R8, R47, c[0x0][0x2d0], -R13 ;  /* 0x0000b4002f087a23 */ /* 0x002fce000001080d */
[C---:B------:R-:W-:Y:S01]  /*3f00*/  HMMA.16816.F32 R108, R4.reuse, R28, RZ ;  /* 0x0000001c046c723c */ /* 0x040fe200000018ff */
[----:B--2---:R-:W-:Y:S01]  /*3f10*/  F2FP.PACK_AB R9, R228, R229 ;  /* 0x000000e5e409723e */ /* 0x004fe200000000ff */
[----:B------:R1:W-:Y:S06]  /*3f20*/  MUFU.EX2 R231, R8 ;  /* 0x0000000800e77308 */ /* 0x0003ec0000000800 */
[C---:B------:R-:W-:Y:S08]  /*3f30*/  HMMA.16816.F32 R96, R4.reuse, R32, RZ ;  /* 0x000000200460723c */ /* 0x040ff000000018ff */
[----:B------:R-:W-:Y:S01]  /*3f40*/  HMMA.16816.F32 R92, R4, R36, RZ ;  /* 0x00000024045c723c */ /* 0x000fe200000018ff */
[----:B-1----:R-:W-:-:S04]  /*3f50*/  FFMA.FTZ R8, R48, c[0x0][0x2d0], -R13 ;  /* 0x0000b40030087a23 */ /* 0x002fc8000001080d */
[----:B------:R1:W2:Y:S03]  /*3f60*/  MUFU.EX2 R238, R8 ;  /* 0x0000000800ee7308 */ /* 0x0002a60000000800 */
[C---:B------:R-:W-:Y:S08]  /*3f70*/  HMMA.16816.F32 R88, R4.reuse, R26, RZ ;  /* 0x0000001a0458723c */ /* 0x040ff000000018ff */
[----:B------:R-:W-:Y:S01]  /*3f80*/  HMMA.16816.F32 R84, R4, R18, RZ ;  /* 0x000000120454723c */ /* 0x000fe200000018ff */
[----:B-1----:R-:W-:-:S07]  /*3f90*/  F2FP.PACK_AB R8, R232, R239 ;  /* 0x000000efe808723e */ /* 0x002fce00000000ff */
[----:B------:R-:W-:Y:S01]  /*3fa0*/  HMMA.16816.F32 R80, R4, R22, RZ ;  /* 0x000000160450723c */ /* 0x000fe200000018ff */
[----:B--2---:R-:W-:-:S07]  /*3fb0*/  F2FP.PACK_AB R11, R238, R231 ;  /* 0x000000e7ee0b723e */ /* 0x004fce00000000ff */
[C---:B------:R-:W-:Y:S08]  /*3fc0*/  HMMA.16816.F32 R76, R4.reuse, R30, RZ ;  /* 0x0000001e044c723c */ /* 0x040ff000000018ff */
[C---:B------:R-:W-:Y:S08]  /*3fd0*/  HMMA.16816.F32 R72, R4.reuse, R34, RZ ;  /* 0x000000220448723c */ /* 0x040ff000000018ff */
[----:B------:R-:W-:Y:S07]  /*3fe0*/  HMMA.16816.F32 R64, R4, R38, RZ ;  /* 0x000000260440723c */ /* 0x000fee00000018ff */
[--C-:B------:R-:W-:Y:S01]  /*3ff0*/  FFMA.FTZ R4, R51, c[0x0][0x2d0], -R12.reuse ;  /* 0x0000b40033047a23 */ /* 0x100fe2000001080c */
[C---:B------:R-:W-:Y:S03]  /*4000*/  HMMA.16816.F32 R68, R8.reuse, R24, RZ ;  /* 0x000000180844723c */ /* 0x040fe600000018ff */
[----:B------:R1:W-:Y:S05]  /*4010*/  MUFU.EX2 R230, R4 ;  /* 0x0000000400e67308 */ /* 0x0003ea0000000800 */
[C---:B------:R-:W-:Y:S01]  /*4020*/  HMMA.16816.F32 R136, R8.reuse, R26, RZ ;  /* 0x0000001a0888723c */ /* 0x040fe200000018ff */
[----:B------:R-:W2:Y:S07]  /*4030*/  LDSM.16.MT88.4 R24, [R217+0x500] ;  /* 0x00050000d918783b */ /* 0x000eae0000004200 */
[----:B------:R-:W-:Y:S01]  /*4040*/  HMMA.16816.F32 R60, R8, R16, RZ ;  /* 0x00000010083c723c */ /* 0x000fe200000018ff */
[----:B-1----:R-:W-:-:S04]  /*4050*/  FFMA.FTZ R4, R53, c[0x0][0x2d0], -R12 ;  /* 0x0000b40035047a23 */ /* 0x002fc8000001080c */
[----:B------:R1:W-:Y:S03]  /*4060*/  MUFU.EX2 R236, R4 ;  /* 0x0000000400ec7308 */ /* 0x0003e60000000800 */
[C---:B------:R-:W-:Y:S01]  /*4070*/  HMMA.16816.F32 R128, R8.reuse, R18, RZ ;  /* 0x000000120880723c */ /* 0x040fe200000018ff */
[----:B------:R-:W-:Y:S07]  /*4080*/  LDSM.16.MT88.4 R16, [R217+0x1500] ;  /* 0x00150000d910783b */ /* 0x000fee0000004200 */
[----:B------:R-:W-:Y:S01]  /*4090*/  HMMA.16816.F32 R56, R8, R20, RZ ;  /* 0x000000140838723c */ /* 0x000fe200000018ff */
[----:B-1----:R-:W-:-:S07]  /*40a0*/  FFMA.FTZ R4, R52, c[0x0][0x2d0], -R12 ;  /* 0x0000b40034047a23 */ /* 0x002fce000001080c */
[C---:B------:R-:W-:Y:S01]  /*40b0*/  HMMA.16816.F32 R124, R8.reuse, R22, RZ ;  /* 0x00000016087c723c */ /* 0x040fe200000018ff */
[----:B------:R-:W1:Y:S01]  /*40c0*/  LDSM.16.MT88.4 R20, [R218+0x500] ;  /* 0x00050000da14783b */ /* 0x000e620000004200 */
[----:B------:R3:W-:Y:S06]  /*40d0*/  MUFU.EX2 R235, R4 ;  /* 0x0000000400eb7308 */ /* 0x0007ec0000000800 */
[C---:B------:R-:W-:Y:S08]  /*40e0*/  HMMA.16816.F32 R140, R8.reuse, R30, RZ ;  /* 0x0000001e088c723c */ /* 0x040ff000000018ff */
[----:B------:R-:W-:Y:S01]  /*40f0*/  HMMA.16816.F32 R48, R8, R32, RZ ;  /* 0x000000200830723c */ /* 0x000fe200000018ff */
[----:B---3--:R-:W-:-:S04]  /*4100*/  FFMA.FTZ R4, R54, c[0x0][0x2d0], -R12 ;  /* 0x0000b40036047a23 */ /* 0x008fc8000001080c */
[----:B------:R3:W4:Y:S03]  /*4110*/  MUFU.EX2 R234, R4 ;  /* 0x0000000400ea7308 */ /* 0x0007260000000800 */
[C---:B------:R-:W-:Y:S01]  /*4120*/  HMMA.16816.F32 R152, R8.reuse, R34, RZ ;  /* 0x000000220898723c */ /* 0x040fe200000018ff */
[----:B------:R-:W5:Y:S07]  /*4130*/  LDSM.16.MT88.4 R32, [R217+0x2500] ;  /* 0x00250000d920783b */ /* 0x000f6e0000004200 */
[----:B------:R-:W-:Y:S01]  /*4140*/  HMMA.16816.F32 R44, R8, R36, RZ ;  /* 0x00000024082c723c */ /* 0x000fe200000018ff */
[----:B---3--:R-:W-:-:S07]  /*4150*/  FFMA.FTZ R4, R55, c[0x0][0x2d0], -R3 ;  /* 0x0000b40037047a23 */ /* 0x008fce0000010803 */
[C---:B------:R-:W-:Y:S01]  /*4160*/  HMMA.16816.F32 R156, R8.reuse, R38, RZ ;  /* 0x00000026089c723c */ /* 0x040fe200000018ff */
[----:B----4-:R-:W-:Y:S01]  /*4170*/  F2FP.PACK_AB R6, R234, R235 ;  /* 0x000000ebea06723e */ /* 0x010fe200000000ff */
[----:B------:R-:W-:Y:S01]  /*4180*/  LDSM.16.MT88.4 R36, [R218+0x2900] ;  /* 0x00290000da24783b */ /* 0x000fe20000004200 */
[----:B------:R3:W-:Y:S05]  /*4190*/  MUFU.EX2 R224, R4 ;  /* 0x0000000400e07308 */ /* 0x0007ea0000000800 */
[----:B------:R-:W-:Y:S01]  /*41a0*/  HMMA.16816.F32 R52, R8, R28, RZ ;  /* 0x0000001c0834723c */ /* 0x000fe200000018ff */
[----:B------:R-:W4:Y:S06]  /*41b0*/  LDSM.16.MT88.4 R28, [R218+0x1500] ;  /* 0x00150000da1c783b */ /* 0x000f2c0000004200 */
[----:B------:R-:W-:-:S02]  /*41c0*/  FFMA.FTZ R8, R133, c[0x0][0x2d0], -R0 ;  /* 0x0000b40085087a23 */ /* 0x000fc40000010800 */
[----:B------:R-:W-:Y:S02]  /*41d0*/  FADD.FTZ R9, R229, R228 ;  /* 0x000000e4e5097221 */ /* 0x000fe40000010000 */
[----:B------:R1:W-:Y:S01]  /*41e0*/  MUFU.EX2 R204, R8 ;  /* 0x0000000800cc7308 */ /* 0x0003e20000000800 */
[----:B---3--:R-:W-:Y:S02]  /*41f0*/  FFMA.FTZ R4, R100, c[0x0][0x2d0], -R3 ;  /* 0x0000b40064047a23 */ /* 0x008fe40000010803 */
[----:B------:R-:W-:-:S05]  /*4200*/  FADD.FTZ R11, R231, R9 ;  /* 0x00000009e70b7221 */ /* 0x000fca0000010000 */
[----:B------:R3:W2:Y:S01]  /*4210*/  MUFU.EX2 R227, R4 ;  /* 0x0000000400e37308 */ /* 0x0006a20000000800 */
[----:B-1----:R-:W-:-:S07]  /*4220*/  FFMA.FTZ R8, R132, c[0x0][0x2d0], -R0 ;  /* 0x0000b40084087a23 */ /* 0x002fce0000010800 */
[----:B------:R1:W-:Y:S01]  /*4230*/  MUFU.EX2 R202, R8 ;  /* 0x0000000800ca7308 */ /* 0x0003e20000000800 */
[----:B---3--:R-:W-:Y:S01]  /*4240*/  FFMA.FTZ R4, R101, c[0x0][0x2d0], -R3 ;  /* 0x0000b40065047a23 */ /* 0x008fe20000010803 */
[----:B--2---:R-:W-:-:S06]  /*4250*/  F2FP.PACK_AB R5, R227, R224 ;  /* 0x000000e0e305723e */ /* 0x004fcc00000000ff */
[----:B------:R2:W-:Y:S01]  /*4260*/  MUFU.EX2 R226, R4 ;  /* 0x0000000400e27308 */ /* 0x0005e20000000800 */
[----:B-1----:R-:W-:-:S07]  /*4270*/  FFMA.FTZ R8, R134, c[0x0][0x2d0], -R13 ;  /* 0x0000b40086087a23 */ /* 0x002fce000001080d */
[----:B------:R1:W-:Y:S01]  /*4280*/  MUFU.EX2 R198, R8 ;  /* 0x0000000800c67308 */ /* 0x0003e20000000800 */
[----:B--2---:R-:W-:-:S07]  /*4290*/  FFMA.FTZ R4, R105, c[0x0][0x2d0], -R3 ;  /* 0x0000b40069047a23 */ /* 0x004fce0000010803 */
[----:B------:R2:W3:Y:S01]  /*42a0*/  MUFU.EX2 R225, R4 ;  /* 0x0000000400e17308 */ /* 0x0004e20000000800 */
[----:B-1----:R-:W-:-:S07]  /*42b0*/  FFMA.FTZ R8, R135, c[0x0][0x2d0], -R13 ;  /* 0x0000b40087087a23 */ /* 0x002fce000001080d */
[----:B------:R1:W-:Y:S01]  /*42c0*/  MUFU.EX2 R199, R8 ;  /* 0x0000000800c77308 */ /* 0x0003e20000000800 */
[----:B--2---:R-:W-:Y:S01]  /*42d0*/  FFMA.FTZ R4, R106, c[0x0][0x2d0], -R0 ;  /* 0x0000b4006a047a23 */ /* 0x004fe20000010800 */
[----:B---3--:R-:W-:-:S06]  /*42e0*/  F2FP.PACK_AB R7, R225, R226 ;  /* 0x000000e2e107723e */ /* 0x008fcc00000000ff */
[----:B------:R2:W-:Y:S01]  /*42f0*/  MUFU.EX2 R207, R4 ;  /* 0x0000000400cf7308 */ /* 0x0005e20000000800 */
[----:B-1----:R-:W-:-:S07]  /*4300*/  FFMA.FTZ R8, R160, c[0x0][0x2d0], -R13 ;  /* 0x0000b400a0087a23 */ /* 0x002fce000001080d */
[----:B------:R1:W-:Y:S01]  /*4310*/  MUFU.EX2 R197, R8 ;  /* 0x0000000800c57308 */ /* 0x0003e20000000800 */
[----:B--2---:R-:W-:-:S07]  /*4320*/  FFMA.FTZ R4, R107, c[0x0][0x2d0], -R0 ;  /* 0x0000b4006b047a23 */ /* 0x004fce0000010800 */
[----:B------:R2:W3:Y:S01]  /*4330*/  MUFU.EX2 R206, R4 ;  /* 0x0000000400ce7308 */ /* 0x0004e20000000800 */
[----:B-1----:R-:W-:-:S07]  /*4340*/  FFMA.FTZ R8, R161, c[0x0][0x2d0], -R13 ;  /* 0x0000b400a1087a23 */ /* 0x002fce000001080d */
[----:B------:R1:W1:Y:S01]  /*4350*/  MUFU.EX2 R196, R8 ;  /* 0x0000000800c47308 */ /* 0x0002620000000800 */
[----:B--2---:R-:W-:-:S07]  /*4360*/  F2FP.PACK_AB R4, R236, R230 ;  /* 0x000000e6ec04723e */ /* 0x004fce00000000ff */
[----:B------:R-:W-:Y:S01]  /*4370*/  HMMA.16816.F32 R168, R4, R24, R120 ;  /* 0x0000001804a8723c */ /* 0x000fe20000001878 */
[----:B-1----:R-:W-:-:S07]  /*4380*/  FFMA.FTZ R8, R173, c[0x0][0x2d0], -R12 ;  /* 0x0000b400ad087a23 */ /* 0x002fce000001080c */
[C---:B------:R-:W-:Y:S01]  /*4390*/  HMMA.16816.F32 R164, R4.reuse, R20, R116 ;  /* 0x0000001404a4723c */ /* 0x040fe20000001874 */
[----:B------:R1:W-:Y:S07]  /*43a0*/  MUFU.EX2 R195, R8 ;  /* 0x0000000800c37308 */ /* 0x0003ee0000000800 */
[C---:B------:R-:W-:Y:S08]  /*43b0*/  HMMA.16816.F32 R148, R4.reuse, R16, R112 ;  /* 0x000000100494723c */ /* 0x040ff00000001870 */
[----:B-----5:R-:W-:Y:S01]  /*43c0*/  HMMA.16816.F32 R120, R4, R32, R96 ;  /* 0x000000200478723c */ /* 0x020fe20000001860 */
[----:B-1----:R-:W-:-:S04]  /*43d0*/  FFMA.FTZ R8, R172, c[0x0][0x2d0], -R12 ;  /* 0x0000b400ac087a23 */ /* 0x002fc8000001080c */
[----:B------:R1:W2:Y:S03]  /*43e0*/  MUFU.EX2 R194, R8 ;  /* 0x0000000800c27308 */ /* 0x0002a60000000800 */
[C---:B------:R-:W-:Y:S08]  /*43f0*/  HMMA.16816.F32 R112, R4.reuse, R40, R92 ;  /* 0x000000280470723c */ /* 0x040ff0000000185c */
[----:B------:R-:W-:Y:S01]  /*4400*/  HMMA.16816.F32 R116, R4, R26, R88 ;  /* 0x0000001a0474723c */ /* 0x000fe20000001858 */
[----:B-1----:R-:W-:-:S07]  /*4410*/  FFMA.FTZ R8, R163, c[0x0][0x2d0], -R12 ;  /* 0x0000b400a3087a23 */ /* 0x002fce000001080c */
[C---:B------:R-:W-:Y:S01]  /*4420*/  HMMA.16816.F32 R132, R4.reuse, R22, R84 ;  /* 0x000000160484723c */ /* 0x040fe20000001854 */
[----:B------:R1:W-:Y:S07]  /*4430*/  MUFU.EX2 R193, R8 ;  /* 0x0000000800c17308 */ /* 0x0003ee0000000800 */
[C---:B----4-:R-:W-:Y:S08]  /*4440*/  HMMA.16816.F32 R144, R4.reuse, R28, R108 ;  /* 0x0000001c0490723c */ /* 0x050ff0000000186c */
[----:B------:R-:W-:Y:S01]  /*4450*/  HMMA.16816.F32 R96, R4, R18, R80 ;  /* 0x000000120460723c */ /* 0x000fe20000001850 */
[----:B-1----:R-:W-:-:S04]  /*4460*/  FFMA.FTZ R8, R162, c[0x0][0x2d0], -R12 ;  /* 0x0000b400a2087a23 */ /* 0x002fc8000001080c */
[----:B------:R1:W4:Y:S03]  /*4470*/  MUFU.EX2 R192, R8 ;  /* 0x0000000800c07308 */ /* 0x0003260000000800 */
[C---:B------:R-:W-:Y:S08]  /*4480*/  HMMA.16816.F32 R92, R4.reuse, R30, R76 ;  /* 0x0000001e045c723c */ /* 0x040ff0000000184c */
[----:B------:R-:W-:Y:S01]  /*4490*/  HMMA.16816.F32 R88, R4, R34, R72 ;  /* 0x000000220458723c */ /* 0x000fe20000001848 */
[----:B-1----:R-:W-:-:S07]  /*44a0*/  FFMA.FTZ R8, R175, c[0x0][0x2d0], -R3 ;  /* 0x0000b400af087a23 */ /* 0x002fce0000010803 */
[----:B------:R-:W-:Y:S01]  /*44b0*/  HMMA.16816.F32 R84, R4, R42, R64 ;  /* 0x0000002a0454723c */ /* 0x000fe20000001840 */
[----:B------:R1:W-:Y:S06]  /*44c0*/  MUFU.EX2 R178, R8 ;  /* 0x0000000800b27308 */ /* 0x0003ec0000000800 */
[----:B---3--:R-:W-:Y:S02]  /*44d0*/  F2FP.PACK_AB R4, R206, R207 ;  /* 0x000000cfce04723e */ /* 0x008fe400000000ff */
[----:B------:R-:W-:Y:S02]  /*44e0*/  F2FP.PACK_AB R6, R202, R204 ;  /* 0x000000ccca06723e */ /* 0x000fe400000000ff */
[----:B------:R-:W-:-:S02]  /*44f0*/  F2FP.PACK_AB R5, R199, R198 ;  /* 0x000000c6c705723e */ /* 0x000fc400000000ff */
[----:B------:R-:W-:Y:S01]  /*4500*/  F2FP.PACK_AB R7, R196, R197 ;  /* 0x000000c5c407723e */ /* 0x000fe200000000ff */
[----:B-1----:R-:W-:-:S06]  /*4510*/  FFMA.FTZ R8, R174, c[0x0][0x2d0], -R3 ;  /* 0x0000b400ae087a23 */ /* 0x002fcc0000010803 */
[C---:B------:R-:W-:Y:S01]  /*4520*/  HMMA.16816.F32 R80, R4.reuse, R24, R68 ;  /* 0x000000180450723c */ /* 0x040fe20000001844 */
[----:B------:R1:W3:Y:S07]  /*4530*/  MUFU.EX2 R177, R8 ;  /* 0x0000000800b17308 */ /* 0x0002ee0000000800 */
[C---:B------:R-:W-:Y:S08]  /*4540*/  HMMA.16816.F32 R64, R4.reuse, R32, R48 ;  /* 0x000000200440723c */ /* 0x040ff00000001830 */
[----:B------:R-:W-:Y:S01]  /*4550*/  HMMA.16816.F32 R76, R4, R20, R60 ;  /* 0x00000014044c723c */ /* 0x000fe2000000183c */
[----:B-1----:R-:W-:-:S04]  /*4560*/  FFMA.FTZ R8, R176, c[0x0][0x2d0], -R3 ;  /* 0x0000b400b0087a23 */ /* 0x002fc80000010803 */
[----:B------:R1:W-:Y:S03]  /*4570*/  MUFU.EX2 R175, R8 ;  /* 0x0000000800af7308 */ /* 0x0003e60000000800 */
[C---:B------:R-:W-:Y:S08]  /*4580*/  HMMA.16816.F32 R72, R4.reuse, R16, R56 ;  /* 0x000000100448723c */ /* 0x040ff00000001838 */
[----:B------:R-:W-:Y:S01]  /*4590*/  HMMA.16816.F32 R68, R4, R28, R52 ;  /* 0x0000001c0444723c */ /* 0x000fe20000001834 */
[----:B-1----:R-:W-:-:S07]  /*45a0*/  FFMA.FTZ R8, R179, c[0x0][0x2d0], -R3 ;  /* 0x0000b400b3087a23 */ /* 0x002fce0000010803 */
[C---:B------:R-:W-:Y:S01]  /*45b0*/  HMMA.16816.F32 R180, R4.reuse, R40, R44 ;  /* 0x0000002804b4723c */ /* 0x040fe2000000182c */
[----:B------:R1:W5:Y:S07]  /*45c0*/  MUFU.EX2 R176, R8 ;  /* 0x0000000800b07308 */ /* 0x00036e0000000800 */
[C---:B------:R-:W-:Y:S01]  /*45d0*/  HMMA.16816.F32 R48, R4.reuse, R18, R124 ;  /* 0x000000120430723c */ /* 0x040fe2000000187c */
[----:B------:R-:W2:Y:S07]  /*45e0*/  LDSM.16.MT88.4 R16, [R218+0x900] ;  /* 0x00090000da10783b */ /* 0x000eae0000004200 */
[C---:B------:R-:W-:Y:S01]  /*45f0*/  HMMA.16816.F32 R60, R4.reuse, R26, R136 ;  /* 0x0000001a043c723c */ /* 0x040fe20000001888 */
[--C-:B-1----:R-:W-:Y:S01]  /*4600*/  FFMA.FTZ R8, R184, c[0x0][0x2d0], -R0.reuse ;  /* 0x0000b400b8087a23 */ /* 0x102fe20000010800 */
[----:B------:R-:W1:Y:S03]  /*4610*/  LDSM.16.MT88.4 R24, [R217+0x900] ;  /* 0x00090000d918783b */ /* 0x000e660000004200 */
[----:B------:R3:W-:Y:S01]  /*4620*/  MUFU.EX2 R174, R8 ;  /* 0x0000000800ae7308 */ /* 0x0007e20000000800 */
[----:B------:R-:W-:Y:S02]  /*4630*/  LDSM.16.MT88.4 R136, [R218+0xd00] ;  /* 0x000d0000da88783b */ /* 0x000fe40000004200 */
[C---:B------:R-:W-:Y:S02]  /*4640*/  HMMA.16816.F32 R52, R4.reuse, R22, R128 ;  /* 0x000000160434723c */ /* 0x040fe40000001880 */
[----:B------:R-:W1:Y:S06]  /*4650*/  LDSM.16.MT88.4 R20, [R217+0x1900] ;  /* 0x00190000d914783b */ /* 0x000e6c0000004200 */
[----:B------:R-:W-:Y:S01]  /*4660*/  HMMA.16816.F32 R44, R4, R30, R140 ;  /* 0x0000001e042c723c */ /* 0x000fe2000000188c */
[----:B------:R-:W1:Y:S01]  /*4670*/  LDSM.16.MT88.4 R28, [R218+0x1900] ;  /* 0x00190000da1c783b */ /* 0x000e620000004200 */
[----:B---3--:R-:W-:-:S06]  /*4680*/  FFMA.FTZ R8, R186, c[0x0][0x2d0], -R0 ;  /* 0x0000b400ba087a23 */ /* 0x008fcc0000010800 */
[C---:B------:R-:W-:Y:S01]  /*4690*/  HMMA.16816.F32 R56, R4.reuse, R34, R152 ;  /* 0x000000220438723c */ /* 0x040fe20000001898 */
[----:B------:R3:W1:Y:S01]  /*46a0*/  MUFU.EX2 R107, R8 ;  /* 0x00000008006b7308 */ /* 0x0006620000000800 */
[----:B------:R-:W1:Y:S04]  /*46b0*/  LDSM.16.MT88.4 R32, [R217+0x2900] ;  /* 0x00290000d920783b */ /* 0x000e680000004200 */
[----:B------:R-:W1:Y:S02]  /*46c0*/  LDSM.16.MT88.4 R152, [R217+0x1d00] ;  /* 0x001d0000d998783b */ /* 0x000e640000004200 */
[----:B------:R-:W-:Y:S07]  /*46d0*/  HMMA.16816.F32 R40, R4, R42, R156 ;  /* 0x0000002a0428723c */ /* 0x000fee000000189c */
[----:B--2---:R-:W-:Y:S01]  /*46e0*/  F2FP.PACK_AB R4, R194, R195 ;  /* 0x000000c3c204723e */ /* 0x004fe200000000ff */
[----:B---3--:R-:W-:Y:S01]  /*46f0*/  FFMA.FTZ R8, R187, c[0x0][0x2d0], -R0 ;  /* 0x0000b400bb087a23 */ /* 0x008fe20000010800 */
[----:B----4-:R-:W-:-:S02]  /*4700*/  F2FP.PACK_AB R6, R192, R193 ;  /* 0x000000c1c006723e */ /* 0x010fc400000000ff */
[----:B------:R-:W-:Y:S01]  /*4710*/  F2FP.PACK_AB R5, R177, R178 ;  /* 0x000000b2b105723e */ /* 0x000fe200000000ff */
[----:B------:R2:W-:Y:S01]  /*4720*/  MUFU.EX2 R172, R8 ;  /* 0x0000000800ac7308 */ /* 0x0005e20000000800 */
[----:B-----5:R-:W-:-:S07]  /*4730*/  F2FP.PACK_AB R7, R176, R175 ;  /* 0x000000afb007723e */ /* 0x020fce00000000ff */
[----:B------:R-:W-:Y:S01]  /*4740*/  HMMA.16816.F32 R128, R4, R16, R164 ;  /* 0x000000100480723c */ /* 0x000fe200000018a4 */
[----:B--2---:R-:W-:-:S07]  /*4750*/  FFMA.FTZ R8, R185, c[0x0][0x2d0], -R0 ;  /* 0x0000b400b9087a23 */ /* 0x004fce0000010800 */
[C---:B-1----:R-:W-:Y:S01]  /*4760*/  HMMA.16816.F32 R108, R4.reuse, R24, R168 ;  /* 0x00000018046c723c */ /* 0x042fe200000018a8 */
[----:B------:R-:W-:Y:S01]  /*4770*/  LDSM.16.MT88.4 R168, [R218+0x1d00] ;  /* 0x001d0000daa8783b */ /* 0x000fe20000004200 */
[----:B------:R1:W2:Y:S06]  /*4780*/  MUFU.EX2 R173, R8 ;  /* 0x0000000800ad7308 */ /* 0x0002ac0000000800 */
[C---:B------:R-:W-:Y:S08]  /*4790*/  HMMA.16816.F32 R148, R4.reuse, R20, R148 ;  /* 0x000000140494723c */ /* 0x040ff00000001894 */
[----:B------:R-:W-:Y:S01]  /*47a0*/  HMMA.16816.F32 R160, R4, R28, R144 ;  /* 0x0000001c04a0723c */ /* 0x000fe20000001890 */
[----:B-1----:R-:W-:-:S04]  /*47b0*/  FFMA.FTZ R8, R191, c[0x0][0x2d0], -R13 ;  /* 0x0000b400bf087a23 */ /* 0x002fc8000001080d */
[----:B------:R1:W-:Y:S03]  /*47c0*/  MUFU.EX2 R106, R8 ;  /* 0x00000008006a7308 */ /* 0x0003e60000000800 */
[C---:B------:R-:W-:Y:S01]  /*47d0*/  HMMA.16816.F32 R184, R4.reuse, R32, R120 ;  /* 0x0000002004b8723c */ /* 0x040fe20000001878 */
[----:B------:R-:W-:Y:S07]  /*47e0*/  LDSM.16.MT88.4 R120, [R217+0xd00] ;  /* 0x000d0000d978783b */ /* 0x000fee0000004200 */
[----:B------:R-:W-:Y:S01]  /*47f0*/  HMMA.16816.F32 R116, R4, R26, R116 ;  /* 0x0000001a0474723c */ /* 0x000fe20000001874 */
[----:B-1----:R-:W-:-:S07]  /*4800*/  FFMA.FTZ R8, R190, c[0x0][0x2d0], -R13 ;  /* 0x0000b400be087a23 */ /* 0x002fce000001080d */
[C---:B------:R-:W-:Y:S01]  /*4810*/  HMMA.16816.F32 R132, R4.reuse, R18, R132 ;  /* 0x000000120484723c */ /* 0x040fe20000001884 */
[----:B------:R1:W3:Y:S07]  /*4820*/  MUFU.EX2 R105, R8 ;  /* 0x0000000800697308 */ /* 0x0002ee0000000800 */
[C---:B------:R-:W-:Y:S08]  /*4830*/  HMMA.16816.F32 R96, R4.reuse, R22, R96 ;  /* 0x000000160460723c */ /* 0x040ff00000001860 */
[----:B------:R-:W-:Y:S01]  /*4840*/  HMMA.16816.F32 R164, R4, R30, R92 ;  /* 0x0000001e04a4723c */ /* 0x000fe2000000185c */
[----:B-1----:R-:W-:-:S04]  /*4850*/  FFMA.FTZ R8, R189, c[0x0][0x2d0], -R13 ;  /* 0x0000b400bd087a23 */ /* 0x002fc8000001080d */
[----:B------:R1:W-:Y:S03]  /*4860*/  MUFU.EX2 R101, R8 ;  /* 0x0000000800657308 */ /* 0x0003e60000000800 */
[----:B------:R-:W-:Y:S01]  /*4870*/  HMMA.16816.F32 R88, R4, R34, R88 ;  /* 0x000000220458723c */ /* 0x000fe20000001858 */
[----:B-1----:R-:W-:-:S07]  /*4880*/  FFMA.FTZ R8, R188, c[0x0][0x2d0], -R13 ;  /* 0x0000b400bc087a23 */ /* 0x002fce000001080d */
[C---:B------:R-:W-:Y:S01]  /*4890*/  HMMA.16816.F32 R188, R4.reuse, R36, R112 ;  /* 0x0000002404bc723c */ /* 0x040fe20000001870 */
[----:B------:R1:W4:Y:S07]  /*48a0*/  MUFU.EX2 R100, R8 ;  /* 0x0000000800647308 */ /* 0x00032e0000000800 */
[----:B------:R-:W-:Y:S07]  /*48b0*/  HMMA.16816.F32 R112, R4, R38, R84 ;  /* 0x000000260470723c */ /* 0x000fee0000001854 */
[----:B------:R-:W-:-:S02]  /*48c0*/  F2FP.PACK_AB R4, R107, R174 ;  /* 0x000000ae6b04723e */ /* 0x000fc400000000ff */
[----:B--2---:R-:W-:Y:S01]  /*48d0*/  F2FP.PACK_AB R6, R173, R172 ;  /* 0x000000acad06723e */ /* 0x004fe200000000ff */
[----:B-1----:R-:W-:Y:S01]  /*48e0*/  FFMA.FTZ R8, R205, c[0x0][0x2d0], -R12 ;  /* 0x0000b400cd087a23 */ /* 0x002fe2000001080c */
[----:B---3--:R-:W-:Y:S02]  /*48f0*/  F2FP.PACK_AB R5, R105, R106 ;  /* 0x0000006a6905723e */ /* 0x008fe400000000ff */
[----:B----4-:R-:W-:-:S07]  /*4900*/  F2FP.PACK_AB R7, R100, R101 ;  /* 0x000000656407723e */ /* 0x010fce00000000ff */
[C---:B------:R-:W-:Y:S01]  /*4910*/  HMMA.16816.F32 R60, R4.reuse, R26, R60 ;  /* 0x0000001a043c723c */ /* 0x040fe2000000183c */
[----:B------:R1:W-:Y:S07]  /*4920*/  MUFU.EX2 R27, R8 ;  /* 0x00000008001b7308 */ /* 0x0003ee0000000800 */
[C---:B------:R-:W-:Y:S01]  /*4930*/  HMMA.16816.F32 R156, R4.reuse, R24, R80 ;  /* 0x00000018049c723c */ /* 0x040fe20000001850 */
[----:B------:R-:W2:Y:S07]  /*4940*/  LDSM.16.MT88.4 R80, [R217+0x2d00] ;  /* 0x002d0000d950783b */ /* 0x000eae0000004200 */
[----:B------:R-:W-:Y:S01]  /*4950*/  HMMA.16816.F32 R48, R4, R22, R48 ;  /* 0x000000160430723c */ /* 0x000fe20000001830 */
[----:B-1----:R-:W-:-:S04]  /*4960*/  FFMA.FTZ R8, R210, c[0x0][0x2d0], -R12 ;  /* 0x0000b400d2087a23 */ /* 0x002fc8000001080c */
[----:B------:R1:W3:Y:S03]  /*4970*/  MUFU.EX2 R26, R8 ;  /* 0x00000008001a7308 */ /* 0x0002e60000000800 */
[C---:B------:R-:W-:Y:S08]  /*4980*/  HMMA.16816.F32 R140, R4.reuse, R20, R72 ;  /* 0x00000014048c723c */ /* 0x040ff00000001848 */
[----:B------:R-:W-:Y:S01]  /*4990*/  HMMA.16816.F32 R52, R4, R18, R52 ;  /* 0x000000120434723c */ /* 0x000fe20000001834 */
[----:B-1----:R-:W-:Y:S01]  /*49a0*/  FFMA.FTZ R8, R211, c[0x0][0x2d0], -R12 ;  /* 0x0000b400d3087a23 */ /* 0x002fe2000001080c */
[----:B---3--:R-:W-:-:S06]  /*49b0*/  F2FP.PACK_AB R92, R26, R27 ;  /* 0x0000001b1a5c723e */ /* 0x008fcc00000000ff */
[C---:B------:R-:W-:Y:S01]  /*49c0*/  HMMA.16816.F32 R124, R4.reuse, R16, R76 ;  /* 0x00000010047c723c */ /* 0x040fe2000000184c */
[----:B------:R1:W-:Y:S07]  /*49d0*/  MUFU.EX2 R25, R8 ;  /* 0x0000000800197308 */ /* 0x0003ee0000000800 */
[C---:B------:R-:W-:Y:S08]  /*49e0*/  HMMA.16816.F32 R68, R4.reuse, R28, R68 ;  /* 0x0000001c0444723c */ /* 0x040ff00000001844 */
        /* <DEDUP_REMOVED lines=9> */
[----:B------:R-:W-:Y:S01]  /*4a80*/  HMMA.16816.F32 R40, R4, R38, R40 ;  /* 0x000000260428723c */ /* 0x000fe20000001828 */
[----:B------:R-:W3:Y:S01]  /*4a90*/  LDSM.16.MT88.4 R4, [R218+0x2d00] ;  /* 0x002d0000da04783b */ /* 0x000ee20000004200 */
[----:B-1----:R-:W-:-:S04]  /*4aa0*/  FFMA.FTZ R8, R203, c[0x0][0x2d0], -R3 ;  /* 0x0000b400cb087a23 */ /* 0x002fc80000010803 */
[----:B------:R1:W4:Y:S02]  /*4ab0*/  MUFU.EX2 R22, R8 ;  /* 0x0000000800167308 */ /* 0x0003240000000800 */
[--C-:B-1----:R-:W-:Y:S01]  /*4ac0*/  FFMA.FTZ R8, R201, c[0x0][0x2d0], -R3.reuse ;  /* 0x0000b400c9087a23 */ /* 0x102fe20000010803 */
[----:B----4-:R-:W-:Y:S01]  /*4ad0*/  F2FP.PACK_AB R93, R22, R23 ;  /* 0x00000017165d723e */ /* 0x010fe200000000ff */
[----:B------:R-:W-:-:S04]  /*4ae0*/  FFMA.FTZ R3, R209, c[0x0][0x2d0], -R3 ;  /* 0x0000b400d1037a23 */ /* 0x000fc80000010803 */
[----:B------:R1:W-:Y:S08]  /*4af0*/  MUFU.EX2 R20, R8 ;  /* 0x0000000800147308 */ /* 0x0003f00000000800 */
[----:B------:R4:W5:Y:S01]  /*4b00*/  MUFU.EX2 R21, R3 ;  /* 0x0000000300157308 */ /* 0x0009620000000800 */
[----:B-1----:R-:W-:-:S04]  /*4b10*/  FADD.FTZ R8, R249, R247 ;  /* 0x000000f7f9087221 */ /* 0x002fc80000010000 */
[----:B------:R-:W-:Y:S02]  /*4b20*/  FADD.FTZ R10, R246, R8 ;  /* 0x00000008f60a7221 */ /* 0x000fe40000010000 */
[----:B----4-:R-:W-:Y:S01]  /*4b30*/  FFMA.FTZ R3, R208, c[0x0][0x2d0], -R0 ;  /* 0x0000b400d0037a23 */ /* 0x010fe20000010800 */
[----:B-----5:R-:W-:-:S03]  /*4b40*/  F2FP.PACK_AB R95, R21, R20 ;  /* 0x00000014155f723e */ /* 0x020fc600000000ff */
[----:B------:R1:W-:Y:S04]  /*4b50*/  MUFU.EX2 R19, R3 ;  /* 0x0000000300137308 */ /* 0x0003e80000000800 */
[C---:B------:R-:W-:Y:S08]  /*4b60*/  HMMA.16816.F32 R144, R92.reuse, R152, R148 ;  /* 0x000000985c90723c */ /* 0x040ff00000001894 */
[----:B------:R-:W-:Y:S01]  /*4b70*/  HMMA.16816.F32 R148, R92, R154, R96 ;  /* 0x0000009a5c94723c */ /* 0x000fe20000001860 */
[----:B-1----:R-:W-:-:S04]  /*4b80*/  FFMA.FTZ R3, R15, c[0x0][0x2d0], -R0 ;  /* 0x0000b4000f037a23 */ /* 0x002fc80000010800 */
[----:B------:R1:W4:Y:S03]  /*4b90*/  MUFU.EX2 R18, R3 ;  /* 0x0000000300127308 */ /* 0x0003260000000800 */
[C---:B--2---:R-:W-:Y:S08]  /*4ba0*/  HMMA.16816.F32 R76, R92.reuse, R82, R88 ;  /* 0x000000525c4c723c */ /* 0x044ff00000001858 */
[----:B---3--:R-:W-:Y:S01]  /*4bb0*/  HMMA.16816.F32 R88, R92, R4, R188 ;  /* 0x000000045c58723c */ /* 0x008fe200000018bc */
[--C-:B-1----:R-:W-:Y:S01]  /*4bc0*/  FFMA.FTZ R3, R215, c[0x0][0x2d0], -R0.reuse ;  /* 0x0000b400d7037a23 */ /* 0x102fe20000010800 */
[----:B----4-:R-:W-:Y:S01]  /*4bd0*/  F2FP.PACK_AB R96, R18, R19 ;  /* 0x000000131260723e */ /* 0x010fe200000000ff */
[----:B------:R-:W-:-:S05]  /*4be0*/  FFMA.FTZ R0, R222, c[0x0][0x2d0], -R0 ;  /* 0x0000b400de007a23 */ /* 0x000fca0000010800 */
[C---:B------:R-:W-:Y:S01]  /*4bf0*/  HMMA.16816.F32 R108, R92.reuse, R120, R108 ;  /* 0x000000785c6c723c */ /* 0x040fe2000000186c */
[----:B------:R1:W-:Y:S07]  /*4c00*/  MUFU.EX2 R17, R3 ;  /* 0x0000000300117308 */ /* 0x0003ee0000000800 */
[C---:B------:R-:W-:Y:S01]  /*4c10*/  HMMA.16816.F32 R116, R92.reuse, R122, R116 ;  /* 0x0000007a5c74723c */ /* 0x040fe20000001874 */
[----:B------:R2:W3:Y:S07]  /*4c20*/  MUFU.EX2 R16, R0 ;  /* 0x0000000000107308 */ /* 0x0004ee0000000800 */
[----:B------:R-:W-:Y:S01]  /*4c30*/  HMMA.16816.F32 R128, R92, R136, R128 ;  /* 0x000000885c80723c */ /* 0x000fe20000001880 */
[----:B-1----:R-:W-:-:S04]  /*4c40*/  FADD.FTZ R3, R245, R243 ;  /* 0x000000f3f5037221 */ /* 0x002fc80000010000 */
[----:B------:R-:W-:Y:S02]  /*4c50*/  FADD.FTZ R9, R242, R3 ;  /* 0x00000003f2097221 */ /* 0x000fe40000010000 */
[----:B------:R-:W-:Y:S01]  /*4c60*/  FADD.FTZ R3, R248, R10 ;  /* 0x0000000af8037221 */ /* 0x000fe20000010000 */
[----:B------:R-:W-:Y:S01]  /*4c70*/  HMMA.16816.F32 R132, R92, R138, R132 ;  /* 0x0000008a5c84723c */ /* 0x000fe20000001884 */
[----:B--2---:R-:W-:Y:S01]  /*4c80*/  FFMA.FTZ R0, R237, c[0x0][0x2d0], -R13 ;  /* 0x0000b400ed007a23 */ /* 0x004fe2000001080d */
[----:B---3--:R-:W-:-:S03]  /*4c90*/  F2FP.PACK_AB R98, R16, R17 ;  /* 0x000000111062723e */ /* 0x008fc600000000ff */
[----:B------:R1:W-:Y:S03]  /*4ca0*/  MUFU.EX2 R12, R0 ;  /* 0x00000000000c7308 */ /* 0x0003e60000000800 */
[C---:B------:R-:W-:Y:S08]  /*4cb0*/  HMMA.16816.F32 R160, R92.reuse, R168, R160 ;  /* 0x000000a85ca0723c */ /* 0x040ff000000018a0 */
[----:B------:R-:W-:Y:S01]  /*4cc0*/  HMMA.16816.F32 R164, R92, R170, R164 ;  /* 0x000000aa5ca4723c */ /* 0x000fe200000018a4 */
[----:B-1----:R-:W-:-:S07]  /*4cd0*/  FFMA.FTZ R0, R223, c[0x0][0x2d0], -R13 ;  /* 0x0000b400df007a23 */ /* 0x002fce000001080d */
[C---:B------:R-:W-:Y:S01]  /*4ce0*/  HMMA.16816.F32 R72, R92.reuse, R80, R184 ;  /* 0x000000505c48723c */ /* 0x040fe200000018b8 */
[----:B------:R1:W2:Y:S07]  /*4cf0*/  MUFU.EX2 R14, R0 ;  /* 0x00000000000e7308 */ /* 0x0002ae0000000800 */
[----:B------:R-:W-:Y:S01]  /*4d00*/  HMMA.16816.F32 R92, R92, R6, R112 ;  /* 0x000000065c5c723c */ /* 0x000fe20000001870 */
[----:B-1----:R-:W-:Y:S01]  /*4d10*/  FFMA.FTZ R0, R214, c[0x0][0x2d0], -R13 ;  /* 0x0000b400d6007a23 */ /* 0x002fe2000001080d */
[----:B--2---:R-:W-:-:S03]  /*4d20*/  F2FP.PACK_AB R97, R14, R12 ;  /* 0x0000000c0e61723e */ /* 0x004fc600000000ff */
[----:B------:R1:W-:Y:S02]  /*4d30*/  MUFU.EX2 R15, R0 ;  /* 0x00000000000f7308 */ /* 0x0003e40000000800 */
[----:B-1----:R-:W-:-:S06]  /*4d40*/  FFMA.FTZ R0, R212, c[0x0][0x2d0], -R13 ;  /* 0x0000b400d4007a23 */ /* 0x002fcc000001080d */
[----:B------:R1:W2:Y:S02]  /*4d50*/  MUFU.EX2 R13, R0 ;  /* 0x00000000000d7308 */ /* 0x0002a40000000800 */
[----:B-1----:R-:W-:Y:S01]  /*4d60*/  FADD.FTZ R0, R239, R232 ;  /* 0x000000e8ef007221 */ /* 0x002fe20000010000 */
[----:B--2---:R-:W-:-:S03]  /*4d70*/  F2FP.PACK_AB R99, R13, R15 ;  /* 0x0000000f0d63723e */ /* 0x004fc600000000ff */
[----:B------:R-:W-:-:S04]  /*4d80*/  FADD.FTZ R0, R240, R0 ;  /* 0x00000000f0007221 */ /* 0x000fc80000010000 */
[----:B------:R-:W-:Y:S01]  /*4d90*/  FADD.FTZ R8, R241, R0 ;  /* 0x00000000f1087221 */ /* 0x000fe20000010000 */
[----:B------:R-:W-:Y:S01]  /*4da0*/  HMMA.16816.F32 R84, R96, R4, R84 ;  /* 0x000000046054723c */ /* 0x000fe20000001854 */
[----:B------:R-:W-:Y:S02]  /*4db0*/  FADD.FTZ R0, R244, R9 ;  /* 0x00000009f4007221 */ /* 0x000fe40000010000 */
[----:B------:R-:W-:-:S04]  /*4dc0*/  FADD.FTZ R9, R207, R8 ;  /* 0x00000008cf097221 */ /* 0x000fc80000010000 */
        /* <DEDUP_REMOVED lines=54> */
[----:B------:R-:W-:Y:S01]  /*5130*/  FADD.FTZ R5, R20, R5 ;  /* 0x0000000514057221 */ /* 0x000fe20000010000 */
[----:B------:R1:W-:Y:S01]  /*5140*/  STL [R1], R0 ;  /* 0x0000000001007387 */ /* 0x0003e20000100800 */
[----:B------:R-:W-:Y:S02]  /*5150*/  FADD.FTZ R4, R25, R4 ;  /* 0x0000000419047221 */ /* 0x000fe40000010000 */
[----:B------:R-:W-:Y:S02]  /*5160*/  FADD.FTZ R6, R13, R3 ;  /* 0x000000030d067221 */ /* 0x000fe40000010000 */
[----:B------:R-:W-:-:S03]  /*5170*/  FADD.FTZ R3, R24, R4 ;  /* 0x0000000418037221 */ /* 0x000fc60000010000 */
[----:B------:R2:W-:Y:S01]  /*5180*/  STL [R1+0x4], R6 ;  /* 0x0000040601007387 */ /* 0x0005e20000100800 */
[----:B-1----:R-:W-:-:S05]  /*5190*/  FADD.FTZ R0, R21, R5 ;  /* 0x0000000515007221 */ /* 0x002fca0000010000 */
[----:B------:R2:W-:Y:S04]  /*51a0*/  STL [R1+0xc], R0 ;  /* 0x00000c0001007387 */ /* 0x0005e80000100800 */
[----:B------:R2:W-:Y:S01]  /*51b0*/  STL [R1+0x8], R3 ;  /* 0x0000080301007387 */ /* 0x0005e20000100800 */
[----:B------:R-:W-:Y:S05]  /*51c0*/  @!P0 BRA `(.L_x_28) ;  /* 0x00003ff000008947 */ /* 0x000fea0003800000 */
[----:B------:R-:W3:Y:S04]  /*51d0*/  LDL.64 R32, [R1+0x48] ;  /* 0x0000480001207983 */ /* 0x000ee80000100a00 */
[----:B------:R-:W4:Y:S04]  /*51e0*/  LDL.64 R30, [R1+0x50] ;  /* 0x00005000011e7983 */ /* 0x000f280000100a00 */
[----:B------:R-:W5:Y:S04]  /*51f0*/  LDL.64 R28, [R1+0x40] ;  /* 0x00004000011c7983 */ /* 0x000f680000100a00 */
[----:B--2---:R-:W2:Y:S01]  /*5200*/  LDL.64 R210, [R1+0x38] ;  /* 0x0000380001d27983 */ /* 0x004ea20000100a00 */
[----:B------:R-:W-:Y:S01]  /*5210*/  IMAD.MOV.U32 R106, RZ, RZ, R2 ;  /* 0x000000ffff6a7224 */ /* 0x000fe200078e0002 */
[----:B------:R-:W-:Y:S01]  /*5220*/  LEA.HI.SX32 R234, R250, 0xfffffffe, 0x1a ;  /* 0xfffffffefaea7811 */ /* 0x000fe200078fd2ff */
[----:B------:R-:W-:Y:S01]  /*5230*/  IMAD.MOV.U32 R100, RZ, RZ, R103 ;  /* 0x000000ffff647224 */ /* 0x000fe200078e0067 */
[C---:B------:R-:W-:Y:S01]  /*5240*/  IADD3 R232, R221.reuse, 0x400, RZ ;  /* 0x00000400dde87810 */ /* 0x040fe20007ffe0ff */
[----:B------:R-:W-:Y:S01]  /*5250*/  IMAD.MOV.U32 R3, RZ, RZ, R104 ;  /* 0x000000ffff037224 */ /* 0x000fe200078e0068 */
[C---:B------:R-:W-:Y:S01]  /*5260*/  IADD3 R231, R221.reuse, 0x800, RZ ;  /* 0x00000800dde77810 */ /* 0x040fe20007ffe0ff */
[----:B------:R-:W-:Y:S01]  /*5270*/  IMAD.MOV.U32 R105, RZ, RZ, R102 ;  /* 0x000000ffff697224 */ /* 0x000fe200078e0066 */
[----:B------:R-:W-:-:S02]  /*5280*/  IADD3 R230, R221, 0xc00, RZ ;  /* 0x00000c00dde67810 */ /* 0x000fc40007ffe0ff */
[C---:B------:R-:W-:Y:S02]  /*5290*/  IADD3 R229, R221.reuse, 0x1000, RZ ;  /* 0x00001000dde57810 */ /* 0x040fe40007ffe0ff */
[C---:B------:R-:W-:Y:S02]  /*52a0*/  IADD3 R228, R221.reuse, 0x1400, RZ ;  /* 0x00001400dde47810 */ /* 0x040fe40007ffe0ff */
[C---:B------:R-:W-:Y:S02]  /*52b0*/  IADD3 R227, R221.reuse, 0x1800, RZ ;  /* 0x00001800dde37810 */ /* 0x040fe40007ffe0ff */
[C---:B------:R-:W-:Y:S02]  /*52c0*/  IADD3 R226, R221.reuse, 0x1c00, RZ ;  /* 0x00001c00dde27810 */ /* 0x040fe40007ffe0ff */
[C---:B------:R-:W-:Y:S02]  /*52d0*/  IADD3 R225, R221.reuse, 0x2000, RZ ;  /* 0x00002000dde17810 */ /* 0x040fe40007ffe0ff */
[----:B------:R-:W-:-:S02]  /*52e0*/  IADD3 R224, R221, 0x2400, RZ ;  /* 0x00002400dde07810 */ /* 0x000fc40007ffe0ff */
[C---:B------:R-:W-:Y:S02]  /*52f0*/  IADD3 R223, R221.reuse, 0x2800, RZ ;  /* 0x00002800dddf7810 */ /* 0x040fe40007ffe0ff */
[----:B------:R-:W-:Y:S02]  /*5300*/  IADD3 R222, R221, 0x2c00, RZ ;  /* 0x00002c00ddde7810 */ /* 0x000fe40007ffe0ff */
[C---:B---3--:R-:W-:Y:S02]  /*5310*/  IADD3 R0, P3, R32.reuse, 0x20, RZ ;  /* 0x0000002020007810 */ /* 0x048fe40007f7e0ff */
[----:B------:R-:W-:Y:S02]  /*5320*/  IADD3 R4, P2, R32, 0x40, RZ ;  /* 0x0000004020047810 */ /* 0x000fe40007f5e0ff */
[C---:B----4-:R-:W-:Y:S01]  /*5330*/  IADD3 R2, P1, R30.reuse, 0x20, RZ ;  /* 0x000000201e027810 */ /* 0x050fe20007f3e0ff */
[----:B------:R1:W-:Y:S04]  /*5340*/  STL [R1+0x2c], R0 ;  /* 0x00002c0001007387 */ /* 0x0003e80000100800 */
[----:B------:R5:W-:Y:S04]  /*5350*/  STL [R1+0x24], R4 ;  /* 0x0000240401007387 */ /* 0x000be80000100800 */
[----:B------:R2:W-:Y:S01]  /*5360*/  STL [R1+0x1c], R2 ;  /* 0x00001c0201007387 */ /* 0x0005e20000100800 */
[----:B-1----:R-:W-:Y:S01]  /*5370*/  IADD3 R0, P0, R30, 0x40, RZ ;  /* 0x000000401e007810 */ /* 0x002fe20007f1e0ff */
[----:B-----5:R-:W-:-:S04]  /*5380*/  IMAD.X R4, RZ, RZ, R29, P2 ;  /* 0x000000ffff047224 */ /* 0x020fc800010e061d */
[----:B------:R1:W-:Y:S01]  /*5390*/  STL [R1+0x14], R0 ;  /* 0x0000140001007387 */ /* 0x0003e20000100800 */
[----:B--2---:R-:W-:Y:S02]  /*53a0*/  IMAD.X R2, RZ, RZ, R211, P1 ;  /* 0x000000ffff027224 */ /* 0x004fe400008e06d3 */
[----:B-1----:R-:W-:-:S05]  /*53b0*/  IMAD.X R0, RZ, RZ, R29, P3 ;  /* 0x000000ffff007224 */ /* 0x002fca00018e061d */
[----:B------:R1:W-:Y:S04]  /*53c0*/  STL [R1+0x28], R0 ;  /* 0x0000280001007387 */ /* 0x0003e80000100800 */
[----:B------:R2:W-:Y:S01]  /*53d0*/  STL [R1+0x20], R4 ;  /* 0x0000200401007387 */ /* 0x0005e20000100800 */
[----:B-1----:R-:W-:-:S05]  /*53e0*/  IMAD.X R0, RZ, RZ, R211, P0 ;  /* 0x000000ffff007224 */ /* 0x002fca00000e06d3 */
[----:B------:R2:W-:Y:S04]  /*53f0*/  STL [R1+0x10], R0 ;  /* 0x0000100001007387 */ /* 0x0005e80000100800 */
[----:B------:R2:W-:Y:S02]  /*5400*/  STL [R1+0x18], R2 ;  /* 0x0000180201007387 */ /* 0x0005e40000100800 */
.L_x_29:
[----:B--2---:R-:W2:Y:S01]  /*5410*/  LDL R0, [R1+0x58] ;  /* 0x0000580001007983 */ /* 0x004ea20000100800 */
[----:B------:R-:W-:Y:S04]  /*5420*/  DEPBAR.LE SB0, 0x0 ;  /* 0x000080000000791a */ /* 0x000fe80000000000 */
[----:B------:R-:W3:Y:S01]  /*5430*/  LDL.64 R194, [R1+0x48] ;  /* 0x0000480001c27983 */ /* 0x000ee20000100a00 */
[----:B------:R-:W-:Y:S01]  /*5440*/  IMAD.WIDE.U32 R44, R234, c[0x0][0x208], RZ ;  /* 0x00008200ea2c7a25 */ /* 0x000fe200078e00ff */
[----:B------:R-:W-:Y:S02]  /*5450*/  MOV R54, c[0x0][0x208] ;  /* 0x0000820000367a02 */ /* 0x000fe40000000f00 */
[----:B------:R-:W-:Y:S02]  /*5460*/  MOV R55, c[0x0][0x20c] ;  /* 0x0000830000377a02 */ /* 0x000fe40000000f00 */
[----:B------:R-:W4:Y:S01]  /*5470*/  LDL R101, [R1+0x2c] ;  /* 0x00002c0001657983 */ /* 0x000f220000100800 */
[----:B------:R-:W-:Y:S03]  /*5480*/  SHF.L.U32 R52, R44, 0x6, RZ ;  /* 0x000000062c347819 */ /* 0x000fe600000006ff */
[----:B------:R-:W5:Y:S04]  /*5490*/  LDL R56, [R1+0x28] ;  /* 0x0000280001387983 */ /* 0x000f680000100800 */
[----:B------:R-:W5:Y:S06]  /*54a0*/  LDL.64 R58, [R1+0x40] ;  /* 0x00004000013a7983 */ /* 0x000f6c0000100a00 */
[----:B------:R-:W5:Y:S04]  /*54b0*/  LDL R57, [R1+0x24] ;  /* 0x0000240001397983 */ /* 0x000f680000100800 */
[----:B------:R-:W5:Y:S04]  /*54c0*/  LDL R193, [R1+0x20] ;  /* 0x0000200001c17983 */ /* 0x000f680000100800 */
[----:B------:R-:W-:Y:S08]  /*54d0*/  BAR.SYNC.DEFER_BLOCKING 0x0 ;  /* 0x0000000000007b1d */ /* 0x000ff00000010000 */
[----:B------:R-:W-:Y:S08]  /*54e0*/  LDSM.16.M88.4 R64, [R219+0x6100] ;  /* 0x00610000db40783b */ /* 0x000ff00000000200 */
[----:B------:R-:W1:Y:S08]  /*54f0*/  LDSM.16.M88.4 R16, [R216+0x3100] ;  /* 0x00310000d810783b */ /* 0x000e700000000200 */
[----:B------:R-:W1:Y:S08]  /*5500*/  LDSM.16.M88.4 R60, [R219+0x7100] ;  /* 0x00710000db3c783b */ /* 0x000e700000000200 */
[----:B------:R-:W1:Y:S08]  /*5510*/  LDSM.16.M88.4 R32, [R216+0x3500] ;  /* 0x00350000d820783b */ /* 0x000e700000000200 */
[----:B------:R-:W1:Y:S08]  /*5520*/  LDSM.16.M88.4 R48, [R216+0x3900] ;  /* 0x00390000d830783b */ /* 0x000e700000000200 */
[----:B------:R-:W2:Y:S01]  /*5530*/  LDSM.16.M88.4 R172, [R216+0x3d00] ;  /* 0x003d0000d8ac783b */ /* 0x000ea20000000200 */
[-C--:B-1----:R-:W-:Y:S07]  /*5540*/  HMMA.16816.F32 R4, R64, R16.reuse, RZ ;  /* 0x000000104004723c */ /* 0x082fee00000018ff */
[----:B------:R-:W-:Y:S01]  /*5550*/  LDSM.16.M88.4 R176, [R220+0x6100] ;  /* 0x00610000dcb0783b */ /* 0x000fe20000000200 */
[C---:B------:R-:W-:Y:S07]  /*5560*/  HMMA.16816.F32 R8, R60.reuse, R16, RZ ;  /* 0x000000103c08723c */ /* 0x040fee00000018ff */
[----:B------:R-:W1:Y:S01]  /*5570*/  LDSM.16.M88.4 R180, [R221] ;  /* 0x00000000ddb4783b */ /* 0x000e620000000200 */
[-C--:B------:R-:W-:Y:S07]  /*5580*/  HMMA.16816.F32 R12, R60, R18.reuse, RZ ;  /* 0x000000123c0c723c */ /* 0x080fee00000018ff */
[----:B------:R-:W1:Y:S01]  /*5590*/  LDSM.16.M88.4 R184, [R220+0x7100] ;  /* 0x00710000dcb8783b */ /* 0x000e620000000200 */
[C---:B------:R-:W-:Y:S07]  /*55a0*/  HMMA.16816.F32 R16, R64.reuse, R18, RZ ;  /* 0x000000124010723c */ /* 0x040fee00000018ff */
[----:B------:R-:W1:Y:S01]  /*55b0*/  LDSM.16.M88.4 R188, [R232] ;  /* 0x00000000e8bc783b */ /* 0x000e620000000200 */
[-C--:B------:R-:W-:Y:S07]  /*55c0*/  HMMA.16816.F32 R20, R64, R32.reuse, RZ ;  /* 0x000000204014723c */ /* 0x080fee00000018ff */
[----:B------:R-:W-:Y:S01]  /*55d0*/  LDSM.16.M88.4 R196, [R230] ;  /* 0x00000000e6c4783b */ /* 0x000fe20000000200 */
[C---:B------:R-:W-:Y:S08]  /*55e0*/  HMMA.16816.F32 R24, R60.reuse, R32, RZ ;  /* 0x000000203c18723c */ /* 0x040ff000000018ff */
[-C--:B------:R-:W-:Y:S08]  /*55f0*/  HMMA.16816.F32 R28, R60, R34.reuse, RZ ;  /* 0x000000223c1c723c */ /* 0x080ff000000018ff */
[C---:B------:R-:W-:Y:S08]  /*5600*/  HMMA.16816.F32 R32, R64.reuse, R34, RZ ;  /* 0x000000224020723c */ /* 0x040ff000000018ff */
[-C--:B------:R-:W-:Y:S08]  /*5610*/  HMMA.16816.F32 R36, R64, R48.reuse, RZ ;  /* 0x000000304024723c */ /* 0x080ff000000018ff */
[C---:B------:R-:W-:Y:S02]  /*5620*/  HMMA.16816.F32 R40, R60.reuse, R48, RZ ;  /* 0x000000303c28723c */ /* 0x040fe400000018ff */
[----:B--2---:R-:W-:Y:S02]  /*5630*/  ISETP.NE.AND P4, PT, R0, RZ, PT ;  /* 0x000000ff0000720c */ /* 0x004fe40003f85270 */
[----:B------:R-:W-:Y:S02]  /*5640*/  SHF.R.S32.HI R0, RZ, 0x1f, R234 ;  /* 0x0000001fff007819 */ /* 0x000fe400000114ea */
[----:B---3--:R-:W-:Y:S03]  /*5650*/  IADD3 R2, P3, R52, R194, RZ ;  /* 0x000000c234027210 */ /* 0x008fe60007f7e0ff */
[----:B------:R-:W-:Y:S03]  /*5660*/  IMAD R0, R0, c[0x0][0x208], RZ ;  /* 0x0000820000007a24 */ /* 0x000fe600078e02ff */
[----:B------:R-:W-:Y:S01]  /*5670*/  LEA R208, P2, R2, c[0x0][0x1f8], 0x1 ;  /* 0x00007e0002d07a11 */ /* 0x000fe200078408ff */
[----:B------:R-:W-:Y:S01]  /*5680*/  IMAD R0, R234, c[0x0][0x20c], R0 ;  /* 0x00008300ea007a24 */ /* 0x000fe200078e0200 */
[----:B----4-:R-:W-:Y:S04]  /*5690*/  IADD3 R48, P1, R52, R101, RZ ;  /* 0x0000006534307210 */ /* 0x010fe80007f3e0ff */
[----:B------:R-:W-:Y:S02]  /*56a0*/  IADD3 R0, R45, R0, RZ ;  /* 0x000000002d007210 */ /* 0x000fe40007ffe0ff */
[----:B------:R-:W-:Y:S02]  /*56b0*/  LEA R206, P0, R48, c[0x0][0x1f8], 0x1 ;  /* 0x00007e0030ce7a11 */ /* 0x000fe400078008ff */
[----:B------:R-:W-:Y:S02]  /*56c0*/  SHF.L.U64.HI R0, R44, 0x6, R0 ;  /* 0x000000062c007819 */ /* 0x000fe40000010200 */
[-C--:B------:R-:W-:Y:S02]  /*56d0*/  HMMA.16816.F32 R44, R60, R50.reuse, RZ ;  /* 0x000000323c2c723c */ /* 0x080fe400000018ff */
[C---:B-----5:R-:W-:Y:S02]  /*56e0*/  IADD3.X R49, R0.reuse, R59, RZ, P3, !PT ;  /* 0x0000003b00317210 */ /* 0x060fe40001ffe4ff */
[----:B------:R-:W-:Y:S02]  /*56f0*/  IADD3.X R53, R0, R56, RZ, P1, !PT ;  /* 0x0000003800357210 */ /* 0x000fe40000ffe4ff */
[----:B------:R-:W-:Y:S02]  /*5700*/  LEA.HI.X R209, R2, c[0x0][0x1fc], R49, 0x1, P2 ;  /* 0x00007f0002d17a11 */ /* 0x000fe400010f0c31 */
[----:B------:R-:W-:Y:S02]  /*5710*/  LEA.HI.X R207, R48, c[0x0][0x1fc], R53, 0x1, P0 ;  /* 0x00007f0030cf7a11 */ /* 0x000fe400000f0c35 */
[C---:B------:R-:W-:Y:S02]  /*5720*/  HMMA.16816.F32 R48, R64.reuse, R50, RZ ;  /* 0x000000324030723c */ /* 0x040fe400000018ff */
[----:B------:R-:W-:Y:S02]  /*5730*/  LEA R2, P0, R54, R52, 0x5 ;  /* 0x0000003436027211 */ /* 0x000fe400078028ff */
[----:B------:R-:W-:Y:S02]  /*5740*/  IADD3 R102, P3, R52, R57, RZ ;  /* 0x0000003934667210 */ /* 0x000fe40007f7e0ff */
[----:B------:R-:W-:Y:S02]  /*5750*/  IADD3 R104, P1, R2, R101, RZ ;  /* 0x0000006502687210 */ /* 0x000fe40007f3e0ff */
[----:B------:R-:W-:Y:S02]  /*5760*/  LEA.HI.X R101, R54, R0, R55, 0x5, P0 ;  /* 0x0000000036657211 */ /* 0x000fe400000f2c37 */
[-C--:B------:R-:W-:Y:S02]  /*5770*/  HMMA.16816.F32 R52, R64, R172.reuse, RZ ;  /* 0x000000ac4034723c */ /* 0x080fe400000018ff */
[C---:B------:R-:W-:Y:S02]  /*5780*/  IADD3 R103, P2, R2.reuse, R194, RZ ;  /* 0x000000c202677210 */ /* 0x040fe40007f5e0ff */
[C---:B------:R-:W-:Y:S02]  /*5790*/  IADD3.X R192, R101.reuse, R56, RZ, P1, !PT ;  /* 0x0000003865c07210 */ /* 0x040fe40000ffe4ff */
[----:B------:R-:W-:Y:S02]  /*57a0*/  IADD3 R2, P0, R2, R57, RZ ;  /* 0x0000003902027210 */ /* 0x000fe40007f1e0ff */
[C---:B------:R-:W-:Y:S02]  /*57b0*/  IADD3.X R107, R101.reuse, R59, RZ, P2, !PT ;  /* 0x0000003b656b7210 */ /* 0x040fe400017fe4ff */
[C---:B------:R-:W-:Y:S02]  /*57c0*/  HMMA.16816.F32 R56, R60.reuse, R172, RZ ;  /* 0x000000ac3c38723c */ /* 0x040fe400000018ff */
[-C--:B------:R-:W-:Y:S02]  /*57d0*/  IADD3.X R0, R0, R193.reuse, RZ, P3, !PT ;  /* 0x000000c100007210 */ /* 0x080fe40001ffe4ff */
[C---:B------:R-:W-:Y:S02]  /*57e0*/  LEA R202, P1, R104.reuse, c[0x0][0x1f8], 0x1 ;  /* 0x00007e0068ca7a11 */ /* 0x040fe400078208ff */
[----:B------:R-:W-:Y:S02]  /*57f0*/  IADD3.X R101, R101, R193, RZ, P0, !PT ;  /* 0x000000c165657210 */ /* 0x000fe400007fe4ff */
[-C--:B------:R-:W-:Y:S01]  /*5800*/  HMMA.16816.F32 R60, R60, R174.reuse, RZ ;  /* 0x000000ae3c3c723c */ /* 0x080fe200000018ff */
[----:B------:R-:W-:Y:S02]  /*5810*/  LEA.HI.X R203, R104, c[0x0][0x1fc], R192, 0x1, P1 ;  /* 0x00007f0068cb7a11 */ /* 0x000fe400008f0cc0 */
[----:B------:R-:W2:Y:S01]  /*5820*/  LDSM.16.M88.4 R192, [R231] ;  /* 0x00000000e7c0783b */ /* 0x000ea20000000200 */
[C---:B------:R-:W-:Y:S02]  /*5830*/  LEA R200, P3, R102.reuse, c[0x0][0x1f8], 0x1 ;  /* 0x00007e0066c87a11 */ /* 0x040fe400078608ff */
[C---:B------:R-:W-:Y:S02]  /*5840*/  LEA R204, P2, R103.reuse, c[0x0][0x1f8], 0x1 ;  /* 0x00007e0067cc7a11 */ /* 0x040fe400078408ff */
[----:B------:R-:W-:Y:S03]  /*5850*/  HMMA.16816.F32 R64, R64, R174, RZ ;  /* 0x000000ae4040723c */ /* 0x000fe600000018ff */
[----:B------:R-:W-:Y:S01]  /*5860*/  @!PT LDS RZ, [RZ] ;  /* 0x00000000fffff984 */ /* 0x000fe20000000800 */
[----:B------:R-:W-:Y:S01]  /*5870*/  @!PT LDS RZ, [RZ] ;  /* 0x00000000fffff984 */ /* 0x000fe20000000800 */
[----:B------:R-:W-:Y:S01]  /*5880*/  @!PT LDS RZ, [RZ] ;  /* 0x00000000fffff984 */ /* 0x000fe20000000800 */
[----:B------:R3:W-:Y:S01]  /*5890*/  LDGSTS.E.BYPASS.LTC128B.128 [R233+0x100], [R208.64], !P4 ;  /* 0x00100000d0e97fae */ /* 0x0007e2000e101d44 */
[----:B------:R-:W-:Y:S02]  /*58a0*/  LEA.HI.X R201, R102, c[0x0][0x1fc], R0, 0x1, P3 ;  /* 0x00007f0066c97a11 */ /* 0x000fe400018f0c00 */
[----:B------:R-:W-:Y:S02]  /*58b0*/  LEA.HI.X R205, R103, c[0x0][0x1fc], R107, 0x1, P2 ;  /* 0x00007f0067cd7a11 */ /* 0x000fe400010f0c6b */
[-C--:B-1----:R-:W-:Y:S03]  /*58c0*/  HMMA.16816.F32 R4, R176, R180.reuse, R4 ;  /* 0x000000b4b004723c */ /* 0x082fe60000001804 */
[----:B------:R1:W-:Y:S02]  /*58d0*/  LDGSTS.E.BYPASS.LTC128B.128 [R233+0x1100], [R206.64], !P6 ;  /* 0x01100000cee97fae */ /* 0x0003e4000f101d44 */
[C---:B------:R-:W-:Y:S03]  /*58e0*/  LEA R172, P0, R2.reuse, c[0x0][0x1f8], 0x1 ;  /* 0x00007e0002ac7a11 */ /* 0x040fe600078008ff */
[C---:B------:R-:W-:Y:S03]  /*58f0*/  HMMA.16816.F32 R8, R184.reuse, R180, R8 ;  /* 0x000000b4b808723c */ /* 0x040fe60000001808 */
[----:B------:R4:W-:Y:S01]  /*5900*/  LDGSTS.E.BYPASS.LTC128B.128 [R233+0x2100], [R200.64], !P5 ;  /* 0x02100000c8e97fae */ /* 0x0009e2000e901d44 */
[----:B------:R-:W-:Y:S02]  /*5910*/  LEA.HI.X R173, R2, c[0x0][0x1fc], R101, 0x1, P0 ;  /* 0x00007f0002ad7a11 */ /* 0x000fe400000f0c65 */
[C---:B------:R-:W-:Y:S02]  /*5920*/  ISETP.GT.AND P0, PT, R234.reuse, RZ, PT ;  /* 0x000000ffea00720c */ /* 0x040fe40003f04270 */
[-C--:B------:R-:W-:Y:S03]  /*5930*/  HMMA.16816.F32 R12, R184, R182.reuse, R12 ;  /* 0x000000b6b80c723c */ /* 0x080fe6000000180c */
[----:B------:R1:W-:Y:S01]  /*5940*/  LDGSTS.E.BYPASS.LTC128B.128 [R233+0x900], [R204.64], !P4 ;  /* 0x00900000cce97fae */ /* 0x0003e2000e101d44 */
[----:B------:R-:W-:Y:S04]  /*5950*/  IADD3 R234, R234, -0x1, RZ ;  /* 0xffffffffeaea7810 */ /* 0x000fe80007ffe0ff */
[C---:B------:R-:W-:Y:S03]  /*5960*/  HMMA.16816.F32 R16, R176.reuse, R182, R16 ;  /* 0x000000b6b010723c */ /* 0x040fe60000001810 */
[----:B------:R4:W-:Y:S05]  /*5970*/  LDGSTS.E.BYPASS.LTC128B.128 [R233+0x1900], [R202.64], !P6 ;  /* 0x01900000cae97fae */ /* 0x0009ea000f101d44 */
[-C--:B------:R-:W-:Y:S03]  /*5980*/  HMMA.16816.F32 R20, R176, R188.reuse, R20 ;  /* 0x000000bcb014723c */ /* 0x080fe60000001814 */
[----:B------:R5:W-:Y:S05]  /*5990*/  LDGSTS.E.BYPASS.LTC128B.128 [R233+0x2900], [R172.64], !P5 ;  /* 0x02900000ace97fae */ /* 0x000bea000e901d44 */
[C---:B------:R-:W-:Y:S03]  /*59a0*/  HMMA.16816.F32 R24, R184.reuse, R188, R24 ;  /* 0x000000bcb818723c */ /* 0x040fe60000001818 */
[----:B------:R-:W-:Y:S05]  /*59b0*/  LDSM.16.M88.4 R180, [R216+0x4500] ;  /* 0x00450000d8b4783b */ /* 0x000fea0000000200 */
[-C--:B------:R-:W-:Y:S03]  /*59c0*/  HMMA.16816.F32 R28, R184, R190.reuse, R28 ;  /* 0x000000beb81c723c */ /* 0x080fe6000000181c */
[----:B------:R-:W0:Y:S05]  /*59d0*/  LDGDEPBAR ;  /* 0x00000000000079af */ /* 0x000e2a0000000000 */
[C---:B------:R-:W-:Y:S03]  /*59e0*/  HMMA.16816.F32 R32, R176.reuse, R190, R32 ;  /* 0x000000beb020723c */ /* 0x040fe60000001820 */
[----:B----4-:R-:W-:Y:S05]  /*59f0*/  LDSM.16.M88.4 R200, [R216+0x4100] ;  /* 0x00410000d8c8783b */ /* 0x010fea0000000200 */
[-C--:B--2---:R-:W-:Y:S03]  /*5a00*/  HMMA.16816.F32 R36, R176, R192.reuse, R36 ;  /* 0x000000c0b024723c */ /* 0x084fe60000001824 */
[----:B-----5:R-:W2:Y:S05]  /*5a10*/  LDSM.16.M88.4 R172, [R219+0x8100] ;  /* 0x00810000dbac783b */ /* 0x020eaa0000000200 */
[C---:B------:R-:W-:Y:S03]  /*5a20*/  HMMA.16816.F32 R40, R184.reuse, R192, R40 ;  /* 0x000000c0b828723c */ /* 0x040fe60000001828 */
[----:B-1----:R-:W1:Y:S05]  /*5a30*/  LDSM.16.M88.4 R204, [R219+0x9100] ;  /* 0x00910000dbcc783b */ /* 0x002e6a0000000200 */
[-C--:B------:R-:W-:Y:S03]  /*5a40*/  HMMA.16816.F32 R44, R184, R194.reuse, R44 ;  /* 0x000000c2b82c723c */ /* 0x080fe6000000182c */
[----:B------:R-:W-:Y:S05]  /*5a50*/  LDSM.16.M88.4 R188, [R220+0x8100] ;  /* 0x00810000dcbc783b */ /* 0x000fea0000000200 */
[C---:B------:R-:W-:Y:S03]  /*5a60*/  HMMA.16816.F32 R48, R176.reuse, R194, R48 ;  /* 0x000000c2b030723c */ /* 0x040fe60000001830 */
[----:B------:R-:W-:Y:S05]  /*5a70*/  LDSM.16.M88.4 R192, [R229] ;  /* 0x00000000e5c0783b */ /* 0x000fea0000000200 */
[-C--:B------:R-:W-:Y:S03]  /*5a80*/  HMMA.16816.F32 R52, R176, R196.reuse, R52 ;  /* 0x000000c4b034723c */ /* 0x080fe60000001834 */
[----:B---3--:R-:W-:Y:S05]  /*5a90*/  LDSM.16.M88.4 R208, [R228] ;  /* 0x00000000e4d0783b */ /* 0x008fea0000000200 */
[C---:B------:R-:W-:Y:S03]  /*5aa0*/  HMMA.16816.F32 R56, R184.reuse, R196, R56 ;  /* 0x000000c4b838723c */ /* 0x040fe60000001838 */
[----:B------:R-:W-:Y:S05]  /*5ab0*/  LDSM.16.M88.4 R212, [R225] ;  /* 0x00000000e1d4783b */ /* 0x000fea0000000200 */
[-C--:B------:R-:W-:Y:S03]  /*5ac0*/  HMMA.16816.F32 R60, R184, R198.reuse, R60 ;  /* 0x000000c6b83c723c */ /* 0x080fe6000000183c */
[----:B------:R-:W-:Y:S05]  /*5ad0*/  LDSM.16.M88.4 R184, [R216+0x4d00] ;  /* 0x004d0000d8b8783b */ /* 0x000fea0000000200 */
[----:B------:R-:W-:Y:S03]  /*5ae0*/  HMMA.16816.F32 R64, R176, R198, R64 ;  /* 0x000000c6b040723c */ /* 0x000fe60000001840 */
[----:B------:R-:W3:Y:S05]  /*5af0*/  LDSM.16.M88.4 R176, [R216+0x4900] ;  /* 0x00490000d8b0783b */ /* 0x000eea0000000200 */
[-C--:B--2---:R-:W-:Y:S03]  /*5b00*/  HMMA.16816.F32 R4, R172, R200.reuse, R4 ;  /* 0x000000c8ac04723c */ /* 0x084fe60000001804 */
[----:B------:R-:W2:Y:S05]  /*5b10*/  LDSM.16.M88.4 R196, [R220+0x9100] ;  /* 0x00910000dcc4783b */ /* 0x000eaa0000000200 */
[C---:B-1----:R-:W-:Y:S08]  /*5b20*/  HMMA.16816.F32 R8, R204.reuse, R200, R8 ;  /* 0x000000c8cc08723c */ /* 0x042ff00000001808 */
[-C--:B------:R-:W-:Y:S08]  /*5b30*/  HMMA.16816.F32 R12, R204, R202.reuse, R12 ;  /* 0x000000cacc0c723c */ /* 0x080ff0000000180c */
[C---:B------:R-:W-:Y:S01]  /*5b40*/  HMMA.16816.F32 R16, R172.reuse, R202, R16 ;  /* 0x000000caac10723c */ /* 0x040fe20000001810 */
[----:B------:R-:W1:Y:S07]  /*5b50*/  LDSM.16.M88.4 R200, [R227] ;  /* 0x00000000e3c8783b */ /* 0x000e6e0000000200 */
[-C--:B------:R-:W-:Y:S08]  /*5b60*/  HMMA.16816.F32 R20, R172, R180.reuse, R20 ;  /* 0x000000b4ac14723c */ /* 0x080ff00000001814 */
[C---:B------:R-:W-:Y:S08]  /*5b70*/  HMMA.16816.F32 R24, R204.reuse, R180, R24 ;  /* 0x000000b4cc18723c */ /* 0x040ff00000001818 */
[-C--:B------:R-:W-:Y:S08]  /*5b80*/  HMMA.16816.F32 R28, R204, R182.reuse, R28 ;  /* 0x000000b6cc1c723c */ /* 0x080ff0000000181c */
[C---:B------:R-:W-:Y:S01]  /*5b90*/  HMMA.16816.F32 R32, R172.reuse, R182, R32 ;  /* 0x000000b6ac20723c */ /* 0x040fe20000001820 */
[----:B------:R-:W4:Y:S07]  /*5ba0*/  LDSM.16.M88.4 R180, [R226] ;  /* 0x00000000e2b4783b */ /* 0x000f2e0000000200 */
[-C--:B---3--:R-:W-:Y:S08]  /*5bb0*/  HMMA.16816.F32 R36, R172, R176.reuse, R36 ;  /* 0x000000b0ac24723c */ /* 0x088ff00000001824 */
        /* <DEDUP_REMOVED lines=9> */
[----:B------:R-:W3:Y:S07]  /*5c50*/  LDSM.16.M88.4 R172, [R219+0xa100] ;  /* 0x00a10000dbac783b */ /* 0x000eee0000000200 */
[-C--:B------:R-:W-:Y:S01]  /*5c60*/  HMMA.16816.F32 R4, R188, R192.reuse, R4 ;  /* 0x000000c0bc04723c */ /* 0x080fe20000001804 */
[----:B------:R-:W5:Y:S07]  /*5c70*/  LDSM.16.M88.4 R184, [R219+0xb100] ;  /* 0x00b10000dbb8783b */ /* 0x000f6e0000000200 */
[C---:B--2---:R-:W-:Y:S08]  /*5c80*/  HMMA.16816.F32 R8, R196.reuse, R192, R8 ;  /* 0x000000c0c408723c */ /* 0x044ff00000001808 */
[-C--:B------:R-:W-:Y:S08]  /*5c90*/  HMMA.16816.F32 R12, R196, R194.reuse, R12 ;  /* 0x000000c2c40c723c */ /* 0x080ff0000000180c */
[C---:B------:R-:W-:Y:S01]  /*5ca0*/  HMMA.16816.F32 R16, R188.reuse, R194, R16 ;  /* 0x000000c2bc10723c */ /* 0x040fe20000001810 */
[----:B------:R-:W2:Y:S07]  /*5cb0*/  LDSM.16.M88.4 R192, [R216+0x5500] ;  /* 0x00550000d8c0783b */ /* 0x000eae0000000200 */
[-C--:B------:R-:W-:Y:S08]  /*5cc0*/  HMMA.16816.F32 R20, R188, R208.reuse, R20 ;  /* 0x000000d0bc14723c */ /* 0x080ff00000001814 */
[C---:B------:R-:W-:Y:S08]  /*5cd0*/  HMMA.16816.F32 R24, R196.reuse, R208, R24 ;  /* 0x000000d0c418723c */ /* 0x040ff00000001818 */
[-C--:B------:R-:W-:Y:S08]  /*5ce0*/  HMMA.16816.F32 R28, R196, R210.reuse, R28 ;  /* 0x000000d2c41c723c */ /* 0x080ff0000000181c */
[C---:B------:R-:W-:Y:S01]  /*5cf0*/  HMMA.16816.F32 R32, R188.reuse, R210, R32 ;  /* 0x000000d2bc20723c */ /* 0x040fe20000001820 */
[----:B------:R-:W-:Y:S07]  /*5d00*/  LDSM.16.M88.4 R208, [R220+0xa100] ;  /* 0x00a10000dcd0783b */ /* 0x000fee0000000200 */
[-C--:B-1----:R-:W-:Y:S08]  /*5d10*/  HMMA.16816.F32 R36, R188, R200.reuse, R36 ;  /* 0x000000c8bc24723c */ /* 0x082ff00000001824 */
[C---:B------:R-:W-:Y:S08]  /*5d20*/  HMMA.16816.F32 R40, R196.reuse, R200, R40 ;  /* 0x000000c8c428723c */ /* 0x040ff00000001828 */
[-C--:B------:R-:W-:Y:S08]  /*5d30*/  HMMA.16816.F32 R44, R196, R202.reuse, R44 ;  /* 0x000000cac42c723c */ /* 0x080ff0000000182c */
[C---:B------:R-:W-:Y:S01]  /*5d40*/  HMMA.16816.F32 R48, R188.reuse, R202, R48 ;  /* 0x000000cabc30723c */ /* 0x040fe20000001830 */
[----:B------:R-:W1:Y:S07]  /*5d50*/  LDSM.16.M88.4 R200, [R216+0x5900] ;  /* 0x00590000d8c8783b */ /* 0x000e6e0000000200 */
[-C--:B----4-:R-:W-:Y:S08]  /*5d60*/  HMMA.16816.F32 R52, R188, R180.reuse, R52 ;  /* 0x000000b4bc34723c */ /* 0x090ff00000001834 */
[C---:B------:R-:W-:Y:S08]  /*5d70*/  HMMA.16816.F32 R56, R196.reuse, R180, R56 ;  /* 0x000000b4c438723c */ /* 0x040ff00000001838 */
[-C--:B------:R-:W-:Y:S08]  /*5d80*/  HMMA.16816.F32 R60, R196, R182.reuse, R60 ;  /* 0x000000b6c43c723c */ /* 0x080ff0000000183c */
[----:B------:R-:W-:Y:S08]  /*5d90*/  HMMA.16816.F32 R64, R188, R182, R64 ;  /* 0x000000b6bc40723c */ /* 0x000ff00000001840 */
[-C--:B---3--:R-:W-:Y:S08]  /*5da0*/  HMMA.16816.F32 R4, R172, R176.reuse, R4 ;  /* 0x000000b0ac04723c */ /* 0x088ff00000001804 */
[C---:B-----5:R-:W-:Y:S08]  /*5db0*/  HMMA.16816.F32 R8, R184.reuse, R176, R8 ;  /* 0x000000b0b808723c */ /* 0x060ff00000001808 */
[-C--:B------:R-:W-:Y:S08]  /*5dc0*/  HMMA.16816.F32 R12, R184, R178.reuse, R12 ;  /* 0x000000b2b80c723c */ /* 0x080ff0000000180c */
[C---:B------:R-:W-:Y:S01]  /*5dd0*/  HMMA.16816.F32 R16, R172.reuse, R178, R16 ;  /* 0x000000b2ac10723c */ /* 0x040fe20000001810 */
[----:B------:R-:W3:Y:S07]  /*5de0*/  LDSM.16.M88.4 R176, [R220+0xb100] ;  /* 0x00b10000dcb0783b */ /* 0x000eee0000000200 */
[-C--:B--2---:R-:W-:Y:S08]  /*5df0*/  HMMA.16816.F32 R20, R172, R192.reuse, R20 ;  /* 0x000000c0ac14723c */ /* 0x084ff00000001814 */
[C---:B------:R-:W-:Y:S08]  /*5e00*/  HMMA.16816.F32 R24, R184.reuse, R192, R24 ;  /* 0x000000c0b818723c */ /* 0x040ff00000001818 */
[-C--:B------:R-:W-:Y:S08]  /*5e10*/  HMMA.16816.F32 R28, R184, R194.reuse, R28 ;  /* 0x000000c2b81c723c */ /* 0x080ff0000000181c */
[C---:B------:R-:W-:Y:S08]  /*5e20*/  HMMA.16816.F32 R32, R172.reuse, R194, R32 ;  /* 0x000000c2ac20723c */ /* 0x040ff00000001820 */
[-C--:B-1----:R-:W-:Y:S08]  /*5e30*/  HMMA.16816.F32 R36, R172, R200.reuse, R36 ;  /* 0x000000c8ac24723c */ /* 0x082ff00000001824 */
[C---:B------:R-:W-:Y:S08]  /*5e40*/  HMMA.16816.F32 R40, R184.reuse, R200, R40 ;  /* 0x000000c8b828723c */ /* 0x040ff00000001828 */
[-C--:B------:R-:W-:Y:S08]  /*5e50*/  HMMA.16816.F32 R44, R184, R202.reuse, R44 ;  /* 0x000000cab82c723c */ /* 0x080ff0000000182c */
[C---:B------:R-:W-:Y:S08]  /*5e60*/  HMMA.16816.F32 R48, R172.reuse, R202, R48 ;  /* 0x000000caac30723c */ /* 0x040ff00000001830 */
[-C--:B------:R-:W-:Y:S08]  /*5e70*/  HMMA.16816.F32 R52, R172, R204.reuse, R52 ;  /* 0x000000ccac34723c */ /* 0x080ff00000001834 */
[C---:B------:R-:W-:Y:S08]  /*5e80*/  HMMA.16816.F32 R56, R184.reuse, R204, R56 ;  /* 0x000000ccb838723c */ /* 0x040ff00000001838 */
[-C--:B------:R-:W-:Y:S08]  /*5e90*/  HMMA.16816.F32 R60, R184, R206.reuse, R60 ;  /* 0x000000ceb83c723c */ /* 0x080ff0000000183c */
[----:B------:R-:W-:Y:S08]  /*5ea0*/  HMMA.16816.F32 R64, R172, R206, R64 ;  /* 0x000000ceac40723c */ /* 0x000ff00000001840 */
[-C--:B------:R-:W-:Y:S08]  /*5eb0*/  HMMA.16816.F32 R4, R208, R212.reuse, R4 ;  /* 0x000000d4d004723c */ /* 0x080ff00000001804 */
        /* <DEDUP_REMOVED lines=15> */
[----:B------:R-:W1:Y:S01]  /*5fb0*/  MUFU.TANH R181, R6 ;  /* 0x0000000600b57308 */ /* 0x000e620000002400 */
[----:B------:R-:W-:Y:S02]  /*5fc0*/  FMUL.FTZ R14, R14, c[0x0][0x320] ;  /* 0x0000c8000e0e7a20 */ /* 0x000fe40000410000 */
[----:B------:R-:W-:Y:S02]  /*5fd0*/  FMUL.FTZ R15, R15, c[0x0][0x320] ;  /* 0x0000c8000f0f7a20 */ /* 0x000fe40000410000 */
[----:B------:R-:W-:Y:S02]  /*5fe0*/  FMUL.FTZ R16, R16, c[0x0][0x320] ;  /* 0x0000c80010107a20 */ /* 0x000fe40000410000 */
[----:B------:R-:W-:Y:S02]  /*5ff0*/  FMUL.FTZ R18, R18, c[0x0][0x320] ;  /* 0x0000c80012127a20 */ /* 0x000fe40000410000 */
[----:B------:R-:W-:Y:S01]  /*6000*/  FMUL.FTZ R17, R17, c[0x0][0x320] ;  /* 0x0000c80011117a20 */ /* 0x000fe20000410000 */
[----:B------:R-:W-:Y:S01]  /*6010*/  MUFU.TANH R184, R12 ;  /* 0x0000000c00b87308 */ /* 0x000fe20000002400 */
[----:B------:R-:W-:Y:S09]  /*6020*/  FMUL.FTZ R19, R19, c[0x0][0x320] ;  /* 0x0000c80013137a20 */ /* 0x000ff20000410000 */
[----:B------:R2:W3:Y:S01]  /*6030*/  MUFU.TANH R180, R7 ;  /* 0x0000000700b47308 */ /* 0x0004e20000002400 */
[----:B-1----:R-:W-:Y:S09]  /*6040*/  FMNMX.FTZ R2, R181, R100, !PT ;  /* 0x00000064b5027209 */ /* 0x002ff20007810000 */
[----:B------:R-:W-:Y:S10]  /*6050*/  MUFU.TANH R17, R17 ;  /* 0x0000001100117308 */ /* 0x000ff40000002400 */
[----:B------:R-:W1:Y:S01]  /*6060*/  MUFU.TANH R182, R8 ;  /* 0x0000000800b67308 */ /* 0x000e620000002400 */
[----:B--2---:R-:W2:Y:S01]  /*6070*/  LDSM.16.M88.4 R4, [R224] ;  /* 0x00000000e004783b */ /* 0x004ea20000000200 */
[----:B---3--:R-:W-:Y:S08]  /*6080*/  FMNMX.FTZ R2, R180, R2, !PT ;  /* 0x00000002b4027209 */ /* 0x008ff00007810000 */
[----:B------:R-:W-:Y:S10]  /*6090*/  MUFU.TANH R183, R13 ;  /* 0x0000000d00b77308 */ /* 0x000ff40000002400 */
[----:B------:R-:W3:Y:S01]  /*60a0*/  MUFU.TANH R185, R9 ;  /* 0x0000000900b97308 */ /* 0x000ee20000002400 */
[----:B-1----:R-:W-:Y:S09]  /*60b0*/  FMNMX.FTZ R0, R182, R105, !PT ;  /* 0x00000069b6007209 */ /* 0x002ff20007810000 */
[----:B------:R-:W-:Y:S10]  /*60c0*/  MUFU.TANH R187, R14 ;  /* 0x0000000e00bb7308 */ /* 0x000ff40000002400 */
[----:B------:R-:W-:Y:S01]  /*60d0*/  MUFU.TANH R188, R10 ;  /* 0x0000000a00bc7308 */ /* 0x000fe20000002400 */
[-C--:B--2---:R-:W-:Y:S03]  /*60e0*/  HMMA.16816.F32 R20, R208, R4.reuse, R20 ;  /* 0x00000004d014723c */ /* 0x084fe60000001814 */
[----:B---3--:R-:W-:Y:S06]  /*60f0*/  FMNMX.FTZ R0, R185, R0, !PT ;  /* 0x00000000b9007209 */ /* 0x008fec0007810000 */
[----:B------:R-:W-:Y:S03]  /*6100*/  MUFU.TANH R186, R15 ;  /* 0x0000000f00ba7308 */ /* 0x000fe60000002400 */
[----:B------:R-:W-:Y:S01]  /*6110*/  FMNMX.FTZ R0, R184, R0, !PT ;  /* 0x00000000b8007209 */ /* 0x000fe20007810000 */
[C---:B------:R-:W-:Y:S04]  /*6120*/  HMMA.16816.F32 R24, R176.reuse, R4, R24 ;  /* 0x00000004b018723c */ /* 0x040fe80000001818 */
[----:B------:R-:W-:Y:S02]  /*6130*/  FMNMX.FTZ R0, R183, R0, !PT ;  /* 0x00000000b7007209 */ /* 0x000fe40007810000 */
[----:B------:R1:W-:Y:S02]  /*6140*/  MUFU.TANH R189, R11 ;  /* 0x0000000b00bd7308 */ /* 0x0003e40000002400 */
[-C--:B------:R-:W-:Y:S04]  /*6150*/  HMMA.16816.F32 R28, R176, R6.reuse, R28 ;  /* 0x00000006b01c723c */ /* 0x080fe8000000181c */
[----:B------:R-:W-:Y:S04]  /*6160*/  FMUL.FTZ R23, R23, c[0x0][0x320] ;  /* 0x0000c80017177a20 */ /* 0x000fe80000410000 */
[C---:B------:R-:W-:Y:S01]  /*6170*/  HMMA.16816.F32 R32, R208.reuse, R6, R32 ;  /* 0x00000006d020723c */ /* 0x040fe20000001820 */
[----:B------:R-:W-:Y:S01]  /*6180*/  MUFU.TANH R16, R16 ;  /* 0x0000001000107308 */ /* 0x000fe20000002400 */
[----:B------:R-:W-:Y:S02]  /*6190*/  LDSM.16.M88.4 R4, [R222] ;  /* 0x00000000de04783b */ /* 0x000fe40000000200 */
[----:B------:R-:W-:Y:S02]  /*61a0*/  FMUL.FTZ R22, R22, c[0x0][0x320] ;  /* 0x0000c80016167a20 */ /* 0x000fe40000410000 */
[----:B------:R-:W-:Y:S02]  /*61b0*/  FMUL.FTZ R21, R21, c[0x0][0x320] ;  /* 0x0000c80015157a20 */ /* 0x000fe40000410000 */
[----:B------:R-:W-:Y:S03]  /*61c0*/  FMUL.FTZ R24, R24, c[0x0][0x320] ;  /* 0x0000c80018187a20 */ /* 0x000fe60000410000 */
[----:B------:R2:W-:Y:S01]  /*61d0*/  MUFU.TANH R197, R23 ;  /* 0x0000001700c57308 */ /* 0x0005e20000002400 */
[----:B------:R-:W-:Y:S02]  /*61e0*/  FMUL.FTZ R20, R20, c[0x0][0x320] ;  /* 0x0000c80014147a20 */ /* 0x000fe40000410000 */
[----:B------:R-:W-:Y:S01]  /*61f0*/  FMUL.FTZ R25, R25, c[0x0][0x320] ;  /* 0x0000c80019197a20 */ /* 0x000fe20000410000 */
[----:B-1----:R-:W1:Y:S01]  /*6200*/  LDSM.16.M88.4 R8, [R223] ;  /* 0x00000000df08783b */ /* 0x002e620000000200 */
[----:B------:R-:W-:Y:S01]  /*6210*/  FMUL.FTZ R28, R28, c[0x0][0x320] ;  /* 0x0000c8001c1c7a20 */ /* 0x000fe20000410000 */
[----:B------:R-:W-:Y:S04]  /*6220*/  DEPBAR.LE SB0, 0x0 ;  /* 0x000080000000791a */ /* 0x000fe80000000000 */
[----:B------:R-:W-:Y:S01]  /*6230*/  MUFU.TANH R201, R28 ;  /* 0x0000001c00c97308 */ /* 0x000fe20000002400 */
[----:B------:R-:W-:Y:S01]  /*6240*/  FMUL.FTZ R29, R29, c[0x0][0x320] ;  /* 0x0000c8001d1d7a20 */ /* 0x000fe20000410000 */
[----:B------:R-:W-:Y:S01]  /*6250*/  BAR.SYNC.DEFER_BLOCKING 0x0 ;  /* 0x0000000000007b1d */ /* 0x000fe20000010000 */
[----:B------:R-:W-:Y:S02]  /*6260*/  FMUL.FTZ R32, R32, c[0x0][0x320] ;  /* 0x0000c80020207a20 */ /* 0x000fe40000410000 */
[----:B------:R-:W-:Y:S02]  /*6270*/  FMUL.FTZ R33, R33, c[0x0][0x320] ;  /* 0x0000c80021217a20 */ /* 0x000fe40000410000 */
[----:B------:R-:W-:Y:S02]  /*6280*/  FMUL.FTZ R34, R34, c[0x0][0x320] ;  /* 0x0000c80022227a20 */ /* 0x000fe40000410000 */
[----:B------:R-:W-:Y:S01]  /*6290*/  FMUL.FTZ R30, R30, c[0x0][0x320] ;  /* 0x0000c8001e1e7a20 */ /* 0x000fe20000410000 */
[----:B------:R-:W-:Y:S01]  /*62a0*/  MUFU.TANH R191, R33 ;  /* 0x0000002100bf7308 */ /* 0x000fe20000002400 */
[----:B------:R-:W-:Y:S02]  /*62b0*/  FMUL.FTZ R35, R35, c[0x0][0x320] ;  /* 0x0000c80023237a20 */ /* 0x000fe40000410000 */
[----:B------:R-:W-:Y:S01]  /*62c0*/  FMUL.FTZ R26, R26, c[0x0][0x320] ;  /* 0x0000c8001a1a7a20 */ /* 0x000fe20000410000 */
[----:B--2---:R-:W2:Y:S01]  /*62d0*/  LDL R23, [R1+0x14] ;  /* 0x0000140001177983 */ /* 0x004ea20000100800 */
[----:B------:R-:W-:Y:S02]  /*62e0*/  FMUL.FTZ R31, R31, c[0x0][0x320] ;  /* 0x0000c8001f1f7a20 */ /* 0x000fe40000410000 */
[----:B------:R-:W-:Y:S03]  /*62f0*/  FMUL.FTZ R27, R27, c[0x0][0x320] ;  /* 0x0000c8001b1b7a20 */ /* 0x000fe60000410000 */
[----:B------:R3:W-:Y:S10]  /*6300*/  MUFU.TANH R190, R32 ;  /* 0x0000002000be7308 */ /* 0x0007f40000002400 */
[----:B------:R4:W-:Y:S01]  /*6310*/  MUFU.TANH R196, R22 ;  /* 0x0000001600c47308 */ /* 0x0009e20000002400 */
[-C--:B-1----:R-:W-:Y:S09]  /*6320*/  HMMA.16816.F32 R36, R208, R8.reuse, R36 ;  /* 0x00000008d024723c */ /* 0x082ff20000001824 */
[----:B------:R1:W-:Y:S01]  /*6330*/  MUFU.TANH R200, R29 ;  /* 0x0000001d00c87308 */ /* 0x0003e20000002400 */
[C---:B------:R-:W-:Y:S01]  /*6340*/  HMMA.16816.F32 R40, R176.reuse, R8, R40 ;  /* 0x00000008b028723c */ /* 0x040fe20000001828 */
[----:B---3--:R-:W3:Y:S06]  /*6350*/  LDL.64 R32, [R1+0x50] ;  /* 0x0000500001207983 */ /* 0x008eec0000100a00 */
[----:B------:R-:W-:Y:S02]  /*6360*/  MOV R8, c[0x0][0x1e0] ;  /* 0x0000780000087a02 */ /* 0x000fe40000000f00 */
[----:B------:R5:W-:Y:S01]  /*6370*/  MUFU.TANH R193, R21 ;  /* 0x0000001500c17308 */ /* 0x000be20000002400 */
[-C--:B------:R-:W-:Y:S01]  /*6380*/  HMMA.16816.F32 R44, R176, R10.reuse, R44 ;  /* 0x0000000ab02c723c */ /* 0x080fe2000000182c */
[----:B----4-:R-:W4:Y:S02]  /*6390*/  LDL R22, [R1+0x18] ;  /* 0x0000180001167983 */ /* 0x010f240000100800 */
[----:B------:R-:W-:Y:S01]  /*63a0*/  SHF.L.U32 R8, R8, 0x5, RZ ;  /* 0x0000000508087819 */ /* 0x000fe200000006ff */
[----:B------:R-:W-:Y:S04]  /*63b0*/  FMUL.FTZ R36, R36, c[0x0][0x320] ;  /* 0x0000c80024247a20 */ /* 0x000fe80000410000 */
[C---:B------:R-:W-:Y:S01]  /*63c0*/  HMMA.16816.F32 R48, R208.reuse, R10, R48 ;  /* 0x0000000ad030723c */ /* 0x040fe20000001830 */
[----:B------:R5:W5:Y:S03]  /*63d0*/  MUFU.TANH R199, R24 ;  /* 0x0000001800c77308 */ /* 0x000b660000002400 */
[----:B------:R-:W-:Y:S01]  /*63e0*/  FMUL.FTZ R37, R37, c[0x0][0x320] ;  /* 0x0000c80025257a20 */ /* 0x000fe20000410000 */
[----:B-1----:R-:W2:Y:S01]  /*63f0*/  LDL.64 R28, [R1+0x38] ;  /* 0x00003800011c7983 */ /* 0x002ea20000100a00 */
[----:B------:R-:W-:Y:S02]  /*6400*/  FMUL.FTZ R38, R38, c[0x0][0x320] ;  /* 0x0000c80026267a20 */ /* 0x000fe40000410000 */
[-C--:B------:R-:W-:Y:S03]  /*6410*/  HMMA.16816.F32 R52, R208, R4.reuse, R52 ;  /* 0x00000004d034723c */ /* 0x080fe60000001834 */
[----:B------:R-:W1:Y:S01]  /*6420*/  MUFU.TANH R192, R20 ;  /* 0x0000001400c07308 */ /* 0x000e620000002400 */
[----:B------:R-:W-:Y:S02]  /*6430*/  FMUL.FTZ R39, R39, c[0x0][0x320] ;  /* 0x0000c80027277a20 */ /* 0x000fe40000410000 */
[----:B------:R-:W-:Y:S01]  /*6440*/  FMUL.FTZ R43, R43, c[0x0][0x320] ;  /* 0x0000c8002b2b7a20 */ /* 0x000fe20000410000 */
[----:B-----5:R-:W5:Y:S01]  /*6450*/  LDL R21, [R1+0x10] ;  /* 0x0000100001157983 */ /* 0x020f620000100800 */
[C---:B------:R-:W-:Y:S04]  /*6460*/  HMMA.16816.F32 R56, R176.reuse, R4, R56 ;  /* 0x00000004b038723c */ /* 0x040fe80000001838 */
[----:B------:R-:W-:Y:S01]  /*6470*/  FMUL.FTZ R45, R45, c[0x0][0x320] ;  /* 0x0000c8002d2d7a20 */ /* 0x000fe20000410000 */
[----:B------:R-:W1:Y:S01]  /*6480*/  MUFU.TANH R18, R18 ;  /* 0x0000001200127308 */ /* 0x000e620000002400 */
[----:B------:R-:W-:Y:S01]  /*6490*/  FMUL.FTZ R44, R44, c[0x0][0x320] ;  /* 0x0000c8002c2c7a20 */ /* 0x000fe20000410000 */
[----:B------:R-:W-:Y:S01]  /*64a0*/  FMNMX.FTZ R4, R175, R3, !PT ;  /* 0x00000003af047209 */ /* 0x000fe20007810000 */
[-C--:B------:R-:W-:Y:S01]  /*64b0*/  HMMA.16816.F32 R60, R176, R6.reuse, R60 ;  /* 0x00000006b03c723c */ /* 0x080fe2000000183c */
[----:B------:R-:W2:Y:S03]  /*64c0*/  LDL R24, [R1+0x1c] ;  /* 0x00001c0001187983 */ /* 0x000ea60000100800 */
[----:B------:R-:W-:Y:S01]  /*64d0*/  FMNMX.FTZ R4, R174, R4, !PT ;  /* 0x00000004ae047209 */ /* 0x000fe20007810000 */
[----:B------:R-:W-:Y:S01]  /*64e0*/  FMUL.FTZ R49, R49, c[0x0][0x320] ;  /* 0x0000c80031317a20 */ /* 0x000fe20000410000 */
[----:B------:R-:W-:Y:S01]  /*64f0*/  FMNMX.FTZ R0, R199, R0, !PT ;  /* 0x00000000c7007209 */ /* 0x000fe20007810000 */
[----:B------:R-:W-:Y:S01]  /*6500*/  MUFU.TANH R176, R43 ;  /* 0x0000002b00b07308 */ /* 0x000fe20000002400 */
[----:B------:R-:W-:Y:S01]  /*6510*/  FMUL.FTZ R55, R55, c[0x0][0x320] ;  /* 0x0000c80037377a20 */ /* 0x000fe20000410000 */
[----:B------:R-:W-:Y:S01]  /*6520*/  FMNMX.FTZ R4, R16, R4, !PT ;  /* 0x0000000410047209 */ /* 0x000fe20007810000 */
[----:B------:R-:W-:Y:S04]  /*6530*/  HMMA.16816.F32 R64, R208, R6, R64 ;  /* 0x00000006d040723c */ /* 0x000fe80000001840 */
[----:B------:R-:W-:Y:S01]  /*6540*/  FMUL.FTZ R52, R52, c[0x0][0x320] ;  /* 0x0000c80034347a20 */ /* 0x000fe20000410000 */
[----:B------:R-:W-:Y:S01]  /*6550*/  FMNMX.FTZ R4, R17, R4, !PT ;  /* 0x0000000411047209 */ /* 0x000fe20007810000 */
[----:B------:R-:W-:Y:S01]  /*6560*/  FMUL.FTZ R53, R53, c[0x0][0x320] ;  /* 0x0000c80035357a20 */ /* 0x000fe20000410000 */
[----:B------:R-:W1:Y:S01]  /*6570*/  MUFU.TANH R19, R19 ;  /* 0x0000001300137308 */ /* 0x000e620000002400 */
[----:B------:R-:W-:Y:S01]  /*6580*/  FMUL.FTZ R54, R54, c[0x0][0x320] ;  /* 0x0000c80036367a20 */ /* 0x000fe20000410000 */
[----:B-1----:R-:W-:Y:S03]  /*6590*/  FMNMX.FTZ R4, R192, R4, !PT ;  /* 0x00000004c0047209 */ /* 0x002fe60007810000 */
[----:B------:R-:W-:Y:S01]  /*65a0*/  FMNMX.FTZ R2, R18, R2, !PT ;  /* 0x0000000212027209 */ /* 0x000fe20007810000 */
[----:B------:R-:W-:Y:S01]  /*65b0*/  FMUL.FTZ R50, R50, c[0x0][0x320] ;  /* 0x0000c80032327a20 */ /* 0x000fe20000410000 */
[----:B------:R-:W-:Y:S01]  /*65c0*/  FMNMX.FTZ R4, R193, R4, !PT ;  /* 0x00000004c1047209 */ /* 0x000fe20007810000 */
[----:B------:R-:W-:Y:S01]  /*65d0*/  FMUL.FTZ R51, R51, c[0x0][0x320] ;  /* 0x0000c80033337a20 */ /* 0x000fe20000410000 */
[----:B------:R-:W-:Y:S01]  /*65e0*/  FMNMX.FTZ R5, R188, R106, !PT ;  /* 0x0000006abc057209 */ /* 0x000fe20007810000 */
[----:B------:R-:W1:Y:S01]  /*65f0*/  MUFU.TANH R241, R55 ;  /* 0x0000003700f17308 */ /* 0x000e620000002400 */
        /* <DEDUP_REMOVED lines=9> */
[----:B------:R-:W1:Y:S01]  /*6690*/  MUFU.TANH R214, R36 ;  /* 0x0000002400d67308 */ /* 0x000e620000002400 */
[----:B------:R-:W-:Y:S01]  /*66a0*/  FMUL.FTZ R67, R67, c[0x0][0x320] ;  /* 0x0000c80043437a20 */ /* 0x000fe20000410000 */
[----:B------:R-:W-:Y:S01]  /*66b0*/  FMNMX.FTZ R5, R186, R5, !PT ;  /* 0x00000005ba057209 */ /* 0x000fe20007810000 */
[----:B------:R-:W-:Y:S01]  /*66c0*/  FMUL.FTZ R64, R64, c[0x0][0x320] ;  /* 0x0000c80040407a20 */ /* 0x000fe20000410000 */
[----:B------:R-:W-:Y:S01]  /*66d0*/  FMNMX.FTZ R2, R19, R2, !PT ;  /* 0x0000000213027209 */ /* 0x000fe20007810000 */
[----:B------:R-:W-:Y:S02]  /*66e0*/  FMUL.FTZ R61, R61, c[0x0][0x320] ;  /* 0x0000c8003d3d7a20 */ /* 0x000fe40000410000 */
[----:B------:R-:W-:Y:S01]  /*66f0*/  FMUL.FTZ R42, R42, c[0x0][0x320] ;  /* 0x0000c8002a2a7a20 */ /* 0x000fe20000410000 */
[----:B------:R-:W-:Y:S01]  /*6700*/  FMNMX.FTZ R2, R196, R2, !PT ;  /* 0x00000002c4027209 */ /* 0x000fe20007810000 */
[----:B------:R-:W-:Y:S01]  /*6710*/  FMUL.FTZ R58, R58, c[0x0][0x320] ;  /* 0x0000c8003a3a7a20 */ /* 0x000fe20000410000 */
[----:B------:R-:W1:Y:S01]  /*6720*/  MUFU.TANH R194, R34 ;  /* 0x0000002200c27308 */ /* 0x000e620000002400 */
[----:B------:R-:W-:Y:S01]  /*6730*/  FMUL.FTZ R59, R59, c[0x0][0x320] ;  /* 0x0000c8003b3b7a20 */ /* 0x000fe20000410000 */
[----:B------:R-:W-:Y:S01]  /*6740*/  FMNMX.FTZ R2, R197, R2, !PT ;  /* 0x00000002c5027209 */ /* 0x000fe20007810000 */
[----:B------:R-:W-:Y:S01]  /*6750*/  FMUL.FTZ R62, R62, c[0x0][0x320] ;  /* 0x0000c8003e3e7a20 */ /* 0x000fe20000410000 */
[----:B-1----:R-:W-:Y:S01]  /*6760*/  MOV R211, R241 ;  /* 0x000000f100d37202 */ /* 0x002fe20000000f00 */
[----:B------:R-:W-:Y:S02]  /*6770*/  FMUL.FTZ R48, R48, c[0x0][0x320] ;  /* 0x0000c80030307a20 */ /* 0x000fe40000410000 */
[----:B------:R-:W-:Y:S02]  /*6780*/  FMUL.FTZ R40, R40, c[0x0][0x320] ;  /* 0x0000c80028287a20 */ /* 0x000fe40000410000 */
[----:B------:R-:W-:Y:S01]  /*6790*/  FMUL.FTZ R41, R41, c[0x0][0x320] ;  /* 0x0000c80029297a20 */ /* 0x000fe20000410000 */
[----:B------:R-:W1:Y:S01]  /*67a0*/  MUFU.TANH R215, R37 ;  /* 0x0000002500d77308 */ /* 0x000e620000002400 */
[----:B------:R-:W-:Y:S02]  /*67b0*/  FMUL.FTZ R46, R46, c[0x0][0x320] ;  /* 0x0000c8002e2e7a20 */ /* 0x000fe40000410000 */
[----:B------:R-:W-:Y:S01]  /*67c0*/  FMUL.FTZ R47, R47, c[0x0][0x320] ;  /* 0x0000c8002f2f7a20 */ /* 0x000fe20000410000 */
[----:B------:R-:W-:Y:S06]  /*67d0*/  FMNMX.FTZ R4, R214, R4, !PT ;  /* 0x00000004d6047209 */ /* 0x000fec0007810000 */
[----:B------:R-:W1:Y:S01]  /*67e0*/  MUFU.TANH R195, R35 ;  /* 0x0000002300c37308 */ /* 0x000e620000002400 */
[----:B------:R-:W-:Y:S09]  /*67f0*/  FMNMX.FTZ R2, R194, R2, !PT ;  /* 0x00000002c2027209 */ /* 0x000ff20007810000 */
[----:B------:R-:W1:Y:S02]  /*6800*/  MUFU.TANH R243, R45 ;  /* 0x0000002d00f37308 */ /* 0x000e640000002400 */
[----:B-1----:R-:W-:Y:S08]  /*6810*/  FMNMX.FTZ R4, R215, R4, !PT ;  /* 0x00000004d7047209 */ /* 0x002ff00007810000 */
[----:B------:R-:W1:Y:S01]  /*6820*/  MUFU.TANH R202, R48 ;  /* 0x0000003000ca7308 */ /* 0x000e620000002400 */
[----:B------:R-:W-:Y:S09]  /*6830*/  FMNMX.FTZ R2, R195, R2, !PT ;  /* 0x00000002c3027209 */ /* 0x000ff20007810000 */
[----:B------:R-:W1:Y:S01]  /*6840*/  MUFU.TANH R236, R38 ;  /* 0x0000002600ec7308 */ /* 0x000e620000002400 */
[----:B------:R-:W-:Y:S09]  /*6850*/  MOV R210, R243 ;  /* 0x000000f300d27202 */ /* 0x000ff20000000f00 */
[----:B------:R-:W1:Y:S02]  /*6860*/  MUFU.TANH R198, R25 ;  /* 0x0000001900c67308 */ /* 0x000e640000002400 */
[----:B-1----:R-:W-:Y:S08]  /*6870*/  FMNMX.FTZ R4, R202, R4, !PT ;  /* 0x00000004ca047209 */ /* 0x002ff00007810000 */
[----:B------:R-:W1:Y:S01]  /*6880*/  MUFU.TANH R242, R44 ;  /* 0x0000002c00f27308 */ /* 0x000e620000002400 */
[----:B------:R-:W-:Y:S09]  /*6890*/  FMNMX.FTZ R2, R236, R2, !PT ;  /* 0x00000002ec027209 */ /* 0x000ff20007810000 */
[----:B------:R-:W1:Y:S01]  /*68a0*/  MUFU.TANH R212, R49 ;  /* 0x0000003100d47308 */ /* 0x000e620000002400 */
[----:B------:R-:W-:Y:S04]  /*68b0*/  FMNMX.FTZ R0, R198, R0, !PT ;  /* 0x00000000c6007209 */ /* 0x000fe80007810000 */
[----:B------:R-:W-:Y:S05]  /*68c0*/  FMNMX.FTZ R0, R201, R0, !PT ;  /* 0x00000000c9007209 */ /* 0x000fea0007810000 */
[----:B------:R-:W1:Y:S01]  /*68d0*/  MUFU.TANH R247, R39 ;  /* 0x0000002700f77308 */ /* 0x000e620000002400 */
[----:B------:R-:W-:Y:S02]  /*68e0*/  FMNMX.FTZ R0, R200, R0, !PT ;  /* 0x00000000c8007209 */ /* 0x000fe40007810000 */
[----:B-1----:R-:W-:Y:S07]  /*68f0*/  MOV R209, R242 ;  /* 0x000000f200d17202 */ /* 0x002fee0000000f00 */
[----:B------:R-:W1:Y:S01]  /*6900*/  MUFU.TANH R249, R52 ;  /* 0x0000003400f97308 */ /* 0x000e620000002400 */
[----:B------:R-:W-:Y:S09]  /*6910*/  FMNMX.FTZ R4, R212, R4, !PT ;  /* 0x00000004d4047209 */ /* 0x000ff20007810000 */
[----:B------:R-:W1:Y:S01]  /*6920*/  MUFU.TANH R250, R50 ;  /* 0x0000003200fa7308 */ /* 0x000e620000002400 */
[----:B------:R-:W-:Y:S09]  /*6930*/  FMNMX.FTZ R2, R247, R2, !PT ;  /* 0x00000002f7027209 */ /* 0x000ff20007810000 */
[----:B------:R-:W1:Y:S02]  /*6940*/  MUFU.TANH R244, R53 ;  /* 0x0000003500f47308 */ /* 0x000e640000002400 */
[----:B-1----:R-:W-:Y:S08]  /*6950*/  FMNMX.FTZ R4, R249, R4, !PT ;  /* 0x00000004f9047209 */ /* 0x002ff00007810000 */
        /* <DEDUP_REMOVED lines=11> */
[----:B-1----:R-:W-:Y:S04]  /*6a10*/  FMNMX.FTZ R2, R240, R2, !PT ;  /* 0x00000002f0027209 */ /* 0x002fe80007810000 */
[----:B------:R-:W-:Y:S04]  /*6a20*/  FMNMX.FTZ R2, R211, R2, !PT ;  /* 0x00000002d3027209 */ /* 0x000fe80007810000 */
[----:B------:R-:W1:Y:S01]  /*6a30*/  MUFU.TANH R243, R66 ;  /* 0x0000004200f37308 */ /* 0x000e620000002400 */
[----:B------:R-:W-:Y:S04]  /*6a40*/  FMNMX.FTZ R0, R248, R0, !PT ;  /* 0x00000000f8007209 */ /* 0x000fe80007810000 */
[----:B------:R-:W-:Y:S05]  /*6a50*/  FMNMX.FTZ R0, R209, R0, !PT ;  /* 0x00000000d1007209 */ /* 0x000fea0007810000 */
[----:B------:R-:W3:Y:S01]  /*6a60*/  MUFU.TANH R242, R67 ;  /* 0x0000004300f27308 */ /* 0x000ee20000002400 */
[----:B------:R-:W-:Y:S02]  /*6a70*/  FMNMX.FTZ R0, R210, R0, !PT ;  /* 0x00000000d2007209 */ /* 0x000fe40007810000 */
[----:B------:R-:W-:Y:S05]  /*6a80*/  FMNMX.FTZ R4, R179, R4, !PT ;  /* 0x00000004b3047209 */ /* 0x000fea0007810000 */
[----:B------:R-:W4:Y:S02]  /*6a90*/  SHFL.BFLY PT, R7, R4, 0x2, 0x1f ;  /* 0x0c401f0004077f89 */ /* 0x000f2400000e0000 */
[----:B------:R-:W4:Y:S01]  /*6aa0*/  MUFU.TANH R51, R56 ;  /* 0x0000003800337308 */ /* 0x000f220000002400 */
[----:B-1----:R-:W-:Y:S09]  /*6ab0*/  FMNMX.FTZ R2, R243, R2, !PT ;  /* 0x00000002f3027209 */ /* 0x002ff20007810000 */
[----:B------:R-:W1:Y:S01]  /*6ac0*/  MUFU.TANH R49, R57 ;  /* 0x0000003900317308 */ /* 0x000e620000002400 */
[----:B---3--:R-:W-:Y:S05]  /*6ad0*/  FMNMX.FTZ R2, R242, R2, !PT ;  /* 0x00000002f2027209 */ /* 0x008fea0007810000 */
[----:B------:R-:W3:Y:S04]  /*6ae0*/  SHFL.BFLY PT, R6, R2, 0x2, 0x1f ;  /* 0x0c401f0002067f89 */ /* 0x000ee800000e0000 */
[----:B------:R-:W2:Y:S01]  /*6af0*/  MUFU.TANH R50, R60 ;  /* 0x0000003c00327308 */ /* 0x000ea20000002400 */
[----:B----4-:R-:W-:Y:S02]  /*6b00*/  FMNMX.FTZ R4, R4, R7, !PT ;  /* 0x0000000704047209 */ /* 0x010fe40007810000 */
[----:B------:R-:W-:Y:S03]  /*6b10*/  FMNMX.FTZ R0, R51, R0, !PT ;  /* 0x0000000033007209 */ /* 0x000fe60007810000 */
[----:B------:R-:W4:Y:S04]  /*6b20*/  SHFL.BFLY PT, R104, R4, 0x1, 0x1f ;  /* 0x0c201f0004687f89 */ /* 0x000f2800000e0000 */
[----:B------:R-:W5:Y:S01]  /*6b30*/  MUFU.TANH R48, R61 ;  /* 0x0000003d00307308 */ /* 0x000f620000002400 */
[----:B-1----:R-:W-:Y:S09]  /*6b40*/  FMNMX.FTZ R0, R49, R0, !PT ;  /* 0x0000000031007209 */ /* 0x002ff20007810000 */
[----:B------:R-:W1:Y:S01]  /*6b50*/  MUFU.TANH R203, R26 ;  /* 0x0000001a00cb7308 */ /* 0x000e620000002400 */
[----:B---3--:R-:W-:Y:S02]  /*6b60*/  FMNMX.FTZ R2, R2, R6, !PT ;  /* 0x0000000602027209 */ /* 0x008fe40007810000 */
[----:B--2---:R-:W-:Y:S03]  /*6b70*/  FMNMX.FTZ R0, R50, R0, !PT ;  /* 0x0000000032007209 */ /* 0x004fe60007810000 */
[----:B------:R-:W2:Y:S04]  /*6b80*/  SHFL.BFLY PT, R103, R2, 0x1, 0x1f ;  /* 0x0c201f0002677f89 */ /* 0x000ea800000e0000 */
[----:B------:R-:W3:Y:S01]  /*6b90*/  MUFU.TANH R204, R27 ;  /* 0x0000001b00cc7308 */ /* 0x000ee20000002400 */
[----:B----4-:R-:W-:Y:S02]  /*6ba0*/  FMNMX.FTZ R104, R4, R104, !PT ;  /* 0x0000006804687209 */ /* 0x010fe40007810000 */
[----:B-----5:R-:W-:Y:S03]  /*6bb0*/  FMNMX.FTZ R0, R48, R0, !PT ;  /* 0x0000000030007209 */ /* 0x020fe60007810000 */
[----:B------:R-:W-:Y:S02]  /*6bc0*/  FMUL.FTZ R173, R104, c[0x0][0x2d0] ;  /* 0x0000b40068ad7a20 */ /* 0x000fe40000410000 */
[----:B------:R-:W4:Y:S02]  /*6bd0*/  SHFL.BFLY PT, R102, R0, 0x2, 0x1f ;  /* 0x0c401f0000667f89 */ /* 0x000f2400000e0000 */
[----:B------:R-:W5:Y:S01]  /*6be0*/  MUFU.TANH R213, R30 ;  /* 0x0000001e00d57308 */ /* 0x000f620000002400 */
[--C-:B------:R-:W-:Y:S01]  /*6bf0*/  FFMA.FTZ R40, R193, c[0x0][0x2d0], -R173.reuse ;  /* 0x0000b400c1287a23 */ /* 0x100fe200000108ad */
[----:B-1----:R-:W-:Y:S08]  /*6c00*/  FMNMX.FTZ R5, R203, R5, !PT ;  /* 0x00000005cb057209 */ /* 0x002ff00007810000 */
[----:B------:R-:W1:Y:S01]  /*6c10*/  MUFU.TANH R235, R31 ;  /* 0x0000001f00eb7308 */ /* 0x000e620000002400 */
[----:B--2---:R-:W-:Y:S02]  /*6c20*/  FMNMX.FTZ R103, R2, R103, !PT ;  /* 0x0000006702677209 */ /* 0x004fe40007810000 */
[----:B---3--:R-:W-:Y:S02]  /*6c30*/  FMNMX.FTZ R5, R204, R5, !PT ;  /* 0x00000005cc057209 */ /* 0x008fe40007810000 */
[----:B------:R-:W-:Y:S05]  /*6c40*/  MOV R27, c[0x0][0x1e0] ;  /* 0x00007800001b7a02 */ /* 0x000fea0000000f00 */
[----:B------:R-:W2:Y:S01]  /*6c50*/  MUFU.TANH R239, R42 ;  /* 0x0000002a00ef7308 */ /* 0x000ea20000002400 */
[----:B----4-:R-:W-:Y:S02]  /*6c60*/  FMNMX.FTZ R102, R0, R102, !PT ;  /* 0x0000006600667209 */ /* 0x010fe40007810000 */
[----:B-----5:R-:W-:Y:S02]  /*6c70*/  FMNMX.FTZ R5, R213, R5, !PT ;  /* 0x00000005d5057209 */ /* 0x020fe40007810000 */
[----:B------:R-:W-:Y:S01]  /*6c80*/  MOV R30, 0x5 ;  /* 0x00000005001e7802 */ /* 0x000fe20000000f00 */
[----:B------:R-:W3:Y:S04]  /*6c90*/  SHFL.BFLY PT, R6, R102, 0x1, 0x1f ;  /* 0x0c201f0066067f89 */ /* 0x000ee800000e0000 */
[----:B------:R-:W4:Y:S01]  /*6ca0*/  MUFU.TANH R177, R46 ;  /* 0x0000002e00b17308 */ /* 0x000f220000002400 */
[----:B------:R-:W-:Y:S02]  /*6cb0*/  SHF.L.U64.HI R27, R27, R30, c[0x0][0x1e4] ;  /* 0x000079001b1b7619 */ /* 0x000fe4000001021e */
[----:B-1----:R-:W-:Y:S07]  /*6cc0*/  FMNMX.FTZ R0, R235, R5, !PT ;  /* 0x00000005eb007209 */ /* 0x002fee0007810000 */
[----:B------:R-:W1:Y:S01]  /*6cd0*/  MUFU.TANH R178, R47 ;  /* 0x0000002f00b27308 */ /* 0x000e620000002400 */
[----:B--2---:R-:W-:Y:S01]  /*6ce0*/  FMNMX.FTZ R5, R239, R0, !PT ;  /* 0x00000000ef057209 */ /* 0x004fe20007810000 */
[----:B------:R-:W-:Y:S03]  /*6cf0*/  FMUL.FTZ R0, R63, c[0x0][0x320] ;  /* 0x0000c8003f007a20 */ /* 0x000fe60000410000 */
[----:B------:R-:W-:Y:S01]  /*6d00*/  FMNMX.FTZ R4, R176, R5, !PT ;  /* 0x00000005b0047209 */ /* 0x000fe20007810000 */
[--C-:B------:R-:W-:Y:S04]  /*6d10*/  FFMA.FTZ R5, R17, c[0x0][0x2d0], -R173.reuse ;  /* 0x0000b40011057a23 */ /* 0x100fe800000108ad */
[----:B------:R2:W-:Y:S01]  /*6d20*/  MUFU.TANH R172, R0 ;  /* 0x0000000000ac7308 */ /* 0x0005e20000002400 */
[----:B---3--:R-:W-:Y:S01]  /*6d30*/  FMNMX.FTZ R102, R102, R6, !PT ;  /* 0x0000000666667209 */ /* 0x008fe20007810000 */
[----:B------:R-:W-:Y:S01]  /*6d40*/  @P0 IMAD.WIDE.U32 R6, R234, c[0x0][0x1e0], RZ ;  /* 0x00007800ea060a25 */ /* 0x000fe200078e00ff */
[----:B----4-:R-:W-:Y:S07]  /*6d50*/  FMNMX.FTZ R4, R177, R4, !PT ;  /* 0x00000004b1047209 */ /* 0x010fee0007810000 */
[----:B------:R-:W3:Y:S01]  /*6d60*/  MUFU.EX2 R20, R5 ;  /* 0x0000000500147308 */ /* 0x000ee20000000800 */
[----:B-1----:R-:W-:Y:S01]  /*6d70*/  FMNMX.FTZ R2, R178, R4, !PT ;  /* 0x00000004b2027209 */ /* 0x002fe20007810000 */
[----:B------:R-:W-:Y:S02]  /*6d80*/  FFMA.FTZ R4, R175, c[0x0][0x2d0], -R173 ;  /* 0x0000b400af047a23 */ /* 0x000fe400000108ad */
[----:B------:R-:W-:Y:S06]  /*6d90*/  FMUL.FTZ R175, R102, c[0x0][0x2d0] ;  /* 0x0000b40066af7a20 */ /* 0x000fec0000410000 */
[----:B------:R1:W-:Y:S01]  /*6da0*/  MUFU.EX2 R42, R4 ;  /* 0x00000004002a7308 */ /* 0x0003e20000000800 */
[----:B------:R-:W-:Y:S02]  /*6db0*/  FFMA.FTZ R11, R182, c[0x0][0x2d0], -R175 ;  /* 0x0000b400b60b7a23 */ /* 0x000fe400000108af */
[----:B--2---:R-:W-:Y:S04]  /*6dc0*/  FADD.FTZ R0, -R104, R3 ;  /* 0x0000000368007221 */ /* 0x004fe80000010100 */
[----:B------:R-:W-:Y:S03]  /*6dd0*/  FMUL.FTZ R0, R0, c[0x0][0x2d0] ;  /* 0x0000b40000007a20 */ /* 0x000fe60000410000 */
[----:B------:R-:W2:Y:S01]  /*6de0*/  MUFU.TANH R25, R58 ;  /* 0x0000003a00197308 */ /* 0x000ea20000002400 */
[----:B---3--:R-:W-:Y:S09]  /*6df0*/  MOV R182, R20 ;  /* 0x0000001400b67202 */ /* 0x008ff20000000f00 */
[----:B------:R3:W4:Y:S01]  /*6e00*/  MUFU.EX2 R101, R0 ;  /* 0x0000000000657308 */ /* 0x0007220000000800 */
[--C-:B-1----:R-:W-:Y:S02]  /*6e10*/  FFMA.FTZ R4, R174, c[0x0][0x2d0], -R173.reuse ;  /* 0x0000b400ae047a23 */ /* 0x102fe400000108ad */
[----:B------:R-:W-:Y:S07]  /*6e20*/  FMUL.FTZ R174, R103, c[0x0][0x2d0] ;  /* 0x0000b40067ae7a20 */ /* 0x000fee0000410000 */
[----:B------:R1:W-:Y:S01]  /*6e30*/  MUFU.EX2 R26, R4 ;  /* 0x00000004001a7308 */ /* 0x0003e20000000800 */
[--C-:B------:R-:W-:Y:S02]  /*6e40*/  FFMA.FTZ R5, R18, c[0x0][0x2d0], -R174.reuse ;  /* 0x0000b40012057a23 */ /* 0x100fe400000108ae */
[--C-:B------:R-:W-:Y:S01]  /*6e50*/  FFMA.FTZ R64, R195, c[0x0][0x2d0], -R174.reuse ;  /* 0x0000b400c3407a23 */ /* 0x100fe200000108ae */
[----:B--2---:R-:W-:Y:S01]  /*6e60*/  FMNMX.FTZ R2, R25, R2, !PT ;  /* 0x0000000219027209 */ /* 0x004fe20007810000 */
[--C-:B------:R-:W-:Y:S02]  /*6e70*/  FFMA.FTZ R56, R197, c[0x0][0x2d0], -R174.reuse ;  /* 0x0000b400c5387a23 */ /* 0x100fe400000108ae */
[----:B------:R-:W-:Y:S03]  /*6e80*/  FFMA.FTZ R60, R194, c[0x0][0x2d0], -R174 ;  /* 0x0000b400c23c7a23 */ /* 0x000fe600000108ae */
[----:B------:R2:W-:Y:S01]  /*6e90*/  MUFU.EX2 R246, R5 ;  /* 0x0000000500f67308 */ /* 0x0005e20000000800 */
[----:B---3--:R-:W-:Y:S02]  /*6ea0*/  FADD.FTZ R0, -R103, R100 ;  /* 0x0000006467007221 */ /* 0x008fe40000010100 */
[C---:B----4-:R-:W-:Y:S01]  /*6eb0*/  FMUL.FTZ R33, R101.reuse, R137 ;  /* 0x0000008965217220 */ /* 0x050fe20000410000 */
[----:B------:R-:W-:Y:S01]  /*6ec0*/  MOV R137, R242 ;  /* 0x000000f200897202 */ /* 0x000fe20000000f00 */
[----:B------:R-:W-:Y:S05]  /*6ed0*/  FMUL.FTZ R3, R0, c[0x0][0x2d0] ;  /* 0x0000b40000037a20 */ /* 0x000fea0000410000 */
[----:B------:R-:W3:Y:S01]  /*6ee0*/  MUFU.TANH R44, R59 ;  /* 0x0000003b002c7308 */ /* 0x000ee20000002400 */
[C---:B------:R-:W-:Y:S02]  /*6ef0*/  FMUL.FTZ R65, R101.reuse, R169 ;  /* 0x000000a965417220 */ /* 0x040fe40000410000 */
[C---:B------:R-:W-:Y:S02]  /*6f00*/  FMUL.FTZ R68, R101.reuse, R68 ;  /* 0x0000004465447220 */ /* 0x040fe40000410000 */
[----:B-1----:R-:W-:Y:S02]  /*6f10*/  FFMA.FTZ R4, R16, c[0x0][0x2d0], -R173 ;  /* 0x0000b40010047a23 */ /* 0x002fe400000108ad */
[C---:B------:R-:W-:Y:S02]  /*6f20*/  FMUL.FTZ R69, R101.reuse, R69 ;  /* 0x0000004565457220 */ /* 0x040fe40000410000 */
[C---:B------:R-:W-:Y:S01]  /*6f30*/  FMUL.FTZ R80, R101.reuse, R80 ;  /* 0x0000005065507220 */ /* 0x040fe20000410000 */
[----:B------:R1:W-:Y:S01]  /*6f40*/  MUFU.EX2 R245, R4 ;  /* 0x0000000400f57308 */ /* 0x0003e20000000800 */
[C---:B------:R-:W-:Y:S02]  /*6f50*/  FMUL.FTZ R81, R101.reuse, R81 ;  /* 0x0000005165517220 */ /* 0x040fe40000410000 */
[C---:B------:R-:W-:Y:S01]  /*6f60*/  FMUL.FTZ R84, R101.reuse, R84 ;  /* 0x0000005465547220 */ /* 0x040fe20000410000 */
[----:B--2---:R-:W-:Y:S01]  /*6f70*/  @P0 SHF.L.U32 R5, R6, 0x6, RZ ;  /* 0x0000000606050819 */ /* 0x004fe200000006ff */
[C---:B------:R-:W-:Y:S02]  /*6f80*/  FMUL.FTZ R85, R101.reuse, R85 ;  /* 0x0000005565557220 */ /* 0x040fe40000410000 */
[C---:B------:R-:W-:Y:S02]  /*6f90*/  FMUL.FTZ R96, R101.reuse, R96 ;  /* 0x0000006065607220 */ /* 0x040fe40000410000 */
[----:B------:R-:W-:Y:S01]  /*6fa0*/  FMUL.FTZ R97, R101, R97 ;  /* 0x0000006165617220 */ /* 0x000fe20000410000 */
[----:B------:R-:W-:Y:S01]  /*6fb0*/  MUFU.EX2 R43, R11 ;  /* 0x0000000b002b7308 */ /* 0x000fe20000000800 */
[----:B---3--:R-:W-:Y:S09]  /*6fc0*/  FMNMX.FTZ R2, R44, R2, !PT ;  /* 0x000000022c027209 */ /* 0x008ff20007810000 */
[----:B------:R-:W2:Y:S01]  /*6fd0*/  MUFU.TANH R107, R62 ;  /* 0x0000003e006b7308 */ /* 0x000ea20000002400 */
[--C-:B-1----:R-:W-:Y:S09]  /*6fe0*/  FFMA.FTZ R4, R181, c[0x0][0x2d0], -R174.reuse ;  /* 0x0000b400b5047a23 */ /* 0x102ff200000108ae */
[----:B------:R1:W-:Y:S10]  /*6ff0*/  MUFU.EX2 R45, R4 ;  /* 0x00000004002d7308 */ /* 0x0003f40000000800 */
[----:B------:R3:W4:Y:S01]  /*7000*/  MUFU.EX2 R100, R3 ;  /* 0x0000000300647308 */ /* 0x0007220000000800 */
[----:B--2---:R-:W-:Y:S01]  /*7010*/  FMNMX.FTZ R0, R107, R2, !PT ;  /* 0x000000026b007209 */ /* 0x004fe20007810000 */
[----:B------:R-:W-:Y:S03]  /*7020*/  FADD.FTZ R2, -R102, R105 ;  /* 0x0000006966027221 */ /* 0x000fe60000010100 */
[----:B------:R-:W-:Y:S01]  /*7030*/  FMNMX.FTZ R0, R172, R0, !PT ;  /* 0x00000000ac007209 */ /* 0x000fe20007810000 */
[----:B-1----:R-:W-:Y:S04]  /*7040*/  FFMA.FTZ R4, R180, c[0x0][0x2d0], -R174 ;  /* 0x0000b400b4047a23 */ /* 0x002fe800000108ae */
[----:B------:R1:W-:Y:S01]  /*7050*/  MUFU.EX2 R181, R4 ;  /* 0x0000000400b57308 */ /* 0x0003e20000000800 */
[----:B---3--:R-:W-:Y:S02]  /*7060*/  FMUL.FTZ R3, R2, c[0x0][0x2d0] ;  /* 0x0000b40002037a20 */ /* 0x008fe40000410000 */
[----:B------:R-:W2:Y:S01]  /*7070*/  SHFL.BFLY PT, R2, R0, 0x2, 0x1f ;  /* 0x0c401f0000027f89 */ /* 0x000ea200000e0000 */
[C---:B----4-:R-:W-:Y:S01]  /*7080*/  FMUL.FTZ R34, R100.reuse, R138 ;  /* 0x0000008a64227220 */ /* 0x050fe20000410000 */
[----:B------:R-:W-:Y:S01]  /*7090*/  MOV R138, R241 ;  /* 0x000000f1008a7202 */ /* 0x000fe20000000f00 */
[C---:B------:R-:W-:Y:S04]  /*70a0*/  FMUL.FTZ R35, R100.reuse, R139 ;  /* 0x0000008b64237220 */ /* 0x040fe80000410000 */
[----:B------:R-:W3:Y:S01]  /*70b0*/  MUFU.EX2 R3, R3 ;  /* 0x0000000300037308 */ /* 0x000ee20000000800 */
[----:B------:R-:W-:Y:S01]  /*70c0*/  MOV R139, R51 ;  /* 0x00000033008b7202 */ /* 0x000fe20000000f00 */
[C---:B------:R-:W-:Y:S02]  /*70d0*/  FMUL.FTZ R51, R100.reuse, R155 ;  /* 0x0000009b64337220 */ /* 0x040fe40000410000 */
[C---:B------:R-:W-:Y:S02]  /*70e0*/  FMUL.FTZ R66, R100.reuse, R170 ;  /* 0x000000aa64427220 */ /* 0x040fe40000410000 */
[C---:B------:R-:W-:Y:S02]  /*70f0*/  FMUL.FTZ R67, R100.reuse, R171 ;  /* 0x000000ab64437220 */ /* 0x040fe40000410000 */
[C---:B------:R-:W-:Y:S02]  /*7100*/  FMUL.FTZ R70, R100.reuse, R70 ;  /* 0x0000004664467220 */ /* 0x040fe40000410000 */
[C---:B------:R-:W-:Y:S01]  /*7110*/  FMUL.FTZ R71, R100.reuse, R71 ;  /* 0x0000004764477220 */ /* 0x040fe20000410000 */
[----:B-1----:R-:W-:Y:S01]  /*7120*/  @P0 SHF.R.S32.HI R4, RZ, 0x1f, R234 ;  /* 0x0000001fff040819 */ /* 0x002fe200000114ea */
[C---:B------:R-:W-:Y:S02]  /*7130*/  FMUL.FTZ R82, R100.reuse, R82 ;  /* 0x0000005264527220 */ /* 0x040fe40000410000 */
[----:B------:R-:W-:Y:S02]  /*7140*/  FMUL.FTZ R83, R100, R83 ;  /* 0x0000005364537220 */ /* 0x000fe40000410000 */
[----:B------:R-:W-:Y:S02]  /*7150*/  @P0 IMAD R4, R4, c[0x0][0x1e0], RZ ;  /* 0x0000780004040a24 */ /* 0x000fe400078e02ff */
[----:B------:R-:W-:Y:S01]  /*7160*/  FMUL.FTZ R86, R100, R86 ;  /* 0x0000005664567220 */ /* 0x000fe20000410000 */
[----:B--2---:R-:W-:Y:S01]  /*7170*/  FMNMX.FTZ R0, R0, R2, !PT ;  /* 0x0000000200007209 */ /* 0x004fe20007810000 */
[----:B------:R-:W-:Y:S02]  /*7180*/  @P0 IMAD R4, R234, c[0x0][0x1e4], R4 ;  /* 0x00007900ea040a24 */ /* 0x000fe400078e0204 */
[----:B------:R-:W-:Y:S02]  /*7190*/  FMUL.FTZ R87, R100, R87 ;  /* 0x0000005764577220 */ /* 0x000fe40000410000 */
[----:B------:R-:W1:Y:S01]  /*71a0*/  SHFL.BFLY PT, R2, R0, 0x1, 0x1f ;  /* 0x0c201f0000027f89 */ /* 0x000e6200000e0000 */
[----:B------:R-:W-:Y:S01]  /*71b0*/  @P0 IADD3 R4, R7, R4, RZ ;  /* 0x0000000407040210 */ /* 0x000fe20007ffe0ff */
[----:B---3--:R-:W-:Y:S01]  /*71c0*/  FMUL.FTZ R28, R3, R132 ;  /* 0x00000084031c7220 */ /* 0x008fe20000410000 */
[----:B------:R-:W-:Y:S01]  /*71d0*/  @P0 IADD3 R7, P2, R5, R32, RZ ;  /* 0x0000002005070210 */ /* 0x000fe20007f5e0ff */
[C---:B------:R-:W-:Y:S01]  /*71e0*/  FMUL.FTZ R41, R3.reuse, R145 ;  /* 0x0000009103297220 */ /* 0x040fe20000410000 */
[----:B------:R-:W-:Y:S01]  /*71f0*/  @P0 SHF.L.U64.HI R4, R6, 0x6, R4 ;  /* 0x0000000606040819 */ /* 0x000fe20000010204 */
[----:B------:R-:W-:Y:S01]  /*7200*/  FMUL.FTZ R57, R3, R161 ;  /* 0x000000a103397220 */ /* 0x000fe20000410000 */
[----:B------:R-:W-:Y:S01]  /*7210*/  @P0 LEA R14, P1, R7, c[0x0][0x1c8], 0x1 ;  /* 0x00007200070e0a11 */ /* 0x000fe200078208ff */
[C---:B------:R-:W-:Y:S01]  /*7220*/  FMUL.FTZ R61, R3.reuse, R165 ;  /* 0x000000a5033d7220 */ /* 0x040fe20000410000 */
[----:B------:R-:W-:Y:S01]  /*7230*/  @P0 IADD3.X R6, R4, R29, RZ, P2, !PT ;  /* 0x0000001d04060210 */ /* 0x000fe200017fe4ff */
[C---:B------:R-:W-:Y:S01]  /*7240*/  FMUL.FTZ R72, R3.reuse, R72 ;  /* 0x0000004803487220 */ /* 0x040fe20000410000 */
[----:B------:R-:W-:Y:S01]  /*7250*/  MOV R132, R43 ;  /* 0x0000002b00847202 */ /* 0x000fe20000000f00 */
[----:B------:R-:W-:Y:S01]  /*7260*/  FMUL.FTZ R73, R3, R73 ;  /* 0x0000004903497220 */ /* 0x000fe20000410000 */
[----:B------:R-:W-:Y:S01]  /*7270*/  @P0 LEA.HI.X R15, R7, c[0x0][0x1cc], R6, 0x1, P1 ;  /* 0x00007300070f0a11 */ /* 0x000fe200008f0c06 */
[----:B------:R-:W-:Y:S01]  /*7280*/  FMUL.FTZ R76, R3, R76 ;  /* 0x0000004c034c7220 */ /* 0x000fe20000410000 */
[----:B------:R-:W-:Y:S01]  /*7290*/  @P0 IADD3 R6, P3, R5, R24, RZ ;  /* 0x0000001805060210 */ /* 0x000fe20007f7e0ff */
[----:B------:R-:W-:Y:S01]  /*72a0*/  FMUL.FTZ R77, R3, R77 ;  /* 0x0000004d034d7220 */ /* 0x000fe20000410000 */
[----:B------:R-:W-:Y:S01]  /*72b0*/  @P0 IADD3 R7, P2, R5, R23, RZ ;  /* 0x0000001705070210 */ /* 0x000fe20007f5e0ff */
[----:B------:R2:W-:Y:S01]  /*72c0*/  @P0 LDGSTS.E.BYPASS.LTC128B.128 [R233+0x3100], [R14.64], !P4 ;  /* 0x031000000ee90fae */ /* 0x0005e2000e101d44 */
[----:B------:R-:W-:Y:S01]  /*72d0*/  @P0 IADD3 R5, P1, R8, R5, RZ ;  /* 0x0000000508050210 */ /* 0x000fe20007f3e0ff */
[C---:B------:R-:W-:Y:S01]  /*72e0*/  FMUL.FTZ R88, R3.reuse, R88 ;  /* 0x0000005803587220 */ /* 0x040fe20000410000 */
[----:B------:R-:W-:Y:S01]  /*72f0*/  @P0 IADD3.X R8, R4, R22, RZ, P3, !PT ;  /* 0x0000001604080210 */ /* 0x000fe20001ffe4ff */
[C---:B------:R-:W-:Y:S01]  /*7300*/  FMUL.FTZ R89, R3.reuse, R89 ;  /* 0x0000005903597220 */ /* 0x040fe20000410000 */
[----:B------:R-:W-:Y:S01]  /*7310*/  @P0 LEA R10, P3, R6, c[0x0][0x1c8], 0x1 ;  /* 0x00007200060a0a11 */ /* 0x000fe200078608ff */
[C---:B------:R-:W-:Y:S01]  /*7320*/  FMUL.FTZ R92, R3.reuse, R92 ;  /* 0x0000005c035c7220 */ /* 0x040fe20000410000 */
[----:B------:R-:W-:Y:S01]  /*7330*/  @P0 IADD3.X R9, R4, R21, RZ, P2, !PT ;  /* 0x0000001504090210 */ /* 0x000fe200017fe4ff */
[----:B------:R-:W-:Y:S01]  /*7340*/  FMUL.FTZ R93, R3, R93 ;  /* 0x0000005d035d7220 */ /* 0x000fe20000410000 */
[----:B------:R-:W-:Y:S01]  /*7350*/  @P0 LEA R12, P2, R7, c[0x0][0x1c8], 0x1 ;  /* 0x00007200070c0a11 */ /* 0x000fe200078408ff */
[----:B------:R-:W-:Y:S01]  /*7360*/  FMUL.FTZ R98, R100, R98 ;  /* 0x0000006264627220 */ /* 0x000fe20000410000 */
[----:B------:R-:W-:Y:S01]  /*7370*/  @P0 LEA.HI.X R11, R6, c[0x0][0x1cc], R8, 0x1, P3 ;  /* 0x00007300060b0a11 */ /* 0x000fe200018f0c08 */
[----:B------:R-:W-:Y:S01]  /*7380*/  FFMA.FTZ R6, R185, c[0x0][0x2d0], -R175 ;  /* 0x0000b400b9067a23 */ /* 0x000fe200000108af */
[----:B------:R-:W-:Y:S01]  /*7390*/  @P0 LEA.HI.X R13, R7, c[0x0][0x1cc], R9, 0x1, P2 ;  /* 0x00007300070d0a11 */ /* 0x000fe200010f0c09 */
[----:B------:R-:W-:Y:S01]  /*73a0*/  FMUL.FTZ R99, R100, R99 ;  /* 0x0000006364637220 */ /* 0x000fe20000410000 */
[C---:B------:R-:W-:Y:S01]  /*73b0*/  @P0 IADD3 R7, P2, R5.reuse, R24, RZ ;  /* 0x0000001805070210 */ /* 0x040fe20007f5e0ff */
[----:B------:R3:W-:Y:S01]  /*73c0*/  @P0 LDGSTS.E.BYPASS.LTC128B.128 [R233+0x4100], [R10.64], !P6 ;  /* 0x041000000ae90fae */ /* 0x0007e2000f101d44 */
[----:B------:R4:W-:Y:S01]  /*73d0*/  MUFU.EX2 R24, R6 ;  /* 0x0000000600187308 */ /* 0x0009e20000000800 */
[----:B------:R-:W-:Y:S01]  /*73e0*/  @P0 IADD3 R9, P3, R5, R32, RZ ;  /* 0x0000002005090210 */ /* 0x000fe20007f7e0ff */
[----:B------:R-:W-:Y:S01]  /*73f0*/  FMUL.FTZ R32, R101, R136 ;  /* 0x0000008865207220 */ /* 0x000fe20000410000 */
[----:B------:R-:W-:Y:S02]  /*7400*/  @P0 IADD3.X R4, R27, R4, RZ, P1, !PT ;  /* 0x000000041b040210 */ /* 0x000fe40000ffe4ff */
[----:B------:R-:W-:Y:S02]  /*7410*/  @P0 IADD3 R5, P1, R5, R23, RZ ;  /* 0x0000001705050210 */ /* 0x000fe40007f3e0ff */
[C---:B------:R-:W-:Y:S01]  /*7420*/  @P0 IADD3.X R17, R4.reuse, R29, RZ, P3, !PT ;  /* 0x0000001d04110210 */ /* 0x040fe20001ffe4ff */
[----:B------:R5:W-:Y:S01]  /*7430*/  @P0 LDGSTS.E.BYPASS.LTC128B.128 [R233+0x5100], [R12.64], !P5 ;  /* 0x051000000ce90fae */ /* 0x000be2000e901d44 */
[----:B------:R-:W-:Y:S01]  /*7440*/  @P0 LEA R8, P3, R9, c[0x0][0x1c8], 0x1 ;  /* 0x0000720009080a11 */ /* 0x000fe200078608ff */
[----:B------:R-:W-:Y:S01]  /*7450*/  FMUL.FTZ R29, R3, R133 ;  /* 0x00000085031d7220 */ /* 0x000fe20000410000 */
[C---:B------:R-:W-:Y:S02]  /*7460*/  @P0 IADD3.X R18, R4.reuse, R22, RZ, P2, !PT ;  /* 0x0000001604120210 */ /* 0x040fe400017fe4ff */
[----:B------:R-:W-:Y:S01]  /*7470*/  @P0 LEA.HI.X R9, R9, c[0x0][0x1cc], R17, 0x1, P3 ;  /* 0x0000730009090a11 */ /* 0x000fe200018f0c11 */
[----:B------:R-:W-:Y:S01]  /*7480*/  FMUL.FTZ R17, R101, R121 ;  /* 0x0000007965117220 */ /* 0x000fe20000410000 */
[----:B------:R-:W-:Y:S02]  /*7490*/  @P0 IADD3.X R16, R4, R21, RZ, P1, !PT ;  /* 0x0000001504100210 */ /* 0x000fe40000ffe4ff */
[----:B------:R-:W-:Y:S01]  /*74a0*/  @P0 LEA R4, P1, R5, c[0x0][0x1c8], 0x1 ;  /* 0x0000720005040a11 */ /* 0x000fe200078208ff */
[----:B------:R2:W-:Y:S01]  /*74b0*/  @P0 LDGSTS.E.BYPASS.LTC128B.128 [R233+0x3900], [R8.64], !P4 ;  /* 0x0390000008e90fae */ /* 0x0005e2000e101d44 */
[----:B-1----:R-:W-:Y:S01]  /*74c0*/  FMNMX.FTZ R2, R0, R2, !PT ;  /* 0x0000000200027209 */ /* 0x002fe20007810000 */
[----:B------:R-:W-:Y:S01]  /*74d0*/  FFMA.FTZ R0, R19, c[0x0][0x2d0], -R174 ;  /* 0x0000b40013007a23 */ /* 0x000fe200000108ae */
[----:B------:R-:W-:Y:S01]  /*74e0*/  @P0 LEA.HI.X R5, R5, c[0x0][0x1cc], R16, 0x1, P1 ;  /* 0x0000730005050a11 */ /* 0x000fe200008f0c10 */
[--C-:B------:R-:W-:Y:S01]  /*74f0*/  FFMA.FTZ R19, R184, c[0x0][0x2d0], -R175.reuse ;  /* 0x0000b400b8137a23 */ /* 0x100fe200000108af */
[----:B------:R-:W-:Y:S01]  /*7500*/  MOV R136, R243 ;  /* 0x000000f300887202 */ /* 0x000fe20000000f00 */
[----:B------:R-:W-:Y:S01]  /*7510*/  FMUL.FTZ R105, R2, c[0x0][0x2d0] ;  /* 0x0000b40002697a20 */ /* 0x000fe20000410000 */
[----:B----4-:R-:W-:Y:S01]  /*7520*/  @P0 LEA R6, P2, R7, c[0x0][0x1c8], 0x1 ;  /* 0x0000720007060a11 */ /* 0x010fe200078408ff */
[----:B------:R-:W1:Y:S01]  /*7530*/  MUFU.EX2 R20, R19 ;  /* 0x0000001300147308 */ /* 0x000e620000000800 */
[----:B------:R-:W-:Y:S01]  /*7540*/  FFMA.FTZ R16, R183, c[0x0][0x2d0], -R175 ;  /* 0x0000b400b7107a23 */ /* 0x000fe200000108af */
[----:B------:R-:W-:Y:S01]  /*7550*/  MOV R184, R25 ;  /* 0x0000001900b87202 */ /* 0x000fe20000000f00 */
[----:B---3--:R-:W-:Y:S01]  /*7560*/  FFMA.FTZ R10, R188, c[0x0][0x2d0], -R105 ;  /* 0x0000b400bc0a7a23 */ /* 0x008fe20000010869 */
[----:B------:R-:W-:Y:S01]  /*7570*/  @P0 LEA.HI.X R7, R7, c[0x0][0x1cc], R18, 0x1, P2 ;  /* 0x0000730007070a11 */ /* 0x000fe200010f0c12 */
[----:B------:R-:W-:Y:S01]  /*7580*/  FMUL.FTZ R18, R100, R122 ;  /* 0x0000007a64127220 */ /* 0x000fe20000410000 */
[----:B------:R-:W-:Y:S01]  /*7590*/  MOV R145, R247 ;  /* 0x000000f700917202 */ /* 0x000fe20000000f00 */
[C---:B------:R-:W-:Y:S01]  /*75a0*/  FMUL.FTZ R25, R3.reuse, R129 ;  /* 0x0000008103197220 */ /* 0x040fe20000410000 */
[----:B------:R-:W-:Y:S01]  /*75b0*/  MOV R129, R44 ;  /* 0x0000002c00817202 */ /* 0x000fe20000000f00 */
[----:B------:R3:W-:Y:S01]  /*75c0*/  @P0 LDGSTS.E.BYPASS.LTC128B.128 [R233+0x4900], [R6.64], !P6 ;  /* 0x0490000006e90fae */ /* 0x0007e2000f101d44 */
[----:B------:R4:W3:Y:S01]  /*75d0*/  MUFU.EX2 R180, R0 ;  /* 0x0000000000b47308 */ /* 0x0008e20000000800 */
[C---:B-----5:R-:W-:Y:S01]  /*75e0*/  FMUL.FTZ R12, R3.reuse, R116 ;  /* 0x00000074030c7220 */ /* 0x060fe20000410000 */
[----:B------:R-:W-:Y:S01]  /*75f0*/  MOV R185, R249 ;  /* 0x000000f900b97202 */ /* 0x000fe20000000f00 */
[----:B------:R-:W-:Y:S01]  /*7600*/  FMUL.FTZ R13, R3, R117 ;  /* 0x00000075030d7220 */ /* 0x000fe20000410000 */
[----:B------:R-:W-:Y:S01]  /*7610*/  MOV R188, R248 ;  /* 0x000000f800bc7202 */ /* 0x000fe20000000f00 */
[----:B------:R-:W-:Y:S01]  /*7620*/  FFMA.FTZ R44, R190, c[0x0][0x2d0], -R173 ;  /* 0x0000b400be2c7a23 */ /* 0x000fe200000108ad */
[----:B------:R-:W-:Y:S01]  /*7630*/  MOV R133, R246 ;  /* 0x000000f600857202 */ /* 0x000fe20000000f00 */
[----:B------:R5:W-:Y:S01]  /*7640*/  @P0 LDGSTS.E.BYPASS.LTC128B.128 [R233+0x5900], [R4.64], !P5 ;  /* 0x0590000004e90fae */ /* 0x000be2000e901d44 */
[----:B------:R-:W-:Y:S02]  /*7650*/  FFMA.FTZ R107, R107, c[0x0][0x2d0], -R105 ;  /* 0x0000b4006b6b7a23 */ /* 0x000fe40000010869 */
[----:B------:R5:W-:Y:S01]  /*7660*/  MUFU.EX2 R252, R16 ;  /* 0x0000001000fc7308 */ /* 0x000be20000000800 */
[C---:B--2---:R-:W-:Y:S02]  /*7670*/  FMUL.FTZ R8, R3.reuse, R108 ;  /* 0x0000006c03087220 */ /* 0x044fe40000410000 */
[----:B------:R-:W-:Y:S01]  /*7680*/  FMUL.FTZ R9, R3, R109 ;  /* 0x0000006d03097220 */ /* 0x000fe20000410000 */
[----:B-1----:R-:W-:Y:S01]  /*7690*/  MOV R183, R20 ;  /* 0x0000001400b77202 */ /* 0x002fe20000000f00 */
[----:B------:R-:W-:Y:S01]  /*76a0*/  LDSM.16.MT88.4 R36, [R218+0x100] ;  /* 0x00010000da24783b */ /* 0x000fe20000004200 */
[----:B------:R-:W-:Y:S04]  /*76b0*/  FMUL.FTZ R19, R100, R123 ;  /* 0x0000007b64137220 */ /* 0x000fe80000410000 */
[----:B------:R-:W-:Y:S03]  /*76c0*/  MUFU.EX2 R205, R10 ;  /* 0x0000000a00cd7308 */ /* 0x000fe60000000800 */
[----:B------:R-:W1:Y:S01]  /*76d0*/  LDSM.16.MT88.4 R20, [R217+0x100] ;  /* 0x00010000d914783b */ /* 0x000e620000004200 */
[----:B----4-:R-:W-:Y:S02]  /*76e0*/  FADD.FTZ R0, -R2, R106 ;  /* 0x0000006a02007221 */ /* 0x010fe40000010100 */
[----:B------:R-:W-:Y:S02]  /*76f0*/  FFMA.FTZ R106, R199, c[0x0][0x2d0], -R175 ;  /* 0x0000b400c76a7a23 */ /* 0x000fe400000108af */
[----:B------:R-:W-:Y:S02]  /*7700*/  FMUL.FTZ R0, R0, c[0x0][0x2d0] ;  /* 0x0000b40000007a20 */ /* 0x000fe40000410000 */
[----:B---3--:R-:W-:Y:S01]  /*7710*/  FMUL.FTZ R6, R100, R114 ;  /* 0x0000007264067220 */ /* 0x008fe20000410000 */
[----:B------:R-:W-:Y:S01]  /*7720*/  F2FP.PACK_AB R114, R182, R245 ;  /* 0x000000f5b672723e */ /* 0x000fe200000000ff */
[----:B------:R-:W-:Y:S01]  /*7730*/  FMUL.FTZ R7, R100, R115 ;  /* 0x0000007364077220 */ /* 0x000fe20000410000 */
[----:B------:R-:W-:Y:S01]  /*7740*/  F2FP.PACK_AB R115, R180, R246 ;  /* 0x000000f6b473723e */ /* 0x000fe200000000ff */
[----:B-----5:R-:W-:Y:S01]  /*7750*/  FFMA.FTZ R4, R189, c[0x0][0x2d0], -R105 ;  /* 0x0000b400bd047a23 */ /* 0x020fe20000010869 */
[----:B------:R-:W2:Y:S01]  /*7760*/  MUFU.EX2 R0, R0 ;  /* 0x0000000000007308 */ /* 0x000ea20000000800 */
[----:B------:R-:W-:Y:S01]  /*7770*/  FMUL.FTZ R5, R101, R113 ;  /* 0x0000007165057220 */ /* 0x000fe20000410000 */
[----:B------:R-:W-:Y:S01]  /*7780*/  F2FP.PACK_AB R113, R181, R45 ;  /* 0x0000002db571723e */ /* 0x000fe200000000ff */
[----:B------:R-:W-:Y:S01]  /*7790*/  FMUL.FTZ R16, R101, R120 ;  /* 0x0000007865107220 */ /* 0x000fe20000410000 */
[----:B------:R-:W3:Y:S01]  /*77a0*/  LDSM.16.MT88.4 R52, [R217+0x1100] ;  /* 0x00110000d934783b */ /* 0x000ee20000004200 */
[----:B------:R-:W-:Y:S01]  /*77b0*/  MOV R189, R48 ;  /* 0x0000003000bd7202 */ /* 0x000fe20000000f00 */
[----:B------:R-:W-:Y:S01]  /*77c0*/  FFMA.FTZ R48, R191, c[0x0][0x2d0], -R173 ;  /* 0x0000b400bf307a23 */ /* 0x000fe200000108ad */
[----:B------:R-:W-:Y:S03]  /*77d0*/  MOV R191, R185 ;  /* 0x000000b900bf7202 */ /* 0x000fe60000000f00 */
[----:B------:R4:W5:Y:S02]  /*77e0*/  MUFU.EX2 R206, R4 ;  /* 0x0000000400ce7308 */ /* 0x0009640000000800 */
[----:B------:R-:W-:Y:S08]  /*77f0*/  LDSM.16.MT88.4 R120, [R217+0x2100] ;  /* 0x00210000d978783b */ /* 0x000ff00000004200 */
[----:B------:R1:W-:Y:S01]  /*7800*/  MUFU.EX2 R243, R106 ;  /* 0x0000006a00f37308 */ /* 0x0003e20000000800 */
[----:B------:R-:W0:Y:S01]  /*7810*/  LDGDEPBAR ;  /* 0x00000000000079af */ /* 0x000e220000000000 */
[----:B--2---:R-:W-:Y:S01]  /*7820*/  FMUL.FTZ R10, R0, R110 ;  /* 0x0000006e000a7220 */ /* 0x004fe20000410000 */
[----:B------:R-:W-:Y:S01]  /*7830*/  F2FP.PACK_AB R110, R252, R183 ;  /* 0x000000b7fc6e723e */ /* 0x000fe200000000ff */
[C---:B------:R-:W-:Y:S02]  /*7840*/  FMUL.FTZ R11, R0.reuse, R111 ;  /* 0x0000006f000b7220 */ /* 0x040fe40000410000 */
[C---:B------:R-:W-:Y:S02]  /*7850*/  FMUL.FTZ R14, R0.reuse, R118 ;  /* 0x00000076000e7220 */ /* 0x040fe40000410000 */
[C---:B------:R-:W-:Y:S02]  /*7860*/  FMUL.FTZ R15, R0.reuse, R119 ;  /* 0x00000077000f7220 */ /* 0x040fe40000410000 */
[----:B------:R2:W-:Y:S01]  /*7870*/  MUFU.EX2 R249, R44 ;  /* 0x0000002c00f97308 */ /* 0x0005e20000000800 */
[C---:B------:R-:W-:Y:S01]  /*7880*/  FMUL.FTZ R27, R0.reuse, R131 ;  /* 0x00000083001b7220 */ /* 0x040fe20000410000 */
[----:B------:R-:W-:Y:S01]  /*7890*/  MOV R131, R42 ;  /* 0x0000002a00837202 */ /* 0x000fe20000000f00 */
[----:B----4-:R-:W-:Y:S01]  /*78a0*/  FFMA.FTZ R4, R187, c[0x0][0x2d0], -R105 ;  /* 0x0000b400bb047a23 */ /* 0x010fe20000010869 */
[----:B------:R-:W-:Y:S01]  /*78b0*/  MOV R187, R26 ;  /* 0x0000001a00bb7202 */ /* 0x000fe20000000f00 */
[----:B------:R-:W-:Y:S01]  /*78c0*/  FMUL.FTZ R26, R0, R130 ;  /* 0x00000082001a7220 */ /* 0x000fe20000410000 */
[----:B-----5:R-:W-:Y:S01]  /*78d0*/  F2FP.PACK_AB R109, R206, R205 ;  /* 0x000000cdce6d723e */ /* 0x020fe200000000ff */
[C---:B------:R-:W-:Y:S01]  /*78e0*/  FMUL.FTZ R30, R0.reuse, R134 ;  /* 0x00000086001e7220 */ /* 0x040fe20000410000 */
[----:B------:R-:W4:Y:S01]  /*78f0*/  LDSM.16.MT88.4 R116, [R218+0x1100] ;  /* 0x00110000da74783b */ /* 0x000f220000004200 */
[----:B------:R-:W-:Y:S01]  /*7900*/  FMUL.FTZ R31, R0, R135 ;  /* 0x00000087001f7220 */ /* 0x000fe20000410000 */
[----:B------:R5:W-:Y:S01]  /*7910*/  MUFU.EX2 R207, R4 ;  /* 0x0000000400cf7308 */ /* 0x000be20000000800 */
[----:B------:R-:W-:Y:S01]  /*7920*/  MOV R130, R45 ;  /* 0x0000002d00827202 */ /* 0x000fe20000000f00 */
[C---:B------:R-:W-:Y:S01]  /*7930*/  FMUL.FTZ R45, R3.reuse, R149 ;  /* 0x00000095032d7220 */ /* 0x040fe20000410000 */
[----:B------:R-:W-:Y:S01]  /*7940*/  MOV R134, R245 ;  /* 0x000000f500867202 */ /* 0x000fe20000000f00 */
[----:B-1----:R-:W-:Y:S01]  /*7950*/  FFMA.FTZ R106, R198, c[0x0][0x2d0], -R175 ;  /* 0x0000b400c66a7a23 */ /* 0x002fe200000108af */
[----:B------:R-:W-:Y:S01]  /*7960*/  MOV R135, R244 ;  /* 0x000000f400877202 */ /* 0x000fe20000000f00 */
[C---:B------:R-:W-:Y:S02]  /*7970*/  FMUL.FTZ R46, R0.reuse, R150 ;  /* 0x00000096002e7220 */ /* 0x040fe40000410000 */
[C---:B------:R-:W-:Y:S02]  /*7980*/  FMUL.FTZ R47, R0.reuse, R151 ;  /* 0x00000097002f7220 */ /* 0x040fe40000410000 */
[----:B------:R1:W-:Y:S01]  /*7990*/  MUFU.EX2 R242, R106 ;  /* 0x0000006a00f27308 */ /* 0x0003e20000000800 */
[C---:B------:R-:W-:Y:S02]  /*79a0*/  FMUL.FTZ R58, R0.reuse, R162 ;  /* 0x000000a2003a7220 */ /* 0x040fe40000410000 */
[C---:B------:R-:W-:Y:S02]  /*79b0*/  FMUL.FTZ R59, R0.reuse, R163 ;  /* 0x000000a3003b7220 */ /* 0x040fe40000410000 */
[C---:B--2---:R-:W-:Y:S02]  /*79c0*/  FMUL.FTZ R44, R3.reuse, R148 ;  /* 0x00000094032c7220 */ /* 0x044fe40000410000 */
[C---:B------:R-:W-:Y:S02]  /*79d0*/  FMUL.FTZ R62, R0.reuse, R166 ;  /* 0x000000a6003e7220 */ /* 0x040fe40000410000 */
[C---:B------:R-:W-:Y:S01]  /*79e0*/  FMUL.FTZ R63, R0.reuse, R167 ;  /* 0x000000a7003f7220 */ /* 0x040fe20000410000 */
[----:B------:R2:W-:Y:S01]  /*79f0*/  MUFU.EX2 R248, R48 ;  /* 0x0000003000f87308 */ /* 0x0005e20000000800 */
[C---:B------:R-:W-:Y:S02]  /*7a00*/  FMUL.FTZ R74, R0.reuse, R74 ;  /* 0x0000004a004a7220 */ /* 0x040fe40000410000 */
[----:B------:R-:W-:Y:S02]  /*7a10*/  FMUL.FTZ R75, R0, R75 ;  /* 0x0000004b004b7220 */ /* 0x000fe40000410000 */
[----:B-----5:R-:W-:Y:S01]  /*7a20*/  FFMA.FTZ R4, R186, c[0x0][0x2d0], -R105 ;  /* 0x0000b400ba047a23 */ /* 0x020fe20000010869 */
[----:B------:R-:W-:Y:S01]  /*7a30*/  MOV R186, R24 ;  /* 0x0000001800ba7202 */ /* 0x000fe20000000f00 */
[----:B------:R-:W-:Y:S01]  /*7a40*/  FMUL.FTZ R24, R3, R128 ;  /* 0x0000008003187220 */ /* 0x000fe20000410000 */
[----:B------:R-:W-:Y:S01]  /*7a50*/  MOV R128, R250 ;  /* 0x000000fa00807202 */ /* 0x000fe20000000f00 */
[----:B------:R-:W-:Y:S01]  /*7a60*/  FMUL.FTZ R78, R0, R78 ;  /* 0x0000004e004e7220 */ /* 0x000fe20000410000 */
[----:B------:R5:W3:Y:S01]  /*7a70*/  MUFU.EX2 R208, R4 ;  /* 0x0000000400d07308 */ /* 0x000ae20000000800 */
[----:B------:R-:W-:Y:S01]  /*7a80*/  F2FP.PACK_AB R108, R186, R43 ;  /* 0x0000002bba6c723e */ /* 0x000fe200000000ff */
[C---:B------:R-:W-:Y:S01]  /*7a90*/  FMUL.FTZ R43, R0.reuse, R147 ;  /* 0x00000093002b7220 */ /* 0x040fe20000410000 */
[----:B------:R-:W-:Y:S01]  /*7aa0*/  MOV R147, R135 ;  /* 0x0000008700937202 */ /* 0x000fe20000000f00 */
[--C-:B-1----:R-:W-:Y:S01]  /*7ab0*/  FFMA.FTZ R106, R201, c[0x0][0x2d0], -R175.reuse ;  /* 0x0000b400c96a7a23 */ /* 0x102fe200000108af */
[----:B------:R-:W-:Y:S01]  /*7ac0*/  MOV R135, R133 ;  /* 0x0000008500877202 */ /* 0x000fe20000000f00 */
[C---:B------:R-:W-:Y:S01]  /*7ad0*/  FMUL.FTZ R79, R0.reuse, R79 ;  /* 0x0000004f004f7220 */ /* 0x040fe20000410000 */
[----:B------:R-:W-:Y:S01]  /*7ae0*/  MOV R133, R131 ;  /* 0x0000008300857202 */ /* 0x000fe20000000f00 */
[C---:B------:R-:W-:Y:S02]  /*7af0*/  FMUL.FTZ R90, R0.reuse, R90 ;  /* 0x0000005a005a7220 */ /* 0x040fe40000410000 */
[----:B------:R1:W-:Y:S01]  /*7b00*/  MUFU.EX2 R241, R106 ;  /* 0x0000006a00f17308 */ /* 0x0003e20000000800 */
[C---:B------:R-:W-:Y:S02]  /*7b10*/  FMUL.FTZ R91, R0.reuse, R91 ;  /* 0x0000005b005b7220 */ /* 0x040fe40000410000 */
[C---:B------:R-:W-:Y:S02]  /*7b20*/  FMUL.FTZ R94, R0.reuse, R94 ;  /* 0x0000005e005e7220 */ /* 0x040fe40000410000 */
[C---:B--2---:R-:W-:Y:S02]  /*7b30*/  FMUL.FTZ R48, R101.reuse, R152 ;  /* 0x0000009865307220 */ /* 0x044fe40000410000 */
[----:B------:R-:W-:Y:S02]  /*7b40*/  FMUL.FTZ R95, R0, R95 ;  /* 0x0000005f005f7220 */ /* 0x000fe40000410000 */
[--C-:B------:R-:W-:Y:S01]  /*7b50*/  FFMA.FTZ R128, R128, c[0x0][0x2d0], -R174.reuse ;  /* 0x0000b40080807a23 */ /* 0x100fe200000108ae */
[----:B------:R2:W-:Y:S01]  /*7b60*/  MUFU.EX2 R250, R40 ;  /* 0x0000002800fa7308 */ /* 0x0005e20000000800 */
[----:B-----5:R-:W-:Y:S01]  /*7b70*/  FMUL.FTZ R4, R101, R112 ;  /* 0x0000007065047220 */ /* 0x020fe20000410000 */
[----:B------:R-:W-:Y:S01]  /*7b80*/  F2FP.PACK_AB R112, R187, R42 ;  /* 0x0000002abb70723e */ /* 0x000fe200000000ff */
[----:B------:R-:W-:Y:S01]  /*7b90*/  FMUL.FTZ R42, R0, R146 ;  /* 0x00000092002a7220 */ /* 0x000fe20000410000 */
[----:B---3--:R-:W-:Y:S02]  /*7ba0*/  F2FP.PACK_AB R111, R208, R207 ;  /* 0x000000cfd06f723e */ /* 0x008fe400000000ff */
[----:B------:R-:W-:Y:S04]  /*7bb0*/  MOV R146, R236 ;  /* 0x000000ec00927202 */ /* 0x000fe80000000f00 */
[----:B------:R3:W-:Y:S01]  /*7bc0*/  MUFU.EX2 R244, R64 ;  /* 0x0000004000f47308 */ /* 0x0007e20000000800 */
[-C--:B------:R-:W-:Y:S05]  /*7bd0*/  HMMA.16816.F32 R4, R112, R20.reuse, R4 ;  /* 0x000000147004723c */ /* 0x080fea0000001804 */
[----:B-1----:R-:W-:Y:S03]  /*7be0*/  FFMA.FTZ R106, R200, c[0x0][0x2d0], -R175 ;  /* 0x0000b400c86a7a23 */ /* 0x002fe600000108af */
[C---:B------:R-:W-:Y:S01]  /*7bf0*/  HMMA.16816.F32 R8, R108.reuse, R20, R8 ;  /* 0x000000146c08723c */ /* 0x040fe20000001808 */
[----:B------:R-:W-:Y:S03]  /*7c00*/  MUFU.EX2 R107, R107 ;  /* 0x0000006b006b7308 */ /* 0x000fe60000000800 */
[----:B--2---:R-:W-:Y:S01]  /*7c10*/  FMUL.FTZ R40, R3, R144 ;  /* 0x0000009003287220 */ /* 0x004fe20000410000 */
[----:B------:R-:W-:Y:S02]  /*7c20*/  MOV R144, R237 ;  /* 0x000000ed00907202 */ /* 0x000fe40000000f00 */
[C---:B------:R-:W-:Y:S01]  /*7c30*/  FMUL.FTZ R20, R101.reuse, R124 ;  /* 0x0000007c65147220 */ /* 0x040fe20000410000 */
[-C--:B------:R-:W-:Y:S03]  /*7c40*/  HMMA.16816.F32 R12, R108, R22.reuse, R12 ;  /* 0x000000166c0c723c */ /* 0x080fe6000000180c */
[----:B------:R1:W-:Y:S01]  /*7c50*/  MUFU.EX2 R246, R56 ;  /* 0x0000003800f67308 */ /* 0x0003e20000000800 */
[C---:B------:R-:W-:Y:S02]  /*7c60*/  FMUL.FTZ R21, R101.reuse, R125 ;  /* 0x0000007d65157220 */ /* 0x040fe40000410000 */
[----:B---3--:R-:W-:Y:S02]  /*7c70*/  FMUL.FTZ R64, R101, R168 ;  /* 0x000000a865407220 */ /* 0x008fe40000410000 */
[C---:B------:R-:W-:Y:S01]  /*7c80*/  HMMA.16816.F32 R16, R112.reuse, R22, R16 ;  /* 0x000000167010723c */ /* 0x040fe20000001810 */
[----:B------:R-:W-:Y:S04]  /*7c90*/  LDSM.16.MT88.4 R168, [R218+0x1d00] ;  /* 0x001d0000daa8783b */ /* 0x000fe80000004200 */
[----:B------:R2:W-:Y:S02]  /*7ca0*/  MUFU.EX2 R245, R60 ;  /* 0x0000003c00f57308 */ /* 0x0005e40000000800 */
[C---:B------:R-:W-:Y:S02]  /*7cb0*/  FMUL.FTZ R22, R100.reuse, R126 ;  /* 0x0000007e64167220 */ /* 0x040fe40000410000 */
[----:B------:R-:W-:Y:S02]  /*7cc0*/  FMUL.FTZ R23, R100, R127 ;  /* 0x0000007f64177220 */ /* 0x000fe40000410000 */
[----:B------:R-:W-:Y:S05]  /*7cd0*/  LDSM.16.MT88.4 R124, [R218+0x500] ;  /* 0x00050000da7c783b */ /* 0x000fea0000004200 */
[-C--:B------:R-:W-:Y:S03]  /*7ce0*/  HMMA.16816.F32 R20, R112, R36.reuse, R20 ;  /* 0x000000247014723c */ /* 0x080fe60000001814 */
[C---:B-1----:R-:W-:Y:S05]  /*7cf0*/  FMUL.FTZ R56, R3.reuse, R160 ;  /* 0x000000a003387220 */ /* 0x042fea0000410000 */
[C---:B------:R-:W-:Y:S04]  /*7d00*/  HMMA.16816.F32 R24, R108.reuse, R36, R24 ;  /* 0x000000246c18723c */ /* 0x040fe80000001818 */
[----:B--2---:R-:W-:Y:S03]  /*7d10*/  FMUL.FTZ R60, R3, R164 ;  /* 0x000000a4033c7220 */ /* 0x004fe60000410000 */
[----:B------:R-:W-:Y:S01]  /*7d20*/  FFMA.FTZ R36, R192, c[0x0][0x2d0], -R173 ;  /* 0x0000b400c0247a23 */ /* 0x000fe200000108ad */
[-C--:B------:R-:W-:Y:S03]  /*7d30*/  HMMA.16816.F32 R28, R108, R38.reuse, R28 ;  /* 0x000000266c1c723c */ /* 0x080fe6000000181c */
[----:B------:R1:W2:Y:S01]  /*7d40*/  MUFU.EX2 R251, R36 ;  /* 0x0000002400fb7308 */ /* 0x0002a20000000800 */
[----:B------:R-:W-:Y:S01]  /*7d50*/  MOV R192, R50 ;  /* 0x0000003200c07202 */ /* 0x000fe20000000f00 */
[C---:B------:R-:W-:Y:S02]  /*7d60*/  FMUL.FTZ R50, R100.reuse, R154 ;  /* 0x0000009a64327220 */ /* 0x040fe40000410000 */
[C---:B------:R-:W-:Y:S01]  /*7d70*/  FMUL.FTZ R37, R101.reuse, R141 ;  /* 0x0000008d65257220 */ /* 0x040fe20000410000 */
[C---:B------:R-:W-:Y:S04]  /*7d80*/  HMMA.16816.F32 R32, R112.reuse, R38, R32 ;  /* 0x000000267020723c */ /* 0x040fe80000001820 */
[----:B------:R-:W-:Y:S02]  /*7d90*/  MOV R141, R240 ;  /* 0x000000f0008d7202 */ /* 0x000fe40000000f00 */
[----:B------:R3:W-:Y:S01]  /*7da0*/  MUFU.EX2 R240, R106 ;  /* 0x0000006a00f07308 */ /* 0x0007e20000000800 */
[C---:B------:R-:W-:Y:S01]  /*7db0*/  FMUL.FTZ R38, R100.reuse, R142 ;  /* 0x0000008e64267220 */ /* 0x040fe20000410000 */
[----:B------:R-:W-:Y:S01]  /*7dc0*/  MOV R142, R239 ;  /* 0x000000ef008e7202 */ /* 0x000fe20000000f00 */
[----:B------:R-:W-:Y:S03]  /*7dd0*/  FMUL.FTZ R39, R100, R143 ;  /* 0x0000008f64277220 */ /* 0x000fe60000410000 */
[----:B------:R-:W-:Y:S01]  /*7de0*/  MOV R143, R238 ;  /* 0x000000ee008f7202 */ /* 0x000fe20000000f00 */
[C---:B-1----:R-:W-:Y:S01]  /*7df0*/  FMUL.FTZ R36, R101.reuse, R140 ;  /* 0x0000008c65247220 */ /* 0x042fe20000410000 */
[----:B------:R-:W-:Y:S01]  /*7e00*/  MOV R140, R49 ;  /* 0x00000031008c7202 */ /* 0x000fe20000000f00 */
[----:B------:R-:W-:Y:S02]  /*7e10*/  FMUL.FTZ R49, R101, R153 ;  /* 0x0000009965317220 */ /* 0x000fe40000410000 */
[----:B------:R-:W-:Y:S03]  /*7e20*/  LDSM.16.MT88.4 R152, [R217+0x1d00] ;  /* 0x001d0000d998783b */ /* 0x000fe60000004200 */
[-C--:B------:R-:W-:Y:S03]  /*7e30*/  HMMA.16816.F32 R36, R112, R52.reuse, R36 ;  /* 0x000000347024723c */ /* 0x080fe60000001824 */
[--C-:B---3--:R-:W-:Y:S05]  /*7e40*/  FFMA.FTZ R106, R203, c[0x0][0x2d0], -R105.reuse ;  /* 0x0000b400cb6a7a23 */ /* 0x108fea0000010869 */
[C---:B------:R-:W-:Y:S07]  /*7e50*/  HMMA.16816.F32 R40, R108.reuse, R52, R40 ;  /* 0x000000346c28723c */ /* 0x040fee0000001828 */
[--C-:B------:R-:W-:Y:S01]  /*7e60*/  FFMA.FTZ R52, R196, c[0x0][0x2d0], -R174.reuse ;  /* 0x0000b400c4347a23 */ /* 0x100fe200000108ae */
[-C--:B------:R-:W-:Y:S01]  /*7e70*/  HMMA.16816.F32 R44, R108, R54.reuse, R44 ;  /* 0x000000366c2c723c */ /* 0x080fe2000000182c */
[----:B------:R1:W-:Y:S03]  /*7e80*/  MUFU.EX2 R196, R106 ;  /* 0x0000006a00c47308 */ /* 0x0003e60000000800 */
[C---:B------:R-:W-:Y:S04]  /*7e90*/  FMUL.FTZ R53, R101.reuse, R157 ;  /* 0x0000009d65357220 */ /* 0x040fe80000410000 */
[C---:B------:R-:W-:Y:S03]  /*7ea0*/  HMMA.16816.F32 R48, R112.reuse, R54, R48 ;  /* 0x000000367030723c */ /* 0x040fe60000001830 */
[----:B------:R3:W5:Y:S04]  /*7eb0*/  MUFU.EX2 R247, R52 ;  /* 0x0000003400f77308 */ /* 0x0007680000000800 */
[C---:B------:R-:W-:Y:S02]  /*7ec0*/  FMUL.FTZ R54, R100.reuse, R158 ;  /* 0x0000009e64367220 */ /* 0x040fe40000410000 */
[----:B------:R-:W-:Y:S03]  /*7ed0*/  FMUL.FTZ R55, R100, R159 ;  /* 0x0000009f64377220 */ /* 0x000fe60000410000 */
[--C-:B-1----:R-:W-:Y:S04]  /*7ee0*/  FFMA.FTZ R106, R204, c[0x0][0x2d0], -R105.reuse ;  /* 0x0000b400cc6a7a23 */ /* 0x102fe80000010869 */
[----:B------:R1:W1:Y:S01]  /*7ef0*/  MUFU.EX2 R195, R106 ;  /* 0x0000006a00c37308 */ /* 0x0002620000000800 */
[----:B---3--:R-:W-:Y:S07]  /*7f00*/  FMUL.FTZ R52, R101, R156 ;  /* 0x0000009c65347220 */ /* 0x008fee0000410000 */
[-C--:B----4-:R-:W-:Y:S08]  /*7f10*/  HMMA.16816.F32 R52, R112, R116.reuse, R52 ;  /* 0x000000747034723c */ /* 0x090ff00000001834 */
[C---:B------:R-:W-:Y:S04]  /*7f20*/  HMMA.16816.F32 R56, R108.reuse, R116, R56 ;  /* 0x000000746c38723c */ /* 0x040fe80000001838 */
[--C-:B-1----:R-:W-:Y:S02]  /*7f30*/  FFMA.FTZ R106, R213, c[0x0][0x2d0], -R105.reuse ;  /* 0x0000b400d56a7a23 */ /* 0x102fe40000010869 */
[----:B------:R-:W-:Y:S02]  /*7f40*/  MUFU.EX2 R213, R128 ;  /* 0x0000008000d57308 */ /* 0x000fe40000000800 */
[-C--:B------:R-:W-:Y:S08]  /*7f50*/  HMMA.16816.F32 R60, R108, R118.reuse, R60 ;  /* 0x000000766c3c723c */ /* 0x080ff0000000183c */
[C---:B------:R-:W-:Y:S01]  /*7f60*/  HMMA.16816.F32 R64, R112.reuse, R118, R64 ;  /* 0x000000767040723c */ /* 0x040fe20000001840 */
[----:B------:R1:W-:Y:S01]  /*7f70*/  MUFU.EX2 R190, R106 ;  /* 0x0000006a00be7308 */ /* 0x0003e20000000800 */
[----:B------:R-:W3:Y:S06]  /*7f80*/  LDSM.16.MT88.4 R116, [R218+0x2100] ;  /* 0x00210000da74783b */ /* 0x000eec0000004200 */
[-C--:B------:R-:W-:Y:S08]  /*7f90*/  HMMA.16816.F32 R68, R112, R120.reuse, R68 ;  /* 0x000000787044723c */ /* 0x080ff00000001844 */
[C---:B------:R-:W-:Y:S08]  /*7fa0*/  HMMA.16816.F32 R72, R108.reuse, R120, R72 ;  /* 0x000000786c48723c */ /* 0x040ff00000001848 */
[-C--:B------:R-:W-:Y:S04]  /*7fb0*/  HMMA.16816.F32 R76, R108, R122.reuse, R76 ;  /* 0x0000007a6c4c723c */ /* 0x080fe8000000184c */
[----:B-1----:R-:W-:Y:S04]  /*7fc0*/  FFMA.FTZ R106, R235, c[0x0][0x2d0], -R105 ;  /* 0x0000b400eb6a7a23 */ /* 0x002fe80000010869 */
[C---:B------:R-:W-:Y:S01]  /*7fd0*/  HMMA.16816.F32 R80, R112.reuse, R122, R80 ;  /* 0x0000007a7050723c */ /* 0x040fe20000001850 */
[----:B------:R1:W4:Y:S01]  /*7fe0*/  MUFU.EX2 R193, R106 ;  /* 0x0000006a00c17308 */ /* 0x0003220000000800 */
[----:B------:R-:W4:Y:S06]  /*7ff0*/  LDSM.16.MT88.4 R120, [R217+0x500] ;  /* 0x00050000d978783b */ /* 0x000f2c0000004200 */
[-C--:B---3--:R-:W-:Y:S08]  /*8000*/  HMMA.16816.F32 R84, R112, R116.reuse, R84 ;  /* 0x000000747054723c */ /* 0x088ff00000001854 */
[C---:B------:R-:W-:Y:S04]  /*8010*/  HMMA.16816.F32 R88, R108.reuse, R116, R88 ;  /* 0x000000746c58723c */ /* 0x040fe80000001858 */
[--C-:B-1----:R-:W-:Y:S04]  /*8020*/  FFMA.FTZ R106, R214, c[0x0][0x2d0], -R173.reuse ;  /* 0x0000b400d66a7a23 */ /* 0x102fe800000108ad */
[-C--:B------:R-:W-:Y:S01]  /*8030*/  HMMA.16816.F32 R92, R108, R118.reuse, R92 ;  /* 0x000000766c5c723c */ /* 0x080fe2000000185c */
[----:B------:R1:W-:Y:S06]  /*8040*/  MUFU.EX2 R239, R106 ;  /* 0x0000006a00ef7308 */ /* 0x0003ec0000000800 */
[----:B--2---:R-:W-:Y:S01]  /*8050*/  F2FP.PACK_AB R108, R250, R251 ;  /* 0x000000fbfa6c723e */ /* 0x004fe200000000ff */
[----:B------:R-:W-:Y:S01]  /*8060*/  HMMA.16816.F32 R96, R112, R118, R96 ;  /* 0x000000767060723c */ /* 0x000fe20000001860 */
[----:B------:R-:W2:Y:S03]  /*8070*/  LDSM.16.MT88.4 R116, [R217+0x1500] ;  /* 0x00150000d974783b */ /* 0x000ea60000004200 */
[----:B------:R-:W-:Y:S02]  /*8080*/  F2FP.PACK_AB R110, R248, R249 ;  /* 0x000000f9f86e723e */ /* 0x000fe400000000ff */
[----:B-----5:R-:W-:Y:S02]  /*8090*/  F2FP.PACK_AB R109, R246, R247 ;  /* 0x000000f7f66d723e */ /* 0x020fe400000000ff */
[----:B------:R-:W-:Y:S04]  /*80a0*/  F2FP.PACK_AB R111, R244, R245 ;  /* 0x000000f5f46f723e */ /* 0x000fe800000000ff */
[----:B------:R-:W-:Y:S02]  /*80b0*/  F2FP.PACK_AB R112, R242, R243 ;  /* 0x000000f3f270723e */ /* 0x000fe400000000ff */
[----:B------:R-:W-:Y:S01]  /*80c0*/  F2FP.PACK_AB R114, R240, R241 ;  /* 0x000000f1f072723e */ /* 0x000fe200000000ff */
[-C--:B----4-:R-:W-:Y:S05]  /*80d0*/  HMMA.16816.F32 R4, R108, R120.reuse, R4 ;  /* 0x000000786c04723c */ /* 0x090fea0000001804 */
[--C-:B-1----:R-:W-:Y:S01]  /*80e0*/  FFMA.FTZ R106, R215, c[0x0][0x2d0], -R173.reuse ;  /* 0x0000b400d76a7a23 */ /* 0x102fe200000108ad */
[----:B------:R-:W-:Y:S02]  /*80f0*/  F2FP.PACK_AB R113, R195, R196 ;  /* 0x000000c4c371723e */ /* 0x000fe400000000ff */
[----:B------:R-:W-:Y:S01]  /*8100*/  F2FP.PACK_AB R115, R193, R190 ;  /* 0x000000bec173723e */ /* 0x000fe200000000ff */
[----:B------:R1:W3:Y:S06]  /*8110*/  MUFU.EX2 R237, R106 ;  /* 0x0000006a00ed7308 */ /* 0x0002ec0000000800 */
[C---:B------:R-:W-:Y:S08]  /*8120*/  HMMA.16816.F32 R8, R112.reuse, R120, R8 ;  /* 0x000000787008723c */ /* 0x040ff00000001808 */
[-C--:B------:R-:W-:Y:S08]  /*8130*/  HMMA.16816.F32 R12, R112, R122.reuse, R12 ;  /* 0x0000007a700c723c */ /* 0x080ff0000000180c */
[C---:B------:R-:W-:Y:S01]  /*8140*/  HMMA.16816.F32 R16, R108.reuse, R122, R16 ;  /* 0x0000007a6c10723c */ /* 0x040fe20000001810 */
[----:B------:R-:W4:Y:S03]  /*8150*/  LDSM.16.MT88.4 R120, [R218+0x1500] ;  /* 0x00150000da78783b */ /* 0x000f260000004200 */
[--C-:B-1----:R-:W-:Y:S04]  /*8160*/  FFMA.FTZ R106, R202, c[0x0][0x2d0], -R173.reuse ;  /* 0x0000b400ca6a7a23 */ /* 0x102fe800000108ad */
[-C--:B------:R-:W-:Y:S01]  /*8170*/  HMMA.16816.F32 R20, R108, R124.reuse, R20 ;  /* 0x0000007c6c14723c */ /* 0x080fe20000001814 */
[----:B------:R1:W-:Y:S07]  /*8180*/  MUFU.EX2 R238, R106 ;  /* 0x0000006a00ee7308 */ /* 0x0003ee0000000800 */
[C---:B------:R-:W-:Y:S08]  /*8190*/  HMMA.16816.F32 R24, R112.reuse, R124, R24 ;  /* 0x0000007c7018723c */ /* 0x040ff00000001818 */
[-C--:B------:R-:W-:Y:S08]  /*81a0*/  HMMA.16816.F32 R28, R112, R126.reuse, R28 ;  /* 0x0000007e701c723c */ /* 0x080ff0000000181c */
[C---:B------:R-:W-:Y:S01]  /*81b0*/  HMMA.16816.F32 R32, R108.reuse, R126, R32 ;  /* 0x0000007e6c20723c */ /* 0x040fe20000001820 */
[----:B------:R-:W5:Y:S03]  /*81c0*/  LDSM.16.MT88.4 R124, [R217+0x2500] ;  /* 0x00250000d97c783b */ /* 0x000f660000004200 */
[----:B-1----:R-:W-:Y:S04]  /*81d0*/  FFMA.FTZ R106, R212, c[0x0][0x2d0], -R173 ;  /* 0x0000b400d46a7a23 */ /* 0x002fe800000108ad */
[-C--:B--2---:R-:W-:Y:S01]  /*81e0*/  HMMA.16816.F32 R36, R108, R116.reuse, R36 ;  /* 0x000000746c24723c */ /* 0x084fe20000001824 */
[----:B------:R1:W2:Y:S07]  /*81f0*/  MUFU.EX2 R236, R106 ;  /* 0x0000006a00ec7308 */ /* 0x0002ae0000000800 */
[C---:B------:R-:W-:Y:S08]  /*8200*/  HMMA.16816.F32 R40, R112.reuse, R116, R40 ;  /* 0x000000747028723c */ /* 0x040ff00000001828 */
[-C--:B------:R-:W-:Y:S08]  /*8210*/  HMMA.16816.F32 R44, R112, R118.reuse, R44 ;  /* 0x00000076702c723c */ /* 0x080ff0000000182c */
[C---:B------:R-:W-:Y:S01]  /*8220*/  HMMA.16816.F32 R48, R108.reuse, R118, R48 ;  /* 0x000000766c30723c */ /* 0x040fe20000001830 */
[----:B------:R-:W2:Y:S03]  /*8230*/  LDSM.16.MT88.4 R116, [R218+0x2500] ;  /* 0x00250000da74783b */ /* 0x000ea60000004200 */
[--C-:B-1----:R-:W-:Y:S01]  /*8240*/  FFMA.FTZ R106, R146, c[0x0][0x2d0], -R174.reuse ;  /* 0x0000b400926a7a23 */ /* 0x102fe200000108ae */
[----:B------:R-:W-:Y:S02]  /*8250*/  MOV R146, R138 ;  /* 0x0000008a00927202 */ /* 0x000fe40000000f00 */
[----:B------:R-:W-:Y:S01]  /*8260*/  MOV R138, R134 ;  /* 0x00000086008a7202 */ /* 0x000fe20000000f00 */
[-C--:B----4-:R-:W-:Y:S01]  /*8270*/  HMMA.16816.F32 R52, R108, R120.reuse, R52 ;  /* 0x000000786c34723c */ /* 0x090fe20000001834 */
[----:B------:R1:W-:Y:S03]  /*8280*/  MUFU.EX2 R235, R106 ;  /* 0x0000006a00eb7308 */ /* 0x0003e60000000800 */
[----:B------:R-:W-:Y:S02]  /*8290*/  MOV R134, R132 ;  /* 0x0000008400867202 */ /* 0x000fe40000000f00 */
[----:B------:R-:W-:Y:S02]  /*82a0*/  MOV R132, R130 ;  /* 0x0000008200847202 */ /* 0x000fe40000000f00 */
[C---:B------:R-:W-:Y:S08]  /*82b0*/  HMMA.16816.F32 R56, R112.reuse, R120, R56 ;  /* 0x000000787038723c */ /* 0x040ff00000001838 */
[-C--:B------:R-:W-:Y:S08]  /*82c0*/  HMMA.16816.F32 R60, R112, R122.reuse, R60 ;  /* 0x0000007a703c723c */ /* 0x080ff0000000183c */
[C---:B------:R-:W-:Y:S01]  /*82d0*/  HMMA.16816.F32 R64, R108.reuse, R122, R64 ;  /* 0x0000007a6c40723c */ /* 0x040fe20000001840 */
[----:B------:R-:W-:Y:S03]  /*82e0*/  LDSM.16.MT88.4 R120, [R218+0x900] ;  /* 0x00090000da78783b */ /* 0x000fe60000004200 */
[--C-:B-1----:R-:W-:Y:S01]  /*82f0*/  FFMA.FTZ R106, R145, c[0x0][0x2d0], -R174.reuse ;  /* 0x0000b400916a7a23 */ /* 0x102fe200000108ae */
[----:B------:R-:W-:Y:S02]  /*8300*/  MOV R145, R141 ;  /* 0x0000008d00917202 */ /* 0x000fe40000000f00 */
[----:B------:R-:W-:Y:S01]  /*8310*/  MOV R141, R140 ;  /* 0x0000008c008d7202 */ /* 0x000fe20000000f00 */
[-C--:B-----5:R-:W-:Y:S01]  /*8320*/  HMMA.16816.F32 R68, R108, R124.reuse, R68 ;  /* 0x0000007c6c44723c */ /* 0x0a0fe20000001844 */
[----:B------:R1:W4:Y:S03]  /*8330*/  MUFU.EX2 R215, R106 ;  /* 0x0000006a00d77308 */ /* 0x0003260000000800 */
[----:B------:R-:W-:Y:S02]  /*8340*/  MOV R140, R192 ;  /* 0x000000c0008c7202 */ /* 0x000fe40000000f00 */
[----:B------:R-:W-:Y:S02]  /*8350*/  MOV R192, R139 ;  /* 0x0000008b00c07202 */ /* 0x000fe40000000f00 */
[C---:B------:R-:W-:Y:S04]  /*8360*/  HMMA.16816.F32 R72, R112.reuse, R124, R72 ;  /* 0x0000007c7048723c */ /* 0x040fe80000001848 */
[----:B------:R-:W-:Y:S02]  /*8370*/  MOV R139, R129 ;  /* 0x00000081008b7202 */ /* 0x000fe40000000f00 */
[----:B------:R-:W5:Y:S02]  /*8380*/  LDSM.16.MT88.4 R128, [R217+0x900] ;  /* 0x00090000d980783b */ /* 0x000f640000004200 */
[-C--:B------:R-:W-:Y:S08]  /*8390*/  HMMA.16816.F32 R76, R112, R126.reuse, R76 ;  /* 0x0000007e704c723c */ /* 0x080ff0000000184c */
[C---:B------:R-:W-:Y:S01]  /*83a0*/  HMMA.16816.F32 R80, R108.reuse, R126, R80 ;  /* 0x0000007e6c50723c */ /* 0x040fe20000001850 */
[----:B------:R-:W-:Y:S03]  /*83b0*/  LDSM.16.MT88.4 R124, [R218+0x1900] ;  /* 0x00190000da7c783b */ /* 0x000fe60000004200 */
[--C-:B-1----:R-:W-:Y:S04]  /*83c0*/  FFMA.FTZ R106, R144, c[0x0][0x2d0], -R174.reuse ;  /* 0x0000b400906a7a23 */ /* 0x102fe800000108ae */
[-C--:B--2---:R-:W-:Y:S01]  /*83d0*/  HMMA.16816.F32 R84, R108, R116.reuse, R84 ;  /* 0x000000746c54723c */ /* 0x084fe20000001854 */
[----:B------:R1:W2:Y:S07]  /*83e0*/  MUFU.EX2 R214, R106 ;  /* 0x0000006a00d67308 */ /* 0x0002ae0000000800 */
[C---:B------:R-:W-:Y:S08]  /*83f0*/  HMMA.16816.F32 R88, R112.reuse, R116, R88 ;  /* 0x000000747058723c */ /* 0x040ff00000001858 */
[-C--:B------:R-:W-:Y:S08]  /*8400*/  HMMA.16816.F32 R92, R112, R118.reuse, R92 ;  /* 0x00000076705c723c */ /* 0x080ff0000000185c */
[----:B------:R-:W-:Y:S01]  /*8410*/  HMMA.16816.F32 R96, R108, R118, R96 ;  /* 0x000000766c60723c */ /* 0x000fe20000001860 */
[----:B------:R-:W5:Y:S03]  /*8420*/  LDSM.16.MT88.4 R116, [R217+0x1900] ;  /* 0x00190000d974783b */ /* 0x000f660000004200 */
[--C-:B-1----:R-:W-:Y:S01]  /*8430*/  FFMA.FTZ R106, R143, c[0x0][0x2d0], -R175.reuse ;  /* 0x0000b4008f6a7a23 */ /* 0x102fe200000108af */
[----:B------:R-:W-:Y:S02]  /*8440*/  MOV R143, R136 ;  /* 0x00000088008f7202 */ /* 0x000fe40000000f00 */
[----:B------:R-:W-:Y:S01]  /*8450*/  MOV R136, R187 ;  /* 0x000000bb00887202 */ /* 0x000fe20000000f00 */
[----:B------:R1:W-:Y:S01]  /*8460*/  MUFU.EX2 R212, R106 ;  /* 0x0000006a00d47308 */ /* 0x0003e20000000800 */
[----:B---3--:R-:W-:Y:S03]  /*8470*/  F2FP.PACK_AB R108, R237, R239 ;  /* 0x000000efed6c723e */ /* 0x008fe600000000ff */
[----:B------:R-:W-:Y:S02]  /*8480*/  F2FP.PACK_AB R110, R236, R238 ;  /* 0x000000eeec6e723e */ /* 0x000fe400000000ff */
[----:B----4-:R-:W-:Y:S02]  /*8490*/  F2FP.PACK_AB R109, R215, R235 ;  /* 0x000000ebd76d723e */ /* 0x010fe400000000ff */
[----:B--2---:R-:W-:Y:S07]  /*84a0*/  F2FP.PACK_AB R111, R214, R213 ;  /* 0x000000d5d66f723e */ /* 0x004fee00000000ff */
[-C--:B-----5:R-:W-:Y:S03]  /*84b0*/  HMMA.16816.F32 R4, R108, R128.reuse, R4 ;  /* 0x000000806c04723c */ /* 0x0a0fe60000001804 */
[--C-:B-1----:R-:W-:Y:S01]  /*84c0*/  FFMA.FTZ R106, R188, c[0x0][0x2d0], -R175.reuse ;  /* 0x0000b400bc6a7a23 */ /* 0x102fe200000108af */
[----:B------:R-:W-:Y:S03]  /*84d0*/  MOV R188, R211 ;  /* 0x000000d300bc7202 */ /* 0x000fe60000000f00 */
[----:B------:R1:W2:Y:S01]  /*84e0*/  MUFU.EX2 R211, R106 ;  /* 0x0000006a00d37308 */ /* 0x0002a20000000800 */
[----:B------:R-:W-:Y:S01]  /*84f0*/  MOV R144, R188 ;  /* 0x000000bc00907202 */ /* 0x000fe20000000f00 */
[--C-:B-1----:R-:W-:Y:S03]  /*8500*/  FFMA.FTZ R106, R209, c[0x0][0x2d0], -R175.reuse ;  /* 0x0000b400d16a7a23 */ /* 0x102fe600000108af */
[----:B--2---:R-:W-:Y:S05]  /*8510*/  F2FP.PACK_AB R112, R211, R212 ;  /* 0x000000d4d370723e */ /* 0x004fea00000000ff */
[----:B------:R1:W-:Y:S02]  /*8520*/  MUFU.EX2 R209, R106 ;  /* 0x0000006a00d17308 */ /* 0x0003e40000000800 */
[----:B-1----:R-:W-:Y:S08]  /*8530*/  FFMA.FTZ R106, R210, c[0x0][0x2d0], -R175 ;  /* 0x0000b400d26a7a23 */ /* 0x002ff000000108af */
[----:B------:R1:W2:Y:S02]  /*8540*/  MUFU.EX2 R210, R106 ;  /* 0x0000006a00d27308 */ /* 0x0002a40000000800 */
[--C-:B-1----:R-:W-:Y:S01]  /*8550*/  FFMA.FTZ R106, R142, c[0x0][0x2d0], -R105.reuse ;  /* 0x0000b4008e6a7a23 */ /* 0x102fe20000010869 */
[----:B------:R-:W-:Y:S02]  /*8560*/  MOV R142, R137 ;  /* 0x00000089008e7202 */ /* 0x000fe40000000f00 */
[----:B------:R-:W-:Y:S05]  /*8570*/  MOV R137, R186 ;  /* 0x000000ba00897202 */ /* 0x000fea0000000f00 */
[----:B------:R1:W-:Y:S01]  /*8580*/  MUFU.EX2 R188, R106 ;  /* 0x0000006a00bc7308 */ /* 0x0003e20000000800 */
[----:B--2---:R-:W-:Y:S01]  /*8590*/  F2FP.PACK_AB R114, R210, R209 ;  /* 0x000000d1d272723e */ /* 0x004fe200000000ff */
[--C-:B-1----:R-:W-:Y:S08]  /*85a0*/  FFMA.FTZ R106, R176, c[0x0][0x2d0], -R105.reuse ;  /* 0x0000b400b06a7a23 */ /* 0x102ff00000010869 */
[----:B------:R1:W2:Y:S02]  /*85b0*/  MUFU.EX2 R187, R106 ;  /* 0x0000006a00bb7308 */ /* 0x0002a40000000800 */
[--C-:B-1----:R-:W-:Y:S01]  /*85c0*/  FFMA.FTZ R106, R177, c[0x0][0x2d0], -R105.reuse ;  /* 0x0000b400b16a7a23 */ /* 0x102fe20000010869 */
[----:B--2---:R-:W-:Y:S07]  /*85d0*/  F2FP.PACK_AB R113, R187, R188 ;  /* 0x000000bcbb71723e */ /* 0x004fee00000000ff */
[----:B------:R1:W-:Y:S02]  /*85e0*/  MUFU.EX2 R186, R106 ;  /* 0x0000006a00ba7308 */ /* 0x0003e40000000800 */
[----:B-1----:R-:W-:Y:S08]  /*85f0*/  FFMA.FTZ R106, R178, c[0x0][0x2d0], -R105 ;  /* 0x0000b400b26a7a23 */ /* 0x002ff00000010869 */
[----:B------:R1:W2:Y:S02]  /*8600*/  MUFU.EX2 R185, R106 ;  /* 0x0000006a00b97308 */ /* 0x0002a40000000800 */
[--C-:B-1----:R-:W-:Y:S01]  /*8610*/  FFMA.FTZ R106, R191, c[0x0][0x2d0], -R173.reuse ;  /* 0x0000b400bf6a7a23 */ /* 0x102fe200000108ad */
[----:B--2---:R-:W-:Y:S07]  /*8620*/  F2FP.PACK_AB R115, R185, R186 ;  /* 0x000000bab973723e */ /* 0x004fee00000000ff */
[----:B------:R1:W-:Y:S01]  /*8630*/  MUFU.EX2 R203, R106 ;  /* 0x0000006a00cb7308 */ /* 0x0003e20000000800 */
[C---:B------:R-:W-:Y:S07]  /*8640*/  HMMA.16816.F32 R8, R112.reuse, R128, R8 ;  /* 0x000000807008723c */ /* 0x040fee0000001808 */
[--C-:B------:R-:W-:Y:S01]  /*8650*/  FFMA.FTZ R128, R146, c[0x0][0x2d0], -R173.reuse ;  /* 0x0000b40092807a23 */ /* 0x100fe200000108ad */
[-C--:B------:R-:W-:Y:S03]  /*8660*/  HMMA.16816.F32 R12, R112, R130.reuse, R12 ;  /* 0x00000082700c723c */ /* 0x080fe6000000180c */
[----:B------:R-:W-:Y:S01]  /*8670*/  MUFU.EX2 R202, R128 ;  /* 0x0000008000ca7308 */ /* 0x000fe20000000800 */
[----:B------:R-:W-:Y:S04]  /*8680*/  MOV R146, R136 ;  /* 0x0000008800927202 */ /* 0x000fe80000000f00 */
[C---:B------:R-:W-:Y:S04]  /*8690*/  HMMA.16816.F32 R16, R108.reuse, R130, R16 ;  /* 0x000000826c10723c */ /* 0x040fe80000001810 */
[--C-:B-1----:R-:W-:Y:S04]  /*86a0*/  FFMA.FTZ R106, R147, c[0x0][0x2d0], -R173.reuse ;  /* 0x0000b400936a7a23 */ /* 0x102fe800000108ad */
[-C--:B------:R-:W-:Y:S01]  /*86b0*/  HMMA.16816.F32 R20, R108, R120.reuse, R20 ;  /* 0x000000786c14723c */ /* 0x080fe20000001814 */
[----:B------:R1:W-:Y:S07]  /*86c0*/  MUFU.EX2 R204, R106 ;  /* 0x0000006a00cc7308 */ /* 0x0003ee0000000800 */
[C---:B------:R-:W-:Y:S08]  /*86d0*/  HMMA.16816.F32 R24, R112.reuse, R120, R24 ;  /* 0x000000787018723c */ /* 0x040ff00000001818 */
[-C--:B------:R-:W-:Y:S08]  /*86e0*/  HMMA.16816.F32 R28, R112, R122.reuse, R28 ;  /* 0x0000007a701c723c */ /* 0x080ff0000000181c */
[C---:B------:R-:W-:Y:S01]  /*86f0*/  HMMA.16816.F32 R32, R108.reuse, R122, R32 ;  /* 0x0000007a6c20723c */ /* 0x040fe20000001820 */
[----:B------:R-:W2:Y:S03]  /*8700*/  LDSM.16.MT88.4 R120, [R217+0x2900] ;  /* 0x00290000d978783b */ /* 0x000ea60000004200 */
[----:B-1----:R-:W-:Y:S04]  /*8710*/  FFMA.FTZ R106, R179, c[0x0][0x2d0], -R173 ;  /* 0x0000b400b36a7a23 */ /* 0x002fe800000108ad */
[-C--:B------:R-:W-:Y:S01]  /*8720*/  HMMA.16816.F32 R36, R108, R116.reuse, R36 ;  /* 0x000000746c24723c */ /* 0x080fe20000001824 */
[----:B------:R1:W-:Y:S07]  /*8730*/  MUFU.EX2 R201, R106 ;  /* 0x0000006a00c97308 */ /* 0x0003ee0000000800 */
[C---:B------:R-:W-:Y:S08]  /*8740*/  HMMA.16816.F32 R40, R112.reuse, R116, R40 ;  /* 0x000000747028723c */ /* 0x040ff00000001828 */
[-C--:B------:R-:W-:Y:S08]  /*8750*/  HMMA.16816.F32 R44, R112, R118.reuse, R44 ;  /* 0x00000076702c723c */ /* 0x080ff0000000182c */
[C---:B------:R-:W-:Y:S01]  /*8760*/  HMMA.16816.F32 R48, R108.reuse, R118, R48 ;  /* 0x000000766c30723c */ /* 0x040fe20000001830 */
[----:B------:R-:W3:Y:S03]  /*8770*/  LDSM.16.MT88.4 R116, [R218+0x2900] ;  /* 0x00290000da74783b */ /* 0x000ee60000004200 */
[--C-:B-1----:R-:W-:Y:S01]  /*8780*/  FFMA.FTZ R106, R145, c[0x0][0x2d0], -R174.reuse ;  /* 0x0000b400916a7a23 */ /* 0x102fe200000108ae */
[----:B------:R-:W-:Y:S03]  /*8790*/  MOV R145, R183 ;  /* 0x000000b700917202 */ /* 0x000fe60000000f00 */
[-C--:B------:R-:W-:Y:S01]  /*87a0*/  HMMA.16816.F32 R52, R108, R124.reuse, R52 ;  /* 0x0000007c6c34723c */ /* 0x080fe20000001834 */
[----:B------:R1:W-:Y:S07]  /*87b0*/  MUFU.EX2 R199, R106 ;  /* 0x0000006a00c77308 */ /* 0x0003ee0000000800 */
[C---:B------:R-:W-:Y:S07]  /*87c0*/  HMMA.16816.F32 R56, R112.reuse, R124, R56 ;  /* 0x0000007c7038723c */ /* 0x040fee0000001838 */
[--C-:B------:R-:W-:Y:S01]  /*87d0*/  FFMA.FTZ R124, R141, c[0x0][0x2d0], -R175.reuse ;  /* 0x0000b4008d7c7a23 */ /* 0x100fe200000108af */
[-C--:B------:R-:W-:Y:S03]  /*87e0*/  HMMA.16816.F32 R60, R112, R126.reuse, R60 ;  /* 0x0000007e703c723c */ /* 0x080fe6000000183c */
[----:B------:R4:W-:Y:S01]  /*87f0*/  MUFU.EX2 R194, R124 ;  /* 0x0000007c00c27308 */ /* 0x0009e20000000800 */
[----:B------:R-:W-:Y:S04]  /*8800*/  MOV R141, R137 ;  /* 0x00000089008d7202 */ /* 0x000fe80000000f00 */
[C---:B------:R-:W-:Y:S04]  /*8810*/  HMMA.16816.F32 R64, R108.reuse, R126, R64 ;  /* 0x0000007e6c40723c */ /* 0x040fe80000001840 */
[--C-:B-1----:R-:W-:Y:S01]  /*8820*/  FFMA.FTZ R106, R144, c[0x0][0x2d0], -R174.reuse ;  /* 0x0000b400906a7a23 */ /* 0x102fe200000108ae */
[----:B------:R-:W-:Y:S03]  /*8830*/  MOV R144, R182 ;  /* 0x000000b600907202 */ /* 0x000fe60000000f00 */
[-C--:B--2---:R-:W-:Y:S01]  /*8840*/  HMMA.16816.F32 R68, R108, R120.reuse, R68 ;  /* 0x000000786c44723c */ /* 0x084fe20000001844 */
[----:B------:R1:W2:Y:S07]  /*8850*/  MUFU.EX2 R200, R106 ;  /* 0x0000006a00c87308 */ /* 0x0002ae0000000800 */
[C---:B------:R-:W-:Y:S01]  /*8860*/  HMMA.16816.F32 R72, R112.reuse, R120, R72 ;  /* 0x000000787048723c */ /* 0x040fe20000001848 */
[----:B----4-:R-:W4:Y:S07]  /*8870*/  LDSM.16.MT88.4 R124, [R217+0xd00] ;  /* 0x000d0000d97c783b */ /* 0x010f2e0000004200 */
[-C--:B------:R-:W-:Y:S08]  /*8880*/  HMMA.16816.F32 R76, R112, R122.reuse, R76 ;  /* 0x0000007a704c723c */ /* 0x080ff0000000184c */
[C---:B------:R-:W-:Y:S04]  /*8890*/  HMMA.16816.F32 R80, R108.reuse, R122, R80 ;  /* 0x0000007a6c50723c */ /* 0x040fe80000001850 */
[--C-:B-1----:R-:W-:Y:S01]  /*88a0*/  FFMA.FTZ R106, R143, c[0x0][0x2d0], -R174.reuse ;  /* 0x0000b4008f6a7a23 */ /* 0x102fe200000108ae */
[----:B------:R-:W-:Y:S02]  /*88b0*/  MOV R143, R180 ;  /* 0x000000b4008f7202 */ /* 0x000fe40000000f00 */
[----:B--2---:R-:W-:Y:S01]  /*88c0*/  F2FP.PACK_AB R173, R200, R199 ;  /* 0x000000c7c8ad723e */ /* 0x004fe200000000ff */
[-C--:B---3--:R-:W-:Y:S01]  /*88d0*/  HMMA.16816.F32 R84, R108, R116.reuse, R84 ;  /* 0x000000746c54723c */ /* 0x088fe20000001854 */
[----:B------:R1:W-:Y:S07]  /*88e0*/  MUFU.EX2 R198, R106 ;  /* 0x0000006a00c67308 */ /* 0x0003ee0000000800 */
[C---:B------:R-:W-:Y:S08]  /*88f0*/  HMMA.16816.F32 R88, R112.reuse, R116, R88 ;  /* 0x000000747058723c */ /* 0x040ff00000001858 */
[-C--:B------:R-:W-:Y:S08]  /*8900*/  HMMA.16816.F32 R92, R112, R118.reuse, R92 ;  /* 0x00000076705c723c */ /* 0x080ff0000000185c */
[----:B------:R-:W-:Y:S04]  /*8910*/  HMMA.16816.F32 R96, R108, R118, R96 ;  /* 0x000000766c60723c */ /* 0x000fe80000001860 */
[----:B-1----:R-:W-:Y:S01]  /*8920*/  FFMA.FTZ R106, R142, c[0x0][0x2d0], -R174 ;  /* 0x0000b4008e6a7a23 */ /* 0x002fe200000108ae */
[----:B------:R-:W-:Y:S02]  /*8930*/  F2FP.PACK_AB R174, R201, R202 ;  /* 0x000000cac9ae723e */ /* 0x000fe400000000ff */
[----:B------:R-:W-:Y:S01]  /*8940*/  MOV R142, R181 ;  /* 0x000000b5008e7202 */ /* 0x000fe20000000f00 */
[----:B------:R1:W-:Y:S01]  /*8950*/  MUFU.EX2 R197, R106 ;  /* 0x0000006a00c57308 */ /* 0x0003e20000000800 */
[----:B------:R-:W-:Y:S03]  /*8960*/  LDSM.16.MT88.4 R180, [R217+0x2d00] ;  /* 0x002d0000d9b4783b */ /* 0x000fe60000004200 */
[--C-:B-1----:R-:W-:Y:S06]  /*8970*/  FFMA.FTZ R106, R192, c[0x0][0x2d0], -R175.reuse ;  /* 0x0000b400c06a7a23 */ /* 0x102fec00000108af */
[----:B------:R1:W2:Y:S02]  /*8980*/  MUFU.EX2 R192, R106 ;  /* 0x0000006a00c07308 */ /* 0x0002a40000000800 */
[--C-:B-1----:R-:W-:Y:S01]  /*8990*/  FFMA.FTZ R106, R140, c[0x0][0x2d0], -R175.reuse ;  /* 0x0000b4008c6a7a23 */ /* 0x102fe200000108af */
[----:B------:R-:W-:Y:S02]  /*89a0*/  MOV R140, R138 ;  /* 0x0000008a008c7202 */ /* 0x000fe40000000f00 */
[----:B--2---:R-:W-:Y:S05]  /*89b0*/  F2FP.PACK_AB R176, R194, R192 ;  /* 0x000000c0c2b0723e */ /* 0x004fea00000000ff */
[----:B------:R1:W-:Y:S02]  /*89c0*/  MUFU.EX2 R191, R106 ;  /* 0x0000006a00bf7308 */ /* 0x0003e40000000800 */
[----:B-1----:R-:W-:Y:S01]  /*89d0*/  FFMA.FTZ R106, R189, c[0x0][0x2d0], -R175 ;  /* 0x0000b400bd6a7a23 */ /* 0x002fe200000108af */
[----:B------:R-:W-:Y:S07]  /*89e0*/  F2FP.PACK_AB R175, R197, R198 ;  /* 0x000000c6c5af723e */ /* 0x000fee00000000ff */
[----:B------:R1:W2:Y:S02]  /*89f0*/  MUFU.EX2 R189, R106 ;  /* 0x0000006a00bd7308 */ /* 0x0002a40000000800 */
[--C-:B-1----:R-:W-:Y:S01]  /*8a00*/  FFMA.FTZ R106, R184, c[0x0][0x2d0], -R105.reuse ;  /* 0x0000b400b86a7a23 */ /* 0x102fe20000010869 */
[----:B--2---:R-:W-:Y:S07]  /*8a10*/  F2FP.PACK_AB R178, R189, R191 ;  /* 0x000000bfbdb2723e */ /* 0x004fee00000000ff */
[----:B------:R1:W-:Y:S02]  /*8a20*/  MUFU.EX2 R184, R106 ;  /* 0x0000006a00b87308 */ /* 0x0003e40000000800 */
[--C-:B-1----:R-:W-:Y:S02]  /*8a30*/  FFMA.FTZ R106, R139, c[0x0][0x2d0], -R105.reuse ;  /* 0x0000b4008b6a7a23 */ /* 0x102fe40000010869 */
[----:B------:R-:W-:Y:S01]  /*8a40*/  FFMA.FTZ R105, R172, c[0x0][0x2d0], -R105 ;  /* 0x0000b400ac697a23 */ /* 0x000fe20000010869 */
[----:B------:R-:W-:Y:S01]  /*8a50*/  F2FP.PACK_AB R172, R204, R203 ;  /* 0x000000cbccac723e */ /* 0x000fe200000000ff */
[----:B------:R-:W1:Y:S04]  /*8a60*/  LDSM.16.MT88.4 R136, [R218+0xd00] ;  /* 0x000d0000da88783b */ /* 0x000e680000004200 */
[----:B------:R-:W2:Y:S02]  /*8a70*/  MUFU.EX2 R106, R106 ;  /* 0x0000006a006a7308 */ /* 0x000ea40000000800 */
[-C--:B----4-:R-:W-:Y:S02]  /*8a80*/  HMMA.16816.F32 R112, R172, R124.reuse, R4 ;  /* 0x0000007cac70723c */ /* 0x090fe40000001804 */
[----:B------:R-:W3:Y:S06]  /*8a90*/  LDSM.16.MT88.4 R4, [R218+0x2d00] ;  /* 0x002d0000da04783b */ /* 0x000eec0000004200 */
[----:B------:R-:W4:Y:S01]  /*8aa0*/  MUFU.EX2 R105, R105 ;  /* 0x0000006900697308 */ /* 0x000f220000000800 */
[----:B--2---:R-:W-:Y:S03]  /*8ab0*/  F2FP.PACK_AB R177, R106, R184 ;  /* 0x000000b86ab1723e */ /* 0x004fe600000000ff */
[----:B----4-:R-:W-:Y:S07]  /*8ac0*/  F2FP.PACK_AB R179, R105, R107 ;  /* 0x0000006b69b3723e */ /* 0x010fee00000000ff */
[C---:B------:R-:W-:Y:S07]  /*8ad0*/  HMMA.16816.F32 R108, R176.reuse, R124, R8 ;  /* 0x0000007cb06c723c */ /* 0x040fee0000001808 */
[----:B------:R-:W-:Y:S01]  /*8ae0*/  MOV R11, R143 ;  /* 0x0000008f000b7202 */ /* 0x000fe20000000f00 */
[-C--:B------:R-:W-:Y:S04]  /*8af0*/  HMMA.16816.F32 R116, R176, R126.reuse, R12 ;  /* 0x0000007eb074723c */ /* 0x080fe8000000180c */
[----:B------:R-:W-:Y:S02]  /*8b00*/  MOV R10, R144 ;  /* 0x00000090000a7202 */ /* 0x000fe40000000f00 */
[----:B------:R-:W-:Y:S02]  /*8b10*/  MOV R8, R145 ;  /* 0x0000009100087202 */ /* 0x000fe40000000f00 */
[C---:B------:R-:W-:Y:S01]  /*8b20*/  HMMA.16816.F32 R120, R172.reuse, R126, R16 ;  /* 0x0000007eac78723c */ /* 0x040fe20000001810 */
[----:B------:R-:W2:Y:S03]  /*8b30*/  LDL.LU R16, [R1+0x4] ;  /* 0x0000040001107983 */ /* 0x000ea60000300800 */
[----:B------:R-:W-:Y:S01]  /*8b40*/  MOV R13, R141 ;  /* 0x0000008d000d7202 */ /* 0x000fe20000000f00 */
[----:B------:R-:W4:Y:S01]  /*8b50*/  LDL.LU R18, [R1+0x8] ;  /* 0x0000080001127983 */ /* 0x000f220000300800 */
[----:B------:R-:W-:Y:S02]  /*8b60*/  MOV R14, R140 ;  /* 0x0000008c000e7202 */ /* 0x000fe40000000f00 */
[-C--:B-1----:R-:W-:Y:S01]  /*8b70*/  HMMA.16816.F32 R124, R172, R136.reuse, R20 ;  /* 0x00000088ac7c723c */ /* 0x082fe20000001814 */
[----:B------:R-:W5:Y:S03]  /*8b80*/  LDL.LU R19, [R1+0xc] ;  /* 0x00000c0001137983 */ /* 0x000f660000300800 */
[----:B------:R-:W-:Y:S01]  /*8b90*/  MOV R15, R135 ;  /* 0x00000087000f7202 */ /* 0x000fe20000000f00 */
[----:B------:R-:W5:Y:S01]  /*8ba0*/  LDL.LU R22, [R1] ;  /* 0x0000000001167983 */ /* 0x000f620000300800 */
[----:B------:R-:W-:Y:S02]  /*8bb0*/  MOV R17, R134 ;  /* 0x0000008600117202 */ /* 0x000fe40000000f00 */
[C---:B------:R-:W-:Y:S04]  /*8bc0*/  HMMA.16816.F32 R128, R176.reuse, R136, R24 ;  /* 0x00000088b080723c */ /* 0x040fe80000001818 */
[----:B------:R-:W-:Y:S02]  /*8bd0*/  MOV R21, R133 ;  /* 0x0000008500157202 */ /* 0x000fe40000000f00 */
[----:B------:R-:W-:Y:S02]  /*8be0*/  MOV R23, R132 ;  /* 0x0000008400177202 */ /* 0x000fe40000000f00 */
[-C--:B------:R-:W-:Y:S04]  /*8bf0*/  HMMA.16816.F32 R132, R176, R138.reuse, R28 ;  /* 0x0000008ab084723c */ /* 0x080fe8000000181c */
[----:B------:R-:W-:Y:S02]  /*8c00*/  MOV R9, R146 ;  /* 0x0000009200097202 */ /* 0x000fe40000000f00 */
[----:B------:R-:W-:Y:S02]  /*8c10*/  MOV R12, R142 ;  /* 0x0000008e000c7202 */ /* 0x000fe40000000f00 */
        /* <DEDUP_REMOVED lines=13> */
[-C--:B---3--:R-:W-:Y:S08]  /*8cf0*/  HMMA.16816.F32 R84, R172, R4.reuse, R84 ;  /* 0x00000004ac54723c */ /* 0x088ff00000001854 */
[C---:B------:R-:W-:Y:S08]  /*8d00*/  HMMA.16816.F32 R88, R176.reuse, R4, R88 ;  /* 0x00000004b058723c */ /* 0x040ff00000001858 */
[-C--:B------:R-:W-:Y:S08]  /*8d10*/  HMMA.16816.F32 R92, R176, R6.reuse, R92 ;  /* 0x00000006b05c723c */ /* 0x080ff0000000185c */
[----:B------:R-:W-:Y:S04]  /*8d20*/  HMMA.16816.F32 R96, R172, R6, R96 ;  /* 0x00000006ac60723c */ /* 0x000fe80000001860 */
[----:B--2---:R-:W-:Y:S02]  /*8d30*/  FFMA.FTZ R100, R100, R16, R23 ;  /* 0x0000001064647223 */ /* 0x004fe40000010017 */
[----:B----4-:R-:W-:Y:S02]  /*8d40*/  FFMA.FTZ R3, R3, R18, R17 ;  /* 0x0000001203037223 */ /* 0x010fe40000010011 */
[----:B------:R-:W-:Y:S01]  /*8d50*/  FADD.FTZ R12, R12, R100 ;  /* 0x000000640c0c7221 */ /* 0x000fe20000010000 */
[----:B------:R-:W-:Y:S03]  /*8d60*/  MOV R100, R103 ;  /* 0x0000006700647202 */ /* 0x000fe60000000f00 */
[----:B-----5:R-:W-:Y:S02]  /*8d70*/  FFMA.FTZ R0, R0, R19, R205 ;  /* 0x0000001300007223 */ /* 0x020fe400000100cd */
[----:B------:R-:W-:Y:S02]  /*8d80*/  FADD.FTZ R3, R13, R3 ;  /* 0x000000030d037221 */ /* 0x000fe40000010000 */
        /* <DEDUP_REMOVED lines=54> */
[----:B------:R-:W-:Y:S01]  /*90f0*/  MOV R106, R2 ;  /* 0x00000002006a7202 */ /* 0x000fe20000000f00 */
[----:B------:R-:W-:Y:S01]  /*9100*/  FADD.FTZ R4, R198, R0 ;  /* 0x00000000c6047221 */ /* 0x000fe20000010000 */
[----:B------:R-:W-:Y:S01]  /*9110*/  STL [R1], R5 ;  /* 0x0000000501007387 */ /* 0x000fe20000100800 */
[----:B------:R-:W-:Y:S02]  /*9120*/  FADD.FTZ R3, R189, R3 ;  /* 0x00000003bd037221 */ /* 0x000fe40000010000 */
[----:B------:R-:W-:Y:S02]  /*9130*/  FADD.FTZ R4, R197, R4 ;  /* 0x00000004c5047221 */ /* 0x000fe40000010000 */
[----:B------:R-:W-:Y:S03]  /*9140*/  FADD.FTZ R0, R107, R7 ;  /* 0x000000076b007221 */ /* 0x000fe60000010000 */
[----:B------:R-:W-:Y:S01]  /*9150*/  STL [R1+0x4], R4 ;  /* 0x0000040401007387 */ /* 0x000fe20000100800 */
[----:B------:R-:W-:Y:S01]  /*9160*/  FADD.FTZ R0, R105, R0 ;  /* 0x0000000069007221 */ /* 0x000fe20000010000 */
[----:B------:R-:W-:Y:S02]  /*9170*/  MOV R105, R102 ;  /* 0x0000006600697202 */ /* 0x000fe40000000f00 */
[----:B------:R1:W-:Y:S04]  /*9180*/  STL [R1+0x8], R3 ;  /* 0x0000080301007387 */ /* 0x0003e80000100800 */
[----:B------:R2:W-:Y:S01]  /*9190*/  STL [R1+0xc], R0 ;  /* 0x00000c0001007387 */ /* 0x0005e20000100800 */
[----:B-1----:R-:W-:Y:S01]  /*91a0*/  MOV R3, R104 ;  /* 0x0000006800037202 */ /* 0x002fe20000000f00 */
[----:B------:R-:W-:-:S05]  /*91b0*/  @P0 BRA `(.L_x_29) ;  /* 0xffffc25000000947 */ /* 0x000fca000383ffff */
.L_x_28:
[----:B--2---:R-:W2:Y:S04]  /*91c0*/  LDL.LU R0, [R1] ;  /* 0x0000000001007983 */ /* 0x004ea80000300800 */
[----:B------:R-:W3:Y:S04]  /*91d0*/  LDL.LU R4, [R1+0x4] ;  /* 0x0000040001047983 */ /* 0x000ee80000300800 */
[----:B------:R-:W4:Y:S04]  /*91e0*/  LDL.LU R10, [R1+0x8] ;  /* 0x00000800010a7983 */ /* 0x000f280000300800 */
[----:B------:R-:W5:Y:S01]  /*91f0*/  LDL.LU R8, [R1+0xc] ;  /* 0x00000c0001087983 */ /* 0x000f620000300800 */
[----:B------:R-:W-:-:S02]  /*9200*/  MOV R50, 0xff800000 ;  /* 0xff80000000327802 */ /* 0x000fc40000000f00 */
[----:B------:R-:W-:Y:S02]  /*9210*/  MOV R51, 0xff800000 ;  /* 0xff80000000337802 */ /* 0x000fe40000000f00 */
[----:B------:R-:W-:Y:S02]  /*9220*/  MOV R53, 0xff800000 ;  /* 0xff80000000357802 */ /* 0x000fe40000000f00 */
[----:B------:R-:W-:Y:S02]  /*9230*/  MOV R54, 0xff800000 ;  /* 0xff80000000367802 */ /* 0x000fe40000000f00 */
[----:B------:R-:W-:Y:S01]  /*9240*/  PLOP3.LUT P1, PT, PT, PT, PT, 0x8, 0x0 ;  /* 0x000000000000781c */ /* 0x000fe20003f2e170 */
[----:B--2---:R-:W1:Y:S04]  /*9250*/  SHFL.BFLY PT, R5, R0, 0x2, 0x1f ;  /* 0x0c401f0000057f89 */ /* 0x004e6800000e0000 */
[----:B---3--:R-:W2:Y:S04]  /*9260*/  SHFL.BFLY PT, R9, R4, 0x2, 0x1f ;  /* 0x0c401f0004097f89 */ /* 0x008ea800000e0000 */
[----:B----4-:R-:W3:Y:S04]  /*9270*/  SHFL.BFLY PT, R7, R10, 0x2, 0x1f ;  /* 0x0c401f000a077f89 */ /* 0x010ee800000e0000 */
[----:B-----5:R-:W4:Y:S01]  /*9280*/  SHFL.BFLY PT, R6, R8, 0x2, 0x1f ;  /* 0x0c401f0008067f89 */ /* 0x020f2200000e0000 */
[----:B-1----:R-:W-:-:S02]  /*9290*/  FADD.FTZ R5, R5, R0 ;  /* 0x0000000005057221 */ /* 0x002fc40000010000 */
[----:B--2---:R-:W-:-:S03]  /*92a0*/  FADD.FTZ R9, R9, R4 ;  /* 0x0000000409097221 */ /* 0x004fc60000010000 */
[----:B------:R-:W1:Y:S01]  /*92b0*/  SHFL.BFLY PT, R0, R5, 0x1, 0x1f ;  /* 0x0c201f0005007f89 */ /* 0x000e6200000e0000 */
[----:B---3--:R-:W-:-:S03]  /*92c0*/  FADD.FTZ R7, R7, R10 ;  /* 0x0000000a07077221 */ /* 0x008fc60000010000 */
[----:B------:R-:W2:Y:S01]  /*92d0*/  SHFL.BFLY PT, R4, R9, 0x1, 0x1f ;  /* 0x0c201f0009047f89 */ /* 0x000ea200000e0000 */
[----:B----4-:R-:W-:-:S03]  /*92e0*/  FADD.FTZ R6, R6, R8 ;  /* 0x0000000806067221 */ /* 0x010fc60000010000 */
[----:B------:R-:W3:Y:S04]  /*92f0*/  SHFL.BFLY PT, R3, R7, 0x1, 0x1f ;  /* 0x0c201f0007037f89 */ /* 0x000ee800000e0000 */
[----:B------:R-:W4:Y:S01]  /*9300*/  SHFL.BFLY PT, R8, R6, 0x1, 0x1f ;  /* 0x0c201f0006087f89 */ /* 0x000f2200000e0000 */
[----:B-1----:R-:W-:Y:S01]  /*9310*/  FADD.FTZ R5, R5, R0 ;  /* 0x0000000005057221 */ /* 0x002fe20000010000 */
[----:B------:R-:W-:Y:S01]  /*9320*/  MOV R0, RZ ;  /* 0x000000ff00007202 */ /* 0x000fe20000000f00 */
[----:B--2---:R-:W-:-:S03]  /*9330*/  FADD.FTZ R9, R9, R4 ;  /* 0x0000000409097221 */ /* 0x004fc60000010000 */
[----:B------:R-:W-:Y:S02]  /*9340*/  FSETP.NE.FTZ.AND P4, PT, R5, RZ, PT ;  /* 0x000000ff0500720b */ /* 0x000fe40003f95000 */
[----:B------:R-:W-:Y:S01]  /*9350*/  MOV R4, RZ ;  /* 0x000000ff00047202 */ /* 0x000fe20000000f00 */
[----:B---3--:R-:W-:Y:S01]  /*9360*/  FADD.FTZ R7, R7, R3 ;  /* 0x0000000307077221 */ /* 0x008fe20000010000 */
[----:B------:R-:W-:Y:S02]  /*9370*/  FSETP.NE.FTZ.AND P3, PT, R9, RZ, PT ;  /* 0x000000ff0900720b */ /* 0x000fe40003f75000 */
[----:B------:R-:W-:Y:S01]  /*9380*/  MOV R3, RZ ;  /* 0x000000ff00037202 */ /* 0x000fe20000000f00 */
[----:B----4-:R-:W-:Y:S01]  /*9390*/  FADD.FTZ R6, R8, R6 ;  /* 0x0000000608067221 */ /* 0x010fe20000010000 */
[----:B------:R-:W-:-:S04]  /*93a0*/  FSETP.NE.FTZ.AND P2, PT, R7, RZ, PT ;  /* 0x000000ff0700720b */ /* 0x000fc80003f55000 */
[----:B------:R-:W-:Y:S01]  /*93b0*/  FSETP.NE.FTZ.AND P0, PT, R6, RZ, PT ;  /* 0x000000ff0600720b */ /* 0x000fe20003f15000 */
[----:B------:R-:W1:Y:S08]  /*93c0*/  @P4 MUFU.RCP R0, R5 ;  /* 0x0000000500004308 */ /* 0x000e700000001000 */
[----:B------:R-:W2:Y:S04]  /*93d0*/  @P2 MUFU.RCP R3, R7 ;  /* 0x0000000700032308 */ /* 0x000ea80000001000 */
[----:B------:R-:W-:Y:S01]  /*93e0*/  @P0 MOV R8, 0x3f317218 ;  /* 0x3f31721800080802 */ /* 0x000fe20000000f00 */
[----:B-1----:R-:W-:-:S03]  /*93f0*/  FMUL.FTZ R112, R0, R112 ;  /* 0x0000007000707220 */ /* 0x002fc60000410000 */
[----:B------:R-:W1:Y:S01]  /*9400*/  @P3 MUFU.RCP R4, R9 ;  /* 0x0000000900043308 */ /* 0x000e620000001000 */
[C---:B------:R-:W-:Y:S02]  /*9410*/  FMUL.FTZ R45, R0.reuse, R113 ;  /* 0x00000071002d7220 */ /* 0x040fe40000410000 */
[C---:B------:R-:W-:Y:S02]  /*9420*/  FMUL.FTZ R120, R0.reuse, R120 ;  /* 0x0000007800787220 */ /* 0x040fe40000410000 */
[C---:B------:R-:W-:Y:S02]  /*9430*/  FMUL.FTZ R43, R0.reuse, R121 ;  /* 0x00000079002b7220 */ /* 0x040fe40000410000 */
[C---:B------:R-:W-:Y:S01]  /*9440*/  FMUL.FTZ R124, R0.reuse, R124 ;  /* 0x0000007c007c7220 */ /* 0x040fe20000410000 */
[----:B------:R-:W-:Y:S01]  /*9450*/  @P4 MUFU.LG2 R11, R5 ;  /* 0x00000005000b4308 */ /* 0x000fe20000000c00 */
[C---:B------:R-:W-:Y:S02]  /*9460*/  FMUL.FTZ R41, R0.reuse, R125 ;  /* 0x0000007d00297220 */ /* 0x040fe40000410000 */
[----:B------:R-:W-:-:S02]  /*9470*/  FMUL.FTZ R136, R0, R136 ;  /* 0x0000008800887220 */ /* 0x000fc40000410000 */
[C---:B------:R-:W-:Y:S02]  /*9480*/  FMUL.FTZ R38, R0.reuse, R137 ;  /* 0x0000008900267220 */ /* 0x040fe40000410000 */
[C---:B------:R-:W-:Y:S01]  /*9490*/  FMUL.FTZ R140, R0.reuse, R140 ;  /* 0x0000008c008c7220 */ /* 0x040fe20000410000 */
[----:B------:R-:W-:Y:S01]  /*94a0*/  @P3 MUFU.LG2 R9, R9 ;  /* 0x0000000900093308 */ /* 0x000fe20000000c00 */
[C---:B------:R-:W-:Y:S02]  /*94b0*/  FMUL.FTZ R35, R0.reuse, R141 ;  /* 0x0000008d00237220 */ /* 0x040fe40000410000 */
[C---:B------:R-:W-:Y:S02]  /*94c0*/  FMUL.FTZ R152, R0.reuse, R152 ;  /* 0x0000009800987220 */ /* 0x040fe40000410000 */
[C---:B------:R-:W-:Y:S02]  /*94d0*/  FMUL.FTZ R32, R0.reuse, R153 ;  /* 0x0000009900207220 */ /* 0x040fe40000410000 */
[C---:B------:R-:W-:Y:S01]  /*94e0*/  FMUL.FTZ R156, R0.reuse, R156 ;  /* 0x0000009c009c7220 */ /* 0x040fe20000410000 */
[----:B------:R-:W-:Y:S01]  /*94f0*/  @P2 MUFU.LG2 R7, R7 ;  /* 0x0000000700072308 */ /* 0x000fe20000000c00 */
        /* <DEDUP_REMOVED lines=10> */
[----:B------:R-:W-:Y:S01]  /*95a0*/  FMUL.FTZ R97, R0, R97 ;  /* 0x0000006100617220 */ /* 0x000fe20000410000 */
[----:B------:R-:W-:Y:S01]  /*95b0*/  MOV R0, RZ ;  /* 0x000000ff00007202 */ /* 0x000fe20000000f00 */
[C---:B--2---:R-:W-:Y:S02]  /*95c0*/  FMUL.FTZ R108, R3.reuse, R108 ;  /* 0x0000006c036c7220 */ /* 0x044fe40000410000 */
[----:B------:R-:W-:-:S02]  /*95d0*/  FMUL.FTZ R47, R3, R109 ;  /* 0x0000006d032f7220 */ /* 0x000fc40000410000 */
[C---:B------:R-:W-:Y:S01]  /*95e0*/  FMUL.FTZ R116, R3.reuse, R116 ;  /* 0x0000007403747220 */ /* 0x040fe20000410000 */
[----:B------:R-:W2:Y:S01]  /*95f0*/  @P0 MUFU.RCP R0, R6 ;  /* 0x0000000600000308 */ /* 0x000ea20000001000 */
[C---:B------:R-:W-:Y:S02]  /*9600*/  FMUL.FTZ R46, R3.reuse, R117 ;  /* 0x00000075032e7220 */ /* 0x040fe40000410000 */
[C---:B------:R-:W-:Y:S02]  /*9610*/  FMUL.FTZ R128, R3.reuse, R128 ;  /* 0x0000008003807220 */ /* 0x040fe40000410000 */
[C---:B------:R-:W-:Y:S02]  /*9620*/  FMUL.FTZ R39, R3.reuse, R129 ;  /* 0x0000008103277220 */ /* 0x040fe40000410000 */
[C---:B------:R-:W-:Y:S01]  /*9630*/  FMUL.FTZ R132, R3.reuse, R132 ;  /* 0x0000008403847220 */ /* 0x040fe20000410000 */
[----:B------:R-:W3:Y:S01]  /*9640*/  @P0 MUFU.LG2 R6, R6 ;  /* 0x0000000600060308 */ /* 0x000ee20000000c00 */
        /* <DEDUP_REMOVED lines=17> */
[----:B------:R-:W-:Y:S01]  /*9760*/  @P3 MOV R3, 0x3f317218 ;  /* 0x3f31721800033802 */ /* 0x000fe20000000f00 */
[C---:B-1----:R-:W-:Y:S02]  /*9770*/  FMUL.FTZ R114, R4.reuse, R114 ;  /* 0x0000007204727220 */ /* 0x042fe40000410000 */
        /* <DEDUP_REMOVED lines=24> */
[C---:B--2---:R-:W-:Y:S02]  /*9900*/  FMUL.FTZ R110, R0.reuse, R110 ;  /* 0x0000006e006e7220 */ /* 0x044fe40000410000 */
        /* <DEDUP_REMOVED lines=24> */
[----:B------:R-:W-:Y:S02]  /*9a90*/  @P3 FMUL.FTZ R5, R3, c[0x0][0x2d0] ;  /* 0x0000b40003053a20 */ /* 0x000fe40000410000 */
[----:B------:R-:W-:-:S02]  /*9aa0*/  @P4 FMUL.FTZ R10, R4, c[0x0][0x2d0] ;  /* 0x0000b400040a4a20 */ /* 0x000fc40000410000 */
[----:B------:R-:W-:Y:S02]  /*9ab0*/  @P2 FMUL.FTZ R3, R0, c[0x0][0x2d0] ;  /* 0x0000b40000032a20 */ /* 0x000fe40000410000 */
[----:B------:R-:W-:Y:S02]  /*9ac0*/  @P4 FMUL.FTZ R11, R11, 0.69314718246459960938 ;  /* 0x3f3172180b0b4820 */ /* 0x000fe40000410000 */
[----:B------:R-:W-:Y:S02]  /*9ad0*/  @P3 FMUL.FTZ R9, R9, 0.69314718246459960938 ;  /* 0x3f31721809093820 */ /* 0x000fe40000410000 */
[----:B------:R-:W-:Y:S02]  /*9ae0*/  @P2 FMUL.FTZ R7, R7, 0.69314718246459960938 ;  /* 0x3f31721807072820 */ /* 0x000fe40000410000 */
[----:B---3--:R-:W-:Y:S02]  /*9af0*/  @P0 FMUL.FTZ R4, R6, 0.69314718246459960938 ;  /* 0x3f31721806040820 */ /* 0x008fe40000410000 */
[----:B------:R-:W-:-:S02]  /*9b00*/  @P0 FMUL.FTZ R0, R8, c[0x0][0x2d0] ;  /* 0x0000b40008000a20 */ /* 0x000fc40000410000 */
[----:B------:R-:W-:Y:S02]  /*9b10*/  @P4 FFMA.FTZ R50, R10, R104, R11 ;  /* 0x000000680a324223 */ /* 0x000fe4000001000b */
[----:B------:R-:W-:Y:S02]  /*9b20*/  @P3 FFMA.FTZ R51, R5, R103, R9 ;  /* 0x0000006705333223 */ /* 0x000fe40000010009 */
[----:B------:R-:W-:Y:S02]  /*9b30*/  @P2 FFMA.FTZ R53, R3, R102, R7 ;  /* 0x0000006603352223 */ /* 0x000fe40000010007 */
[----:B------:R-:W-:Y:S02]  /*9b40*/  @P0 FFMA.FTZ R54, R0, R2, R4 ;  /* 0x0000000200360223 */ /* 0x000fe40000010004 */
.L_x_21:
[----:B------:R-:W-:Y:S05]  /*9b50*/  @P1 BRA `(.L_x_30) ;  /* 0x0000177000001947 */ /* 0x000fea0003800000 */
[----:B------:R-:W2:Y:S01]  /*9b60*/  LDL R57, [R1+0x30] ;  /* 0x0000300001397983 */ /* 0x000ea20000100800 */
[----:B------:R-:W-:Y:S02]  /*9b70*/  F2FP.PACK_AB R45, R45, R112 ;  /* 0x000000702d2d723e */ /* 0x000fe400000000ff */
[----:B------:R-:W-:Y:S01]  /*9b80*/  F2FP.PACK_AB R44, R44, R114 ;  /* 0x000000722c2c723e */ /* 0x000fe200000000ff */
[----:B------:R-:W1:Y:S01]  /*9b90*/  S2R R55, SR_TID.X ;  /* 0x0000000000377919 */ /* 0x000e620000002100 */
[----:B------:R-:W-:-:S02]  /*9ba0*/  F2FP.PACK_AB R43, R43, R120 ;  /* 0x000000782b2b723e */ /* 0x000fc400000000ff */
[----:B------:R-:W-:Y:S02]  /*9bb0*/  F2FP.PACK_AB R42, R42, R122 ;  /* 0x0000007a2a2a723e */ /* 0x000fe400000000ff */
[----:B------:R-:W-:Y:S02]  /*9bc0*/  F2FP.PACK_AB R47, R47, R108 ;  /* 0x0000006c2f2f723e */ /* 0x000fe400000000ff */
[----:B------:R-:W-:Y:S02]  /*9bd0*/  F2FP.PACK_AB R110, R111, R110 ;  /* 0x0000006e6f6e723e */ /* 0x000fe400000000ff */
[----:B------:R-:W-:Y:S02]  /*9be0*/  F2FP.PACK_AB R46, R46, R116 ;  /* 0x000000742e2e723e */ /* 0x000fe400000000ff */
[----:B------:R-:W-:Y:S02]  /*9bf0*/  F2FP.PACK_AB R118, R119, R118 ;  /* 0x000000767776723e */ /* 0x000fe400000000ff */
[----:B------:R-:W-:-:S02]  /*9c00*/  F2FP.PACK_AB R41, R41, R124 ;  /* 0x0000007c2929723e */ /* 0x000fc400000000ff */
[----:B------:R-:W-:Y:S02]  /*9c10*/  F2FP.PACK_AB R40, R40, R126 ;  /* 0x0000007e2828723e */ /* 0x000fe400000000ff */
[----:B------:R-:W-:Y:S02]  /*9c20*/  F2FP.PACK_AB R38, R38, R136 ;  /* 0x000000882626723e */ /* 0x000fe400000000ff */
[----:B------:R-:W-:Y:S02]  /*9c30*/  F2FP.PACK_AB R37, R37, R138 ;  /* 0x0000008a2525723e */ /* 0x000fe400000000ff */
[----:B------:R-:W-:Y:S02]  /*9c40*/  F2FP.PACK_AB R39, R39, R128 ;  /* 0x000000802727723e */ /* 0x000fe400000000ff */
[----:B------:R-:W-:Y:S02]  /*9c50*/  F2FP.PACK_AB R130, R131, R130 ;  /* 0x000000828382723e */ /* 0x000fe400000000ff */
[----:B-1----:R-:W-:-:S02]  /*9c60*/  SHF.R.S32.HI R56, RZ, 0x1f, R55 ;  /* 0x0000001fff387819 */ /* 0x002fc40000011437 */
[----:B------:R-:W-:Y:S02]  /*9c70*/  F2FP.PACK_AB R36, R36, R132 ;  /* 0x000000842424723e */ /* 0x000fe400000000ff */
[CC--:B------:R-:W-:Y:S02]  /*9c80*/  LEA.HI R3, R56.reuse, R55.reuse, RZ, 0x2 ;  /* 0x0000003738037211 */ /* 0x0c0fe400078f10ff */
[----:B------:R-:W-:Y:S02]  /*9c90*/  LEA.HI R48, R56, R55, RZ, 0x5 ;  /* 0x0000003738307211 */ /* 0x000fe400078f28ff */
[--C-:B------:R-:W-:Y:S02]  /*9ca0*/  SHF.R.S32.HI R52, RZ, 0x2, R3.reuse ;  /* 0x00000002ff347819 */ /* 0x100fe40000011403 */
[----:B------:R-:W-:Y:S02]  /*9cb0*/  SHF.R.S32.HI R0, RZ, 0x1f, R3 ;  /* 0x0000001fff007819 */ /* 0x000fe40000011403 */
[----:B------:R-:W-:-:S02]  /*9cc0*/  LOP3.LUT R3, R3, 0xfffffffc, RZ, 0xc0, !PT ;  /* 0xfffffffc03037812 */ /* 0x000fc400078ec0ff */
[----:B------:R-:W-:Y:S02]  /*9cd0*/  LEA.HI R0, R0, R52, RZ, 0x3 ;  /* 0x0000003400007211 */ /* 0x000fe400078f18ff */
[----:B------:R-:W-:Y:S01]  /*9ce0*/  SHF.R.S32.HI R49, RZ, 0x5, R48 ;  /* 0x00000005ff317819 */ /* 0x000fe20000011430 */
[----:B------:R-:W-:Y:S01]  /*9cf0*/  IMAD.IADD R29, R55, 0x1, -R3 ;  /* 0x00000001371d7824 */ /* 0x000fe200078e0a03 */
[----:B------:R-:W-:Y:S02]  /*9d00*/  LOP3.LUT R0, R0, 0xfffffff8, RZ, 0xc0, !PT ;  /* 0xfffffff800007812 */ /* 0x000fe400078ec0ff */
[----:B------:R-:W-:Y:S02]  /*9d10*/  F2FP.PACK_AB R134, R135, R134 ;  /* 0x000000868786723e */ /* 0x000fe400000000ff */
[----:B------:R-:W-:Y:S01]  /*9d20*/  F2FP.PACK_AB R35, R35, R140 ;  /* 0x0000008c2323723e */ /* 0x000fe200000000ff */
[----:B------:R-:W-:Y:S01]  /*9d30*/  IMAD.IADD R2, R52, 0x1, -R0 ;  /* 0x0000000134027824 */ /* 0x000fe200078e0a00 */
[----:B------:R-:W-:-:S02]  /*9d40*/  F2FP.PACK_AB R34, R34, R142 ;  /* 0x0000008e2222723e */ /* 0x000fc400000000ff */
[----:B------:R-:W-:Y:S02]  /*9d50*/  F2FP.PACK_AB R32, R32, R152 ;  /* 0x000000982020723e */ /* 0x000fe400000000ff */
[----:B------:R-:W-:Y:S02]  /*9d60*/  LEA.HI R0, R2, R2, RZ, 0x1 ;  /* 0x0000000202007211 */ /* 0x000fe400078f08ff */
[----:B------:R-:W-:Y:S02]  /*9d70*/  F2FP.PACK_AB R31, R31, R154 ;  /* 0x0000009a1f1f723e */ /* 0x000fe400000000ff */
[----:B------:R-:W-:Y:S02]  /*9d80*/  SHF.R.S32.HI R13, RZ, 0x1, R0 ;  /* 0x00000001ff0d7819 */ /* 0x000fe40000011400 */
[----:B------:R-:W-:Y:S02]  /*9d90*/  LOP3.LUT R0, R0, 0x3fffffe, RZ, 0xc0, !PT ;  /* 0x03fffffe00007812 */ /* 0x000fe400078ec0ff */
[C---:B------:R-:W-:Y:S01]  /*9da0*/  LOP3.LUT R3, R13.reuse, 0x1, RZ, 0xc0, !PT ;  /* 0x000000010d037812 */ /* 0x040fe200078ec0ff */
[C---:B------:R-:W-:Y:S01]  /*9db0*/  IMAD.SHL.U32 R4, R13.reuse, 0x40, RZ ;  /* 0x000000400d047824 */ /* 0x040fe200078e00ff */
[----:B------:R-:W-:Y:S01]  /*9dc0*/  LOP3.LUT P0, RZ, R13, 0x2, RZ, 0xc0, !PT ;  /* 0x000000020dff7812 */ /* 0x000fe2000780c0ff */
[----:B------:R-:W-:Y:S01]  /*9dd0*/  IMAD.IADD R2, R2, 0x1, -R0 ;  /* 0x0000000102027824 */ /* 0x000fe200078e0a00 */
[----:B------:R-:W-:Y:S01]  /*9de0*/  ISETP.NE.U32.AND P1, PT, R3, 0x1, PT ;  /* 0x000000010300780c */ /* 0x000fe20003f25070 */
[----:B------:R-:W-:Y:S01]  /*9df0*/  IMAD R0, R49, 0x100, R29 ;  /* 0x0000010031007824 */ /* 0x000fe200078e021d */
[----:B------:R-:W-:-:S02]  /*9e00*/  LOP3.LUT R4, R4, 0xc0, RZ, 0xc0, !PT ;  /* 0x000000c004047812 */ /* 0x000fc400078ec0ff */
[----:B------:R-:W-:Y:S01]  /*9e10*/  F2FP.PACK_AB R33, R33, R144 ;  /* 0x000000902121723e */ /* 0x000fe200000000ff */
[----:B------:R-:W-:Y:S01]  /*9e20*/  IMAD R0, R2, 0x10, R0 ;  /* 0x0000001002007824 */ /* 0x000fe200078e0200 */
[----:B------:R-:W-:Y:S01]  /*9e30*/  LEA.HI R2, R4, R4, RZ, 0x1d ;  /* 0x0000000404027211 */ /* 0x000fe200078fe8ff */
[----:B------:R-:W-:Y:S01]  /*9e40*/  IMAD.MOV.U32 R4, RZ, RZ, 0x20 ;  /* 0x00000020ff047424 */ /* 0x000fe200078e00ff */
[----:B------:R-:W-:Y:S02]  /*9e50*/  F2FP.PACK_AB R146, R147, R146 ;  /* 0x000000929392723e */ /* 0x000fe400000000ff */
[----:B------:R-:W-:Y:S01]  /*9e60*/  F2FP.PACK_AB R30, R30, R148 ;  /* 0x000000941e1e723e */ /* 0x000fe200000000ff */
[----:B------:R-:W-:Y:S01]  /*9e70*/  IMAD.U32 R0, R0, 0x2, R2 ;  /* 0x0000000200007824 */ /* 0x000fe200078e0002 */
[----:B------:R-:W-:Y:S02]  /*9e80*/  SEL R4, R4, 0xffffffe0, !P0 ;  /* 0xffffffe004047807 */ /* 0x000fe40004000000 */
[----:B------:R-:W-:Y:S01]  /*9e90*/  F2FP.PACK_AB R150, R151, R150 ;  /* 0x000000969796723e */ /* 0x000fe200000000ff */
[----:B------:R-:W-:Y:S01]  /*9ea0*/  IMAD.SHL.U32 R0, R0, 0x2, RZ ;  /* 0x0000000200007824 */ /* 0x000fe200078e00ff */
[----:B------:R-:W-:Y:S01]  /*9eb0*/  BAR.SYNC.DEFER_BLOCKING 0x1, 0x80 ;  /* 0x0042000000007b1d */ /* 0x000fe20000010000 */
[----:B------:R-:W-:-:S02]  /*9ec0*/  F2FP.PACK_AB R28, R157, R156 ;  /* 0x0000009c9d1c723e */ /* 0x000fc400000000ff */
[----:B------:R-:W-:Y:S02]  /*9ed0*/  F2FP.PACK_AB R27, R27, R158 ;  /* 0x0000009e1b1b723e */ /* 0x000fe400000000ff */
[C---:B------:R-:W-:Y:S02]  /*9ee0*/  IADD3 R3, R0.reuse, 0x80, RZ ;  /* 0x0000008000037810 */ /* 0x040fe40007ffe0ff */
[C---:B------:R-:W-:Y:S02]  /*9ef0*/  IADD3 R2, R0.reuse, 0x70, RZ ;  /* 0x0000007000027810 */ /* 0x040fe40007ffe0ff */
[----:B------:R-:W-:Y:S01]  /*9f00*/  @P1 IADD3 R2, R3, 0x10, RZ ;  /* 0x0000001003021810 */ /* 0x000fe20007ffe0ff */
[----:B------:R-:W-:Y:S01]  /*9f10*/  IMAD.IADD R3, R0, 0x1, R4 ;  /* 0x0000000100037824 */ /* 0x000fe200078e0204 */
[----:B------:R-:W-:Y:S02]  /*9f20*/  F2FP.PACK_AB R25, R25, R168 ;  /* 0x000000a81919723e */ /* 0x000fe400000000ff */
[----:B------:R-:W-:Y:S01]  /*9f30*/  F2FP.PACK_AB R24, R24, R170 ;  /* 0x000000aa1818723e */ /* 0x000fe200000000ff */
[----:B------:R-:W-:Y:S01]  /*9f40*/  IMAD.IADD R4, R4, 0x1, R2 ;  /* 0x0000000104047824 */ /* 0x000fe200078e0202 */
[----:B------:R-:W-:-:S02]  /*9f50*/  F2FP.PACK_AB R26, R26, R160 ;  /* 0x000000a01a1a723e */ /* 0x000fc400000000ff */
[----:B------:R-:W-:Y:S02]  /*9f60*/  F2FP.PACK_AB R162, R163, R162 ;  /* 0x000000a2a3a2723e */ /* 0x000fe400000000ff */
[----:B------:R-:W-:Y:S02]  /*9f70*/  F2FP.PACK_AB R23, R23, R164 ;  /* 0x000000a41717723e */ /* 0x000fe400000000ff */
        /* <DEDUP_REMOVED lines=8> */
[----:B------:R-:W-:Y:S01]  /*a000*/  STS [R2], R43 ;  /* 0x0000002b02007388 */ /* 0x000fe20000000800 */
        /* <DEDUP_REMOVED lines=16> */
[----:B------:R-:W-:Y:S01]  /*a110*/  ISETP.NE.U32.AND P1, PT, RZ, c[0x0][0x500], PT ;  /* 0x00014000ff007a0c */ /* 0x000fe20003f25070 */
[----:B------:R-:W-:Y:S01]  /*a120*/  STS [R3+0x80], R41 ;  /* 0x0000802903007388 */ /* 0x000fe20000000800 */
[----:B------:R-:W-:Y:S02]  /*a130*/  ISETP.NE.U32.AND P0, PT, RZ, c[0x0][0x508], PT ;  /* 0x00014200ff007a0c */ /* 0x000fe40003f05070 */
[----:B------:R-:W-:Y:S01]  /*a140*/  ISETP.NE.AND.EX P1, PT, RZ, c[0x0][0x504], PT, P1 ;  /* 0x00014100ff007a0c */ /* 0x000fe20003f25310 */
[----:B------:R-:W-:Y:S01]  /*a150*/  STS [R3+0x280], R40 ;  /* 0x0002802803007388 */ /* 0x000fe20000000800 */
[----:B------:R-:W-:-:S03]  /*a160*/  ISETP.NE.AND.EX P0, PT, RZ, c[0x0][0x50c], PT, P0 ;  /* 0x00014300ff007a0c */ /* 0x000fc60003f05300 */
[----:B------:R-:W-:Y:S04]  /*a170*/  STS [R4], R38 ;  /* 0x0000002604007388 */ /* 0x000fe80000000800 */
        /* <DEDUP_REMOVED lines=33> */
[----:B------:R2:W-:Y:S04]  /*a390*/  STS [R3+0x5080], R7 ;  /* 0x0050800703007388 */ /* 0x0005e80000000800 */
[----:B------:R3:W-:Y:S01]  /*a3a0*/  STS [R3+0x5280], R12 ;  /* 0x0052800c03007388 */ /* 0x0007e20000000800 */
[----:B-1----:R-:W-:-:S03]  /*a3b0*/  IMAD.MOV.U32 R2, RZ, RZ, 0x4 ;  /* 0x00000004ff027424 */ /* 0x002fc600078e00ff */
[----:B------:R1:W-:Y:S04]  /*a3c0*/  STS [R4+0x5000], R11 ;  /* 0x0050000b04007388 */ /* 0x0003e80000000800 */
[----:B------:R1:W-:Y:S01]  /*a3d0*/  STS [R4+0x5200], R10 ;  /* 0x0052000a04007388 */ /* 0x0003e20000000800 */
[----:B--2---:R-:W-:-:S03]  /*a3e0*/  IMAD.WIDE R6, R57, R2, c[0x0][0x500] ;  /* 0x0001400039067625 */ /* 0x004fc600078e0202 */
[----:B------:R-:W-:Y:S06]  /*a3f0*/  BAR.SYNC.DEFER_BLOCKING 0x1, 0x80 ;  /* 0x0042000000007b1d */ /* 0x000fec0000010000 */
[----:B------:R-:W2:Y:S01]  /*a400*/  @P1 LDG.E R0, [R6.64] ;  /* 0x0000000406001981 */ /* 0x000ea2000c1e1900 */
[----:B------:R-:W-:Y:S02]  /*a410*/  IMAD.MOV.U32 R24, RZ, RZ, c[0x0][0x388] ;  /* 0x0000e200ff187624 */ /* 0x000fe400078e00ff */
[----:B---3--:R-:W-:-:S05]  /*a420*/  @P0 IMAD.WIDE R2, R57, R2, c[0x0][0x508] ;  /* 0x0001420039020625 */ /* 0x008fca00078e0202 */
[----:B------:R3:W5:Y:S02]  /*a430*/  @P0 LDG.E R24, [R2.64] ;  /* 0x0000000402180981 */ /* 0x000764000c1e1900 */
[----:B---3--:R-:W-:Y:S02]  /*a440*/  CS2R R2, SRZ ;  /* 0x0000000000027805 */ /* 0x008fe4000001ff00 */
[--C-:B--2---:R-:W-:Y:S01]  /*a450*/  @P1 SHF.R.S32.HI R3, RZ, 0x1f, R0.reuse ;  /* 0x0000001fff031819 */ /* 0x104fe20000011400 */
[----:B------:R-:W-:Y:S01]  /*a460*/  @P1 IMAD.MOV.U32 R2, RZ, RZ, R0 ;  /* 0x000000ffff021224 */ /* 0x000fe200078e0000 */
[----:B------:R-:W-:Y:S05]  /*a470*/  @P0 BRA `(.L_x_31) ;  /* 0x0000004000000947 */ /* 0x000fea0003800000 */
[----:B-1----:R-:W-:Y:S05]  /*a480*/  @!P1 BRA `(.L_x_31) ;  /* 0x0000003000009947 */ /* 0x002fea0003800000 */
[----:B------:R-:W2:Y:S04]  /*a490*/  LDG.E R4, [R6.64] ;  /* 0x0000000406047981 */ /* 0x000ea8000c1e1900 */
[----:B------:R-:W2:Y:S02]  /*a4a0*/  LDG.E R0, [R6.64+0x4] ;  /* 0x0000040406007981 */ /* 0x000ea4000c1e1900 */
[----:B--2--5:R-:W-:-:S02]  /*a4b0*/  IADD3 R24, -R4, R0, RZ ;  /* 0x0000000004187210 */ /* 0x024fc40007ffe1ff */
.L_x_31:
[----:B-1----:R-:W-:Y:S01]  /*a4c0*/  LOP3.LUT R6, R48, 0xffffffe0, RZ, 0xc0, !PT ;  /* 0xffffffe030067812 */ /* 0x002fe200078ec0ff */
[----:B------:R-:W1:Y:S01]  /*a4d0*/  S2R R21, SR_CTAID.X ;  /* 0x0000000000157919 */ /* 0x000e620000002500 */
[----:B------:R-:W-:Y:S01]  /*a4e0*/  SHF.R.S32.HI R4, RZ, 0x1f, R49 ;  /* 0x0000001fff047819 */ /* 0x000fe20000011431 */
[----:B------:R-:W-:Y:S01]  /*a4f0*/  IMAD.MOV.U32 R13, RZ, RZ, c[0x0][0x4e8] ;  /* 0x00013a00ff0d7624 */ /* 0x000fe200078e00ff */
[----:B------:R-:W-:Y:S01]  /*a500*/  LEA.HI R0, R29, R29, RZ, 0x1 ;  /* 0x0000001d1d007211 */ /* 0x000fe200078f08ff */
[----:B------:R-:W-:Y:S01]  /*a510*/  IMAD.IADD R6, R55, 0x1, -R6 ;  /* 0x0000000137067824 */ /* 0x000fe200078e0a06 */
[----:B------:R-:W2:Y:S01]  /*a520*/  S2R R17, SR_CTAID.Y ;  /* 0x0000000000117919 */ /* 0x000ea20000002600 */
[----:B------:R-:W-:Y:S01]  /*a530*/  LEA.HI R4, R4, R49, RZ, 0x2 ;  /* 0x0000003104047211 */ /* 0x000fe200078f10ff */
[----:B------:R-:W-:Y:S01]  /*a540*/  IMAD R11, R3, c[0x0][0x3a0], RZ ;  /* 0x0000e800030b7a24 */ /* 0x000fe200078e02ff */
[C---:B------:R-:W-:Y:S01]  /*a550*/  LOP3.LUT R7, R0.reuse, 0x1ffffffe, RZ, 0xc0, !PT ;  /* 0x1ffffffe00077812 */ /* 0x040fe200078ec0ff */
[----:B------:R-:W-:Y:S01]  /*a560*/  IMAD.SHL.U32 R5, R0, 0x20, RZ ;  /* 0x0000002000057824 */ /* 0x000fe200078e00ff */
[----:B------:R-:W-:Y:S01]  /*a570*/  SHF.R.S32.HI R10, RZ, 0x1f, R6 ;  /* 0x0000001fff0a7819 */ /* 0x000fe20000011406 */
[----:B------:R-:W-:Y:S01]  /*a580*/  IMAD.WIDE.U32 R8, R2, c[0x0][0x3a0], RZ ;  /* 0x0000e80002087a25 */ /* 0x000fe200078e00ff */
[----:B------:R-:W-:Y:S01]  /*a590*/  LOP3.LUT R4, R4, 0xffffffc, RZ, 0xc0, !PT ;  /* 0x0ffffffc04047812 */ /* 0x000fe200078ec0ff */
[----:B------:R-:W-:Y:S01]  /*a5a0*/  BSSY B0, `(.L_x_32) ;  /* 0x000008a000007945 */ /* 0x000fe20003800000 */
[----:B------:R-:W-:Y:S01]  /*a5b0*/  LEA.HI R0, R10, R6, RZ, 0x2 ;  /* 0x000000060a007211 */ /* 0x000fe200078f10ff */
[----:B-----5:R-:W-:Y:S01]  /*a5c0*/  IMAD R24, R24, c[0x0][0x4e8], RZ ;  /* 0x00013a0018187a24 */ /* 0x020fe200078e02ff */
[----:B------:R-:W-:-:S02]  /*a5d0*/  IADD3 R10, R29, -R7, RZ ;  /* 0x800000071d0a7210 */ /* 0x000fc40007ffe0ff */
[----:B------:R-:W-:Y:S01]  /*a5e0*/  LOP3.LUT R7, R5, 0xffffffc0, RZ, 0xc0, !PT ;  /* 0xffffffc005077812 */ /* 0x000fe200078ec0ff */
[----:B------:R-:W-:Y:S01]  /*a5f0*/  IMAD.IADD R5, R49, 0x1, -R4 ;  /* 0x0000000131057824 */ /* 0x000fe200078e0a04 */
[----:B------:R-:W-:Y:S01]  /*a600*/  SHF.R.S32.HI R0, RZ, 0x2, R0 ;  /* 0x00000002ff007819 */ /* 0x000fe20000011400 */
[----:B------:R-:W-:Y:S01]  /*a610*/  IMAD R4, R2, c[0x0][0x3a4], R11 ;  /* 0x0000e90002047a24 */ /* 0x000fe200078e020b */
[----:B------:R-:W-:Y:S01]  /*a620*/  LEA.HI R12, R52, R52, RZ, 0x1 ;  /* 0x00000034340c7211 */ /* 0x000fe200078f08ff */
[----:B------:R-:W-:Y:S01]  /*a630*/  IMAD R7, R10, 0x8, R7 ;  /* 0x000000080a077824 */ /* 0x000fe200078e0207 */
[----:B------:R-:W-:Y:S02]  /*a640*/  ISETP.NE.AND P2, PT, R13, 0x1, PT ;  /* 0x000000010d00780c */ /* 0x000fe40003f45270 */
[----:B------:R-:W-:Y:S01]  /*a650*/  LEA R16, R5, R0, 0x4 ;  /* 0x0000000005107211 */ /* 0x000fe200078e20ff */
[----:B------:R-:W-:Y:S01]  /*a660*/  IMAD.IADD R5, R9, 0x1, R4 ;  /* 0x0000000109057824 */ /* 0x000fe200078e0204 */
[----:B------:R-:W-:Y:S01]  /*a670*/  LOP3.LUT R0, R12, 0x3fffffe, RZ, 0xc0, !PT ;  /* 0x03fffffe0c007812 */ /* 0x000fe200078ec0ff */
[----:B--2---:R-:W-:Y:S01]  /*a680*/  IMAD.WIDE.U32 R12, R17, c[0x0][0x490], R2 ;  /* 0x00012400110c7a25 */ /* 0x004fe200078e0002 */
[----:B------:R-:W-:-:S02]  /*a690*/  LOP3.LUT P0, RZ, R6, 0x3, RZ, 0xc0, !PT ;  /* 0x0000000306ff7812 */ /* 0x000fc4000780c0ff */
[----:B------:R-:W-:Y:S01]  /*a6a0*/  IADD3 R6, R16, R7, RZ ;  /* 0x0000000710067210 */ /* 0x000fe20007ffe0ff */
[----:B------:R-:W-:Y:S01]  /*a6b0*/  IMAD.IADD R0, R52, 0x1, -R0 ;  /* 0x0000000134007824 */ /* 0x000fe200078e0a00 */
[----:B------:R-:W-:Y:S01]  /*a6c0*/  SHF.R.S32.HI R7, RZ, 0x1f, R17 ;  /* 0x0000001fff077819 */ /* 0x000fe20000011411 */
[----:B------:R-:W-:Y:S01]  /*a6d0*/  IMAD.MOV.U32 R4, RZ, RZ, R8 ;  /* 0x000000ffff047224 */ /* 0x000fe200078e0008 */
[----:B-1----:R-:W-:Y:S01]  /*a6e0*/  LEA R6, R21, R6, 0x7 ;  /* 0x0000000615067211 */ /* 0x002fe200078e38ff */
[----:B------:R-:W-:Y:S01]  /*a6f0*/  IMAD R20, R49, 0x8, R0 ;  /* 0x0000000831147824 */ /* 0x000fe200078e0200 */
[----:B------:R-:W-:Y:S01]  /*a700*/  SEL R10, R57, RZ, !P1 ;  /* 0x000000ff390a7207 */ /* 0x000fe20004800000 */
[----:B------:R-:W-:Y:S01]  /*a710*/  IMAD R2, R7, c[0x0][0x490], RZ ;  /* 0x0001240007027a24 */ /* 0x000fe200078e02ff */
[----:B------:R-:W-:Y:S01]  /*a720*/  LEA.HI R15, R56, R55, RZ, 0x3 ;  /* 0x00000037380f7211 */ /* 0x000fe200078f18ff */
[----:B------:R-:W-:-:S04]  /*a730*/  @P2 IMAD.HI.U32 R0, R6, c[0x0][0x4ec], RZ ;  /* 0x00013b0006002a27 */ /* 0x000fc800078e00ff */
[----:B------:R-:W-:Y:S01]  /*a740*/  IMAD.MOV.U32 R8, RZ, RZ, R6 ;  /* 0x000000ffff087224 */ /* 0x000fe200078e0006 */
[----:B------:R-:W-:Y:S01]  /*a750*/  @P2 SHF.R.U32.HI R8, RZ, c[0x0][0x4f0], R0 ;  /* 0x00013c00ff082a19 */ /* 0x000fe20000011600 */
[----:B------:R-:W-:Y:S01]  /*a760*/  IMAD R2, R17, c[0x0][0x494], R2 ;  /* 0x0001250011027a24 */ /* 0x000fe200078e0202 */
[----:B------:R-:W-:Y:S01]  /*a770*/  SHF.R.S32.HI R0, RZ, 0x1f, R57 ;  /* 0x0000001fff007819 */ /* 0x000fe20000011439 */
[----:B------:R-:W-:Y:S02]  /*a780*/  IMAD R14, R7, c[0x0][0x3e8], RZ ;  /* 0x0000fa00070e7a24 */ /* 0x000fe400078e02ff */
[----:B------:R-:W-:Y:S01]  /*a790*/  IMAD R9, R29, 0x20, R52 ;  /* 0x000000201d097824 */ /* 0x000fe200078e0234 */
[----:B------:R-:W-:Y:S01]  /*a7a0*/  IADD3 R3, R13, R2, RZ ;  /* 0x000000020d037210 */ /* 0x000fe20007ffe0ff */
[----:B------:R-:W-:Y:S01]  /*a7b0*/  IMAD.MOV R7, RZ, RZ, -R8 ;  /* 0x000000ffff077224 */ /* 0x000fe200078e0a08 */
[----:B------:R-:W-:Y:S01]  /*a7c0*/  SEL R0, R0, RZ, !P1 ;  /* 0x000000ff00007207 */ /* 0x000fe20004800000 */
[C---:B------:R-:W-:Y:S01]  /*a7d0*/  IMAD R14, R17.reuse, c[0x0][0x3ec], R14 ;  /* 0x0000fb00110e7a24 */ /* 0x040fe200078e020e */
[----:B------:R-:W-:Y:S01]  /*a7e0*/  MOV R2, R12 ;  /* 0x0000000c00027202 */ /* 0x000fe20000000f00 */
[----:B------:R-:W-:-:S04]  /*a7f0*/  IMAD.WIDE.U32 R4, R17, c[0x0][0x3e8], R4 ;  /* 0x0000fa0011047a25 */ /* 0x000fc800078e0004 */
[----:B------:R-:W-:Y:S02]  /*a800*/  IMAD R13, R21, 0x80, R9 ;  /* 0x00000080150d7824 */ /* 0x000fe400078e0209 */
[----:B------:R-:W-:Y:S02]  /*a810*/  IMAD R11, R7, c[0x0][0x4e8], R6 ;  /* 0x00013a00070b7a24 */ /* 0x000fe400078e0206 */
[----:B------:R-:W-:Y:S02]  /*a820*/  IMAD R9, R0, c[0x0][0x498], RZ ;  /* 0x0001260000097a24 */ /* 0x000fe400078e02ff */
[----:B------:R-:W-:-:S04]  /*a830*/  IMAD.WIDE.U32 R6, R10, c[0x0][0x498], R2 ;  /* 0x000126000a067a25 */ /* 0x000fc800078e0002 */
[----:B------:R-:W-:Y:S01]  /*a840*/  IMAD.IADD R3, R5, 0x1, R14 ;  /* 0x0000000105037824 */ /* 0x000fe200078e020e */
[----:B------:R-:W-:Y:S01]  /*a850*/  SHF.R.S32.HI R5, RZ, 0x1f, R8 ;  /* 0x0000001fff057819 */ /* 0x000fe20000011408 */
[----:B------:R-:W-:Y:S01]  /*a860*/  IMAD R9, R10, c[0x0][0x49c], R9 ;  /* 0x000127000a097a24 */ /* 0x000fe200078e0209 */
[----:B------:R-:W-:Y:S01]  /*a870*/  IADD3 R8, P1, R8, R6, RZ ;  /* 0x0000000608087210 */ /* 0x000fe20007f3e0ff */
[----:B------:R-:W-:-:S03]  /*a880*/  @P2 IMAD.HI.U32 R2, R13, c[0x0][0x4ec], RZ ;  /* 0x00013b000d022a27 */ /* 0x000fc600078e00ff */
[----:B------:R-:W-:Y:S01]  /*a890*/  IADD3.X R9, R5, R7, R9, P1, !PT ;  /* 0x0000000705097210 */ /* 0x000fe20000ffe409 */
[----:B------:R-:W-:Y:S01]  /*a8a0*/  IMAD.MOV.U32 R18, RZ, RZ, R13 ;  /* 0x000000ffff127224 */ /* 0x000fe200078e000d */
[----:B------:R-:W-:Y:S01]  /*a8b0*/  SHF.R.S32.HI R7, RZ, 0x1f, R11 ;  /* 0x0000001fff077819 */ /* 0x000fe2000001140b */
[----:B------:R-:W-:Y:S01]  /*a8c0*/  IMAD R0, R0, c[0x0][0x3f0], RZ ;  /* 0x0000fc0000007a24 */ /* 0x000fe200078e02ff */
[----:B------:R-:W-:Y:S01]  /*a8d0*/  @P2 SHF.R.U32.HI R18, RZ, c[0x0][0x4f0], R2 ;  /* 0x00013c00ff122a19 */ /* 0x000fe20000011602 */
[----:B------:R-:W-:Y:S01]  /*a8e0*/  IMAD.SHL.U32 R12, R15, 0x8, RZ ;  /* 0x000000080f0c7824 */ /* 0x000fe200078e00ff */
[----:B------:R-:W-:Y:S01]  /*a8f0*/  MOV R2, R4 ;  /* 0x0000000400027202 */ /* 0x000fe20000000f00 */
[----:B------:R-:W-:Y:S02]  /*a900*/  IMAD R7, R7, c[0x0][0x488], RZ ;  /* 0x0001220007077a24 */ /* 0x000fe400078e02ff */
[----:B------:R-:W-:Y:S01]  /*a910*/  IMAD R14, R10, c[0x0][0x3f4], R0 ;  /* 0x0000fd000a0e7a24 */ /* 0x000fe200078e0200 */
[----:B------:R-:W-:Y:S01]  /*a920*/  LOP3.LUT R0, R12, 0xc0, RZ, 0xc0, !PT ;  /* 0x000000c00c007812 */ /* 0x000fe200078ec0ff */
[----:B------:R-:W-:-:S02]  /*a930*/  IMAD.SHL.U32 R6, R29, 0x8, RZ ;  /* 0x000000081d067824 */ /* 0x000fc400078e00ff */
[----:B------:R-:W-:Y:S01]  /*a940*/  IMAD.WIDE.U32 R4, R10, c[0x0][0x3f0], R2 ;  /* 0x0000fc000a047a25 */ /* 0x000fe200078e0002 */
[----:B------:R-:W-:-:S03]  /*a950*/  SHF.R.U32.HI R10, RZ, 0x3, R0 ;  /* 0x00000003ff0a7819 */ /* 0x000fc60000011600 */
[C---:B------:R-:W-:Y:S01]  /*a960*/  IMAD.WIDE.U32 R2, R11.reuse, c[0x0][0x488], R8 ;  /* 0x000122000b027a25 */ /* 0x040fe200078e0008 */
[----:B------:R-:W-:Y:S02]  /*a970*/  LOP3.LUT R9, R0, 0x18, R6, 0xf8, !PT ;  /* 0x0000001800097812 */ /* 0x000fe400078ef806 */
[----:B------:R-:W-:Y:S01]  /*a980*/  IADD3 R0, -R18, RZ, RZ ;  /* 0x000000ff12007210 */ /* 0x000fe20007ffe1ff */
[----:B------:R-:W-:Y:S01]  /*a990*/  IMAD R8, R11, c[0x0][0x48c], R7 ;  /* 0x000123000b087a24 */ /* 0x000fe200078e0207 */
[----:B------:R-:W-:Y:S01]  /*a9a0*/  LEA R7, P1, R2, c[0x0][0x450], 0x2 ;  /* 0x0001140002077a11 */ /* 0x000fe200078210ff */
[----:B------:R-:W-:Y:S01]  /*a9b0*/  IMAD.IADD R5, R5, 0x1, R14 ;  /* 0x0000000105057824 */ /* 0x000fe200078e020e */
[----:B------:R-:W-:Y:S01]  /*a9c0*/  LOP3.LUT R19, R9, R10, RZ, 0x3c, !PT ;  /* 0x0000000a09137212 */ /* 0x000fe200078e3cff */
[----:B------:R-:W-:Y:S01]  /*a9d0*/  IMAD.IADD R3, R3, 0x1, R8 ;  /* 0x0000000103037824 */ /* 0x000fe200078e0208 */
[----:B------:R-:W-:Y:S01]  /*a9e0*/  SHF.R.S32.HI R8, RZ, 0x1f, R18 ;  /* 0x0000001fff087819 */ /* 0x000fe20000011412 */
[----:B------:R-:W-:Y:S01]  /*a9f0*/  IMAD R9, R0, c[0x0][0x4e8], R13 ;  /* 0x00013a0000097a24 */ /* 0x000fe200078e020d */
[----:B------:R-:W-:Y:S02]  /*aa00*/  SHFL.IDX PT, R14, R7, RZ, 0x1c1f ;  /* 0x001c1fff070e7589 */ /* 0x000fe400000e0000 */
[----:B------:R-:W-:Y:S01]  /*aa10*/  LEA.HI.X R0, R2, c[0x0][0x454], R3, 0x2, P1 ;  /* 0x0001150002007a11 */ /* 0x000fe200008f1403 */
[----:B------:R-:W-:Y:S01]  /*aa20*/  IMAD R2, R8, c[0x0][0x3e0], RZ ;  /* 0x0000f80008027a24 */ /* 0x000fe200078e02ff */
[----:B------:R-:W-:Y:S01]  /*aa30*/  SHFL.IDX PT, R12, R7, 0x1, 0x1c1f ;  /* 0x003c1f00070c7f89 */ /* 0x000fe200000e0000 */
[----:B------:R-:W-:-:S03]  /*aa40*/  LEA R8, R21, R16, 0x7 ;  /* 0x0000001015087211 */ /* 0x000fc600078e38ff */
[----:B------:R-:W1:Y:S01]  /*aa50*/  SHFL.IDX PT, R15, R0, RZ, 0x1c1f ;  /* 0x001c1fff000f7589 */ /* 0x000e6200000e0000 */
[----:B------:R-:W-:-:S03]  /*aa60*/  ISETP.GE.OR P3, PT, R8, R24, P0 ;  /* 0x000000180800720c */ /* 0x000fc60000766670 */
[----:B------:R-:W2:Y:S04]  /*aa70*/  SHFL.IDX PT, R13, R0, 0x1, 0x1c1f ;  /* 0x003c1f00000d7f89 */ /* 0x000ea800000e0000 */
[----:B------:R-:W-:Y:S04]  /*aa80*/  SHFL.IDX PT, R16, R7, 0x2, 0x1c1f ;  /* 0x005c1f0007107f89 */ /* 0x000fe800000e0000 */
[----:B------:R-:W3:Y:S04]  /*aa90*/  SHFL.IDX PT, R17, R0, 0x2, 0x1c1f ;  /* 0x005c1f0000117f89 */ /* 0x000ee800000e0000 */
[----:B------:R4:W-:Y:S04]  /*aaa0*/  SHFL.IDX PT, R10, R7, 0x3, 0x1c1f ;  /* 0x007c1f00070a7f89 */ /* 0x0009e800000e0000 */
[----:B------:R2:W2:Y:S04]  /*aab0*/  SHFL.IDX PT, R11, R0, 0x3, 0x1c1f ;  /* 0x007c1f00000b7f89 */ /* 0x0004a800000e0000 */
[----:B-1----:R-:W-:Y:S01]  /*aac0*/  @!P3 ST.E [R14.64], R50 ;  /* 0x000000320e00b985 */ /* 0x002fe2000c101904 */
[----:B----4-:R-:W-:-:S02]  /*aad0*/  IMAD R7, R18, c[0x0][0x3e4], R2 ;  /* 0x0000f90012077a24 */ /* 0x010fc400078e0202 */
[----:B------:R-:W-:Y:S01]  /*aae0*/  IMAD.WIDE.U32 R2, R18, c[0x0][0x3e0], R4 ;  /* 0x0000f80012027a25 */ /* 0x000fe200078e0004 */
[C---:B------:R-:W-:Y:S02]  /*aaf0*/  IADD3 R5, R8.reuse, 0x40, RZ ;  /* 0x0000004008057810 */ /* 0x040fe40007ffe0ff */
[C---:B--2---:R-:W-:Y:S01]  /*ab00*/  IADD3 R0, R8.reuse, 0x8, RZ ;  /* 0x0000000808007810 */ /* 0x044fe20007ffe0ff */
[----:B------:R-:W-:Y:S01]  /*ab10*/  IMAD.IADD R3, R3, 0x1, R7 ;  /* 0x0000000103037824 */ /* 0x000fe200078e0207 */
[----:B------:R-:W-:Y:S02]  /*ab20*/  IADD3 R8, R8, 0x48, RZ ;  /* 0x0000004808087810 */ /* 0x000fe40007ffe0ff */
[-C--:B------:R-:W-:Y:S01]  /*ab30*/  ISETP.GE.OR P2, PT, R0, R24.reuse, P0 ;  /* 0x000000180000720c */ /* 0x080fe20000746670 */
[----:B------:R-:W-:Y:S01]  /*ab40*/  IMAD.WIDE.U32 R2, R9, c[0x0][0x3d8], R2 ;  /* 0x0000f60009027a25 */ /* 0x000fe200078e0002 */
[----:B------:R-:W-:Y:S02]  /*ab50*/  SHF.R.S32.HI R4, RZ, 0x1f, R9 ;  /* 0x0000001fff047819 */ /* 0x000fe40000011409 */
[-C--:B------:R-:W-:Y:S01]  /*ab60*/  ISETP.GE.OR P1, PT, R5, R24.reuse, P0 ;  /* 0x000000180500720c */ /* 0x080fe20000726670 */
[----:B------:R-:W-:Y:S01]  /*ab70*/  IMAD.U32 R5, R20, 0x20, R19 ;  /* 0x0000002014057824 */ /* 0x000fe200078e0013 */
[----:B------:R-:W-:Y:S01]  /*ab80*/  ISETP.GE.OR P0, PT, R8, R24, P0 ;  /* 0x000000180800720c */ /* 0x000fe20000706670 */
[----:B------:R-:W-:-:S04]  /*ab90*/  IMAD R0, R4, c[0x0][0x3d8], RZ ;  /* 0x0000f60004007a24 */ /* 0x000fc800078e02ff */
[----:B------:R-:W-:Y:S01]  /*aba0*/  IMAD R4, R9, c[0x0][0x3dc], R0 ;  /* 0x0000f70009047a24 */ /* 0x000fe200078e0200 */
[----:B------:R-:W-:Y:S01]  /*abb0*/  SHF.L.U32 R0, R5, 0x1, RZ ;  /* 0x0000000105007819 */ /* 0x000fe200000006ff */
[----:B------:R-:W-:Y:S02]  /*abc0*/  @!P2 ST.E [R12.64], R51 ;  /* 0x000000330c00a985 */ /* 0x000fe4000c101904 */
[----:B------:R-:W-:Y:S02]  /*abd0*/  IMAD.IADD R3, R3, 0x1, R4 ;  /* 0x0000000103037824 */ /* 0x000fe400078e0204 */
[----:B---3--:R-:W-:Y:S04]  /*abe0*/  @!P1 ST.E [R16.64], R53 ;  /* 0x0000003510009985 */ /* 0x008fe8000c101904 */
[----:B------:R1:W-:Y:S01]  /*abf0*/  @!P0 ST.E [R10.64], R54 ;  /* 0x000000360a008985 */ /* 0x0003e2000c101904 */
[----:B------:R-:W-:-:S03]  /*ac00*/  LEA R25, P0, R2, c[0x0][0x380], 0x1 ;  /* 0x0000e00002197a11 */ /* 0x000fc600078008ff */
[----:B------:R2:W3:Y:S04]  /*ac10*/  LDS.128 R36, [R0+0x880] ;  /* 0x0008800000247984 */ /* 0x0004e80000000c00 */
[----:B------:R2:W4:Y:S04]  /*ac20*/  LDS.128 R48, [R0+0x1080] ;  /* 0x0010800000307984 */ /* 0x0005280000000c00 */
[----:B------:R2:W2:Y:S04]  /*ac30*/  LDS.128 R60, [R0+0x1880] ;  /* 0x00188000003c7984 */ /* 0x0004a80000000c00 */
[----:B------:R2:W2:Y:S04]  /*ac40*/  LDS.128 R32, [R0+0x2880] ;  /* 0x0028800000207984 */ /* 0x0004a80000000c00 */
[----:B------:R2:W2:Y:S04]  /*ac50*/  LDS.128 R44, [R0+0x3080] ;  /* 0x00308000002c7984 */ /* 0x0004a80000000c00 */
[----:B------:R2:W2:Y:S01]  /*ac60*/  LDS.128 R56, [R0+0x3880] ;  /* 0x0038800000387984 */ /* 0x0004a20000000c00 */
[----:B-1----:R-:W-:-:S03]  /*ac70*/  LEA R11, R21, R52, 0x7 ;  /* 0x00000034150b7211 */ /* 0x002fc600078e38ff */
[----:B------:R1:W1:Y:S01]  /*ac80*/  LDS.128 R28, [R0+0x4880] ;  /* 0x00488000001c7984 */ /* 0x0002620000000c00 */
[----:B------:R-:W-:Y:S02]  /*ac90*/  LEA.HI.X R10, R2, c[0x0][0x384], R3, 0x1, P0 ;  /* 0x0000e100020a7a11 */ /* 0x000fe400000f0c03 */
[----:B------:R-:W-:Y:S01]  /*aca0*/  ISETP.GE.AND P0, PT, R11, R24, PT ;  /* 0x000000180b00720c */ /* 0x000fe20003f06270 */
[----:B------:R1:W1:Y:S04]  /*acb0*/  LDS.128 R40, [R0+0x5080] ;  /* 0x0050800000287984 */ /* 0x0002680000000c00 */
[----:B------:R1:W1:Y:S04]  /*acc0*/  LDS.128 R64, [R0+0x5880] ;  /* 0x0058800000407984 */ /* 0x0002680000000c00 */
[----:B------:R1:W1:Y:S04]  /*acd0*/  SHFL.IDX PT, R2, R25, RZ, 0x1c1f ;  /* 0x001c1fff19027589 */ /* 0x00026800000e0000 */
[----:B------:R1:W1:Y:S01]  /*ace0*/  SHFL.IDX PT, R3, R10, RZ, 0x1c1f ;  /* 0x001c1fff0a037589 */ /* 0x00026200000e0000 */
[----:B------:R-:W-:Y:S05]  /*acf0*/  @P0 BRA `(.L_x_33) ;  /* 0x0000014000000947 */ /* 0x000fea0003800000 */
[----:B---3--:R-:W3:Y:S01]  /*ad00*/  LDS.128 R20, [R0+0x80] ;  /* 0x0000800000147984 */ /* 0x008ee20000000c00 */
[----:B------:R-:W-:-:S02]  /*ad10*/  IADD3 R5, R6, 0x20, RZ ;  /* 0x0000002006057810 */ /* 0x000fc40007ffe0ff */
[C---:B------:R-:W-:Y:S01]  /*ad20*/  IADD3 R7, R6.reuse, 0x40, RZ ;  /* 0x0000004006077810 */ /* 0x040fe20007ffe0ff */
[----:B------:R-:W5:Y:S01]  /*ad30*/  LDS.128 R16, [R0+0x2080] ;  /* 0x0020800000107984 */ /* 0x000f620000000c00 */
[----:B------:R-:W-:Y:S02]  /*ad40*/  ISETP.GE.AND P1, PT, R5, c[0x0][0x3c8], PT ;  /* 0x0000f20005007a0c */ /* 0x000fe40003f26270 */
[----:B------:R-:W-:Y:S01]  /*ad50*/  ISETP.GE.AND P0, PT, R7, c[0x0][0x3c8], PT ;  /* 0x0000f20007007a0c */ /* 0x000fe20003f06270 */
[----:B------:R4:W2:Y:S01]  /*ad60*/  LDS.128 R12, [R0+0x4080] ;  /* 0x00408000000c7984 */ /* 0x0008a20000000c00 */
[----:B------:R-:W-:-:S09]  /*ad70*/  ISETP.GE.AND P2, PT, R6, c[0x0][0x3c8], PT ;  /* 0x0000f20006007a0c */ /* 0x000fd20003f46270 */
[----:B------:R-:W-:-:S04]  /*ad80*/  @!P1 SHF.R.S32.HI R4, RZ, 0x1f, R5 ;  /* 0x0000001fff049819 */ /* 0x000fc80000011405 */
[----:B------:R-:W-:Y:S01]  /*ad90*/  @!P1 LEA.HI R4, R4, R5, RZ, 0x3 ;  /* 0x0000000504049211 */ /* 0x000fe200078f18ff */
[----:B-1----:R-:W-:-:S03]  /*ada0*/  @!P2 IMAD.WIDE R8, R6, 0x2, R2 ;  /* 0x000000020608a825 */ /* 0x002fc600078e0202 */
[----:B------:R-:W-:Y:S02]  /*adb0*/  @!P1 LOP3.LUT R4, R4, 0xfffffff8, RZ, 0xc0, !PT ;  /* 0xfffffff804049812 */ /* 0x000fe400078ec0ff */
[----:B--2-4-:R-:W-:-:S03]  /*adc0*/  @!P0 SHF.R.S32.HI R0, RZ, 0x1f, R7 ;  /* 0x0000001fff008819 */ /* 0x014fc60000011407 */
[----:B------:R-:W-:Y:S01]  /*add0*/  @!P1 IMAD.WIDE R4, R4, 0x2, R2 ;  /* 0x0000000204049825 */ /* 0x000fe200078e0202 */
[----:B------:R-:W-:-:S04]  /*ade0*/  @!P0 LEA.HI R0, R0, R7, RZ, 0x3 ;  /* 0x0000000700008211 */ /* 0x000fc800078f18ff */
[----:B------:R-:W-:Y:S01]  /*adf0*/  @!P0 LOP3.LUT R0, R0, 0xfffffff8, RZ, 0xc0, !PT ;  /* 0xfffffff800008812 */ /* 0x000fe200078ec0ff */
[----:B---3--:R1:W-:Y:S04]  /*ae00*/  @!P2 ST.E.128 [R8.64], R20 ;  /* 0x000000140800a985 */ /* 0x0083e8000c101d04 */
[----:B------:R-:W-:Y:S01]  /*ae10*/  @!P0 IMAD.WIDE R2, R0, 0x2, R2 ;  /* 0x0000000200028825 */ /* 0x000fe200078e0202 */
[----:B-----5:R1:W-:Y:S04]  /*ae20*/  @!P1 ST.E.128 [R4.64], R16 ;  /* 0x0000001004009985 */ /* 0x0203e8000c101d04 */
[----:B------:R1:W-:Y:S02]  /*ae30*/  @!P0 ST.E.128 [R2.64], R12 ;  /* 0x0000000c02008985 */ /* 0x0003e4000c101d04 */
.L_x_33:
[----:B---3--:R-:W-:Y:S05]  /*ae40*/  BSYNC B0 ;  /* 0x0000000000007941 */ /* 0x008fea0003800000 */
.L_x_32:
[----:B-12---:R-:W-:Y:S01]  /*ae50*/  IADD3 R0, R11, 0x20, RZ ;  /* 0x000000200b007810 */ /* 0x006fe20007ffe0ff */
[----:B------:R1:W2:Y:S01]  /*ae60*/  SHFL.IDX PT, R3, R10, 0x1, 0x1c1f ;  /* 0x003c1f000a037f89 */ /* 0x0002a200000e0000 */
[----:B------:R-:W-:Y:S02]  /*ae70*/  BSSY B0, `(.L_x_34) ;  /* 0x0000015000007945 */ /* 0x000fe40003800000 */
[----:B------:R-:W-:Y:S01]  /*ae80*/  ISETP.GE.AND P0, PT, R0, R24, PT ;  /* 0x000000180000720c */ /* 0x000fe20003f06270 */
[----:B------:R1:W3:-:S12]  /*ae90*/  SHFL.IDX PT, R2, R25, 0x1, 0x1c1f ;  /* 0x003c1f0019027f89 */ /* 0x0002d800000e0000 */
[----:B------:R-:W-:Y:S05]  /*aea0*/  @P0 BRA `(.L_x_35) ;  /* 0x0000011000000947 */ /* 0x000fea0003800000 */
[C---:B------:R-:W-:Y:S02]  /*aeb0*/  IADD3 R5, R6.reuse, 0x20, RZ ;  /* 0x0000002006057810 */ /* 0x040fe40007ffe0ff */
[C---:B------:R-:W-:Y:S02]  /*aec0*/  IADD3 R7, R6.reuse, 0x40, RZ ;  /* 0x0000004006077810 */ /* 0x040fe40007ffe0ff */
        /* <DEDUP_REMOVED lines=15> */
.L_x_35:
[----:B------:R-:W-:Y:S05]  /*afc0*/  BSYNC B0 ;  /* 0x0000000000007941 */ /* 0x000fea0003800000 */
.L_x_34:
[----:B------:R-:W-:Y:S01]  /*afd0*/  IADD3 R0, R11, 0x40, RZ ;  /* 0x000000400b007810 */ /* 0x000fe20007ffe0ff */
[----:B--2---:R2:W1:Y:S01]  /*afe0*/  SHFL.IDX PT, R3, R10, 0x2, 0x1c1f ;  /* 0x005c1f000a037f89 */ /* 0x00446200000e0000 */
[----:B------:R-:W-:Y:S02]  /*aff0*/  BSSY B0, `(.L_x_36) ;  /* 0x0000015000007945 */ /* 0x000fe40003800000 */
[----:B------:R-:W-:Y:S01]  /*b000*/  ISETP.GE.AND P0, PT, R0, R24, PT ;  /* 0x000000180000720c */ /* 0x000fe20003f06270 */
[----:B---3--:R2:W3:-:S12]  /*b010*/  SHFL.IDX PT, R2, R25, 0x2, 0x1c1f ;  /* 0x005c1f0019027f89 */ /* 0x0084d800000e0000 */
        /* <DEDUP_REMOVED lines=9> */
[--C-:B-1-3--:R-:W-:Y:S01]  /*b0b0*/  @!P2 IMAD.WIDE R8, R6, 0x2, R2.reuse ;  /* 0x000000020608a825 */ /* 0x10afe200078e0202 */
[----:B------:R-:W-:Y:S02]  /*b0c0*/  @!P0 LEA.HI R0, R0, R7, RZ, 0x3 ;  /* 0x0000000700008211 */ /* 0x000fe400078f18ff */
[----:B------:R-:W-:Y:S02]  /*b0d0*/  @!P1 LOP3.LUT R4, R4, 0xfffffff8, RZ, 0xc0, !PT ;  /* 0xfffffff804049812 */ /* 0x000fe400078ec0ff */
[----:B------:R-:W-:Y:S01]  /*b0e0*/  @!P0 LOP3.LUT R0, R0, 0xfffffff8, RZ, 0xc0, !PT ;  /* 0xfffffff800008812 */ /* 0x000fe200078ec0ff */
[----:B----4-:R1:W-:Y:S02]  /*b0f0*/  @!P2 ST.E.128 [R8.64], R48 ;  /* 0x000000300800a985 */ /* 0x0103e4000c101d04 */
[----:B------:R-:W-:-:S04]  /*b100*/  @!P1 IMAD.WIDE R4, R4, 0x2, R2 ;  /* 0x0000000204049825 */ /* 0x000fc800078e0202 */
[----:B------:R-:W-:Y:S01]  /*b110*/  @!P0 IMAD.WIDE R2, R0, 0x2, R2 ;  /* 0x0000000200028825 */ /* 0x000fe200078e0202 */
[----:B------:R1:W-:Y:S04]  /*b120*/  @!P1 ST.E.128 [R4.64], R44 ;  /* 0x0000002c04009985 */ /* 0x0003e8000c101d04 */
[----:B------:R1:W-:Y:S02]  /*b130*/  @!P0 ST.E.128 [R2.64], R40 ;  /* 0x0000002802008985 */ /* 0x0003e4000c101d04 */
.L_x_37:
[----:B------:R-:W-:Y:S05]  /*b140*/  BSYNC B0 ;  /* 0x0000000000007941 */ /* 0x000fea0003800000 */
.L_x_36:
[----:B------:R-:W-:Y:S01]  /*b150*/  IADD3 R0, R11, 0x60, RZ ;  /* 0x000000600b007810 */ /* 0x000fe20007ffe0ff */
[----:B-1----:R1:W2:Y:S03]  /*b160*/  SHFL.IDX PT, R3, R10, 0x3, 0x1c1f ;  /* 0x007c1f000a037f89 */ /* 0x0022a600000e0000 */
[----:B------:R-:W-:Y:S01]  /*b170*/  ISETP.GE.AND P0, PT, R0, R24, PT ;  /* 0x000000180000720c */ /* 0x000fe20003f06270 */
[----:B---3--:R1:W3:-:S12]  /*b180*/  SHFL.IDX PT, R2, R25, 0x3, 0x1c1f ;  /* 0x007c1f0019027f89 */ /* 0x0082d800000e0000 */
[----:B------:R-:W-:Y:S05]  /*b190*/  @P0 EXIT ;  /* 0x000000000000094d */ /* 0x000fea0003800000 */
[C---:B------:R-:W-:Y:S02]  /*b1a0*/  IADD3 R4, R6.reuse, 0x20, RZ ;  /* 0x0000002006047810 */ /* 0x040fe40007ffe0ff */
[----:B------:R-:W-:Y:S02]  /*b1b0*/  ISETP.GE.AND P1, PT, R6, c[0x0][0x3c8], PT ;  /* 0x0000f20006007a0c */ /* 0x000fe40003f26270 */
[----:B------:R-:W-:-:S11]  /*b1c0*/  ISETP.GE.AND P0, PT, R4, c[0x0][0x3c8], PT ;  /* 0x0000f20004007a0c */ /* 0x000fd60003f06270 */
[----:B--23--:R-:W-:Y:S02]  /*b1d0*/  @!P1 IMAD.WIDE R8, R6, 0x2, R2 ;  /* 0x0000000206089825 */ /* 0x00cfe400078e0202 */
[----:B------:R-:W-:-:S03]  /*b1e0*/  @!P0 SHF.R.S32.HI R0, RZ, 0x1f, R4 ;  /* 0x0000001fff008819 */ /* 0x000fc60000011404 */
[----:B------:R2:W-:Y:S01]  /*b1f0*/  @!P1 ST.E.128 [R8.64], R60 ;  /* 0x0000003c08009985 */ /* 0x0005e2000c101d04 */
[----:B------:R-:W-:-:S04]  /*b200*/  @!P0 LEA.HI R0, R0, R4, RZ, 0x3 ;  /* 0x0000000400008211 */ /* 0x000fc800078f18ff */
[----:B------:R-:W-:-:S05]  /*b210*/  @!P0 LOP3.LUT R0, R0, 0xfffffff8, RZ, 0xc0, !PT ;  /* 0xfffffff800008812 */ /* 0x000fca00078ec0ff */
[----:B------:R-:W-:Y:S01]  /*b220*/  @!P0 IMAD.WIDE R4, R0, 0x2, R2 ;  /* 0x0000000200048825 */ /* 0x000fe200078e0202 */
[----:B------:R-:W-:-:S04]  /*b230*/  IADD3 R0, R6, 0x40, RZ ;  /* 0x0000004006007810 */ /* 0x000fc80007ffe0ff */
[----:B------:R2:W-:Y:S01]  /*b240*/  @!P0 ST.E.128 [R4.64], R56 ;  /* 0x0000003804008985 */ /* 0x0005e2000c101d04 */
[----:B------:R-:W-:-:S13]  /*b250*/  ISETP.GE.AND P0, PT, R0, c[0x0][0x3c8], PT ;  /* 0x0000f20000007a0c */ /* 0x000fda0003f06270 */
[----:B------:R-:W-:Y:S05]  /*b260*/  @P0 EXIT ;  /* 0x000000000000094d */ /* 0x000fea0003800000 */
[----:B--2---:R-:W-:-:S04]  /*b270*/  SHF.R.S32.HI R4, RZ, 0x1f, R0 ;  /* 0x0000001fff047819 */ /* 0x004fc80000011400 */
[----:B------:R-:W-:-:S04]  /*b280*/  LEA.HI R0, R4, R0, RZ, 0x3 ;  /* 0x0000000004007211 */ /* 0x000fc800078f18ff */
[----:B------:R-:W-:-:S05]  /*b290*/  LOP3.LUT R0, R0, 0xfffffff8, RZ, 0xc0, !PT ;  /* 0xfffffff800007812 */ /* 0x000fca00078ec0ff */
[----:B------:R-:W-:-:S05]  /*b2a0*/  IMAD.WIDE R2, R0, 0x2, R2 ;  /* 0x0000000200027825 */ /* 0x000fca00078e0202 */
[----:B------:R-:W-:Y:S01]  /*b2b0*/  ST.E.128 [R2.64], R64 ;  /* 0x0000004002007985 */ /* 0x000fe2000c101d04 */
[----:B------:R-:W-:Y:S05]  /*b2c0*/  EXIT ;  /* 0x000000000000794d */ /* 0x000fea0003800000 */
.L_x_30:
[----:B------:R-:W2:Y:S01]  /*b2d0*/  LDL R8, [R1+0x30] ;  /* 0x0000300001087983 */ /* 0x000ea20000100800 */
[----:B------:R-:W-:Y:S01]  /*b2e0*/  ISETP.NE.U32.AND P0, PT, RZ, c[0x0][0x508], PT ;  /* 0x00014200ff007a0c */ /* 0x000fe20003f05070 */
[----:B------:R-:W-:Y:S01]  /*b2f0*/  IMAD.MOV.U32 R2, RZ, RZ, 0x4 ;  /* 0x00000004ff027424 */ /* 0x000fe200078e00ff */
[----:B------:R-:W-:Y:S02]  /*b300*/  ISETP.NE.U32.AND P1, PT, RZ, c[0x0][0x500], PT ;  /* 0x00014000ff007a0c */ /* 0x000fe40003f25070 */
[----:B------:R-:W-:Y:S02]  /*b310*/  ISETP.NE.AND.EX P0, PT, RZ, c[0x0][0x50c], PT, P0 ;  /* 0x00014300ff007a0c */ /* 0x000fe40003f05300 */
[----:B------:R-:W-:Y:S01]  /*b320*/  ISETP.NE.AND.EX P1, PT, RZ, c[0x0][0x504], PT, P1 ;  /* 0x00014100ff007a0c */ /* 0x000fe20003f25310 */
[----:B------:R-:W-:Y:S02]  /*b330*/  IMAD.MOV.U32 R13, RZ, RZ, c[0x0][0x388] ;  /* 0x0000e200ff0d7624 */ /* 0x000fe400078e00ff */
[----:B--2---:R-:W-:-:S08]  /*b340*/  IMAD.WIDE R6, R8, R2, c[0x0][0x500] ;  /* 0x0001400008067625 */ /* 0x004fd000078e0202 */
[----:B------:R-:W-:Y:S02]  /*b350*/  @P0 IMAD.WIDE R2, R8, R2, c[0x0][0x508] ;  /* 0x0001420008020625 */ /* 0x000fe400078e0202 */
[----:B------:R-:W2:Y:S04]  /*b360*/  @P1 LDG.E R0, [R6.64] ;  /* 0x0000000406001981 */ /* 0x000ea8000c1e1900 */
[----:B------:R1:W5:Y:S01]  /*b370*/  @P0 LDG.E R13, [R2.64] ;  /* 0x00000004020d0981 */ /* 0x000362000c1e1900 */
[----:B------:R-:W-:Y:S02]  /*b380*/  CS2R R4, SRZ ;  /* 0x0000000000047805 */ /* 0x000fe4000001ff00 */
[--C-:B--2---:R-:W-:Y:S01]  /*b390*/  @P1 SHF.R.S32.HI R5, RZ, 0x1f, R0.reuse ;  /* 0x0000001fff051819 */ /* 0x104fe20000011400 */
[----:B------:R-:W-:Y:S01]  /*b3a0*/  @P1 IMAD.MOV.U32 R4, RZ, RZ, R0 ;  /* 0x000000ffff041224 */ /* 0x000fe200078e0000 */
[----:B------:R-:W-:Y:S05]  /*b3b0*/  @P0 BRA `(.L_x_38) ;  /* 0x0000004000000947 */ /* 0x000fea0003800000 */
[----:B-1----:R-:W-:Y:S05]  /*b3c0*/  @!P1 BRA `(.L_x_38) ;  /* 0x0000003000009947 */ /* 0x002fea0003800000 */
[----:B------:R1:W2:Y:S04]  /*b3d0*/  LDG.E R0, [R6.64] ;  /* 0x0000000406007981 */ /* 0x0002a8000c1e1900 */
[----:B-1----:R-:W2:Y:S02]  /*b3e0*/  LDG.E R6, [R6.64+0x4] ;  /* 0x0000040406067981 */ /* 0x002ea4000c1e1900 */
[----:B--2--5:R-:W-:-:S02]  /*b3f0*/  IADD3 R13, -R0, R6, RZ ;  /* 0x00000006000d7210 */ /* 0x024fc40007ffe1ff */
.L_x_38:
[----:B-1----:R-:W1:Y:S01]  /*b400*/  S2R R11, SR_TID.X ;  /* 0x00000000000b7919 */ /* 0x002e620000002100 */
[----:B------:R-:W-:Y:S01]  /*b410*/  SHF.R.S32.HI R0, RZ, 0x1f, R8 ;  /* 0x0000001fff007819 */ /* 0x000fe20000011408 */
[----:B------:R-:W-:Y:S01]  /*b420*/  BSSY B0, `(.L_x_39) ;  /* 0x0000028000007945 */ /* 0x000fe20003800000 */
[----:B------:R-:W-:-:S02]  /*b430*/  SEL R10, R8, RZ, !P1 ;  /* 0x000000ff080a7207 */ /* 0x000fc40004800000 */
[----:B------:R-:W-:Y:S02]  /*b440*/  SEL R12, R0, RZ, !P1 ;  /* 0x000000ff000c7207 */ /* 0x000fe40004800000 */
[----:B-1----:R-:W-:-:S13]  /*b450*/  ISETP.GE.AND P0, PT, R11, 0x80, PT ;  /* 0x000000800b00780c */ /* 0x002fda0003f06270 */
[----:B------:R-:W-:Y:S05]  /*b460*/  @P0 BRA `(.L_x_40) ;  /* 0x0000023000000947 */ /* 0x000fea0003800000 */
[----:B------:R-:W1:Y:S01]  /*b470*/  S2R R9, SR_CTAID.X ;  /* 0x0000000000097919 */ /* 0x000e620000002500 */
[----:B-----5:R-:W-:Y:S01]  /*b480*/  IMAD R0, R13, c[0x0][0x4e8], RZ ;  /* 0x00013a000d007a24 */ /* 0x020fe200078e02ff */
[----:B-1----:R-:W-:-:S04]  /*b490*/  LEA R9, R9, R11, 0x7 ;  /* 0x0000000b09097211 */ /* 0x002fc800078e38ff */
[----:B------:R-:W-:-:S13]  /*b4a0*/  ISETP.GE.AND P0, PT, R9, R0, PT ;  /* 0x000000000900720c */ /* 0x000fda0003f06270 */
[----:B------:R-:W-:Y:S05]  /*b4b0*/  @P0 BRA `(.L_x_40) ;  /* 0x000001e000000947 */ /* 0x000fea0003800000 */
[----:B------:R-:W1:Y:S01]  /*b4c0*/  S2R R8, SR_CTAID.Y ;  /* 0x0000000000087919 */ /* 0x000e620000002600 */
[----:B------:R-:W-:Y:S01]  /*b4d0*/  MOV R0, c[0x0][0x4e8] ;  /* 0x00013a0000007a02 */ /* 0x000fe20000000f00 */
[----:B------:R-:W-:Y:S01]  /*b4e0*/  IMAD.MOV.U32 R3, RZ, RZ, R5 ;  /* 0x000000ffff037224 */ /* 0x000fe200078e0005 */
[----:B------:R-:W-:Y:S02]  /*b4f0*/  MOV R2, R4 ;  /* 0x0000000400027202 */ /* 0x000fe40000000f00 */
[----:B------:R-:W-:-:S13]  /*b500*/  ISETP.NE.AND P0, PT, R0, 0x1, PT ;  /* 0x000000010000780c */ /* 0x000fda0003f05270 */
[----:B------:R-:W-:Y:S01]  /*b510*/  @P0 IMAD.HI.U32 R7, R9, c[0x0][0x4ec], RZ ;  /* 0x00013b0009070a27 */ /* 0x000fe200078e00ff */
[----:B-1----:R-:W-:-:S03]  /*b520*/  SHF.R.S32.HI R0, RZ, 0x1f, R8 ;  /* 0x0000001fff007819 */ /* 0x002fc60000011408 */
[----:B------:R-:W-:-:S04]  /*b530*/  IMAD.WIDE.U32 R2, R8, c[0x0][0x490], R2 ;  /* 0x0001240008027a25 */ /* 0x000fc800078e0002 */
[----:B------:R-:W-:Y:S02]  /*b540*/  IMAD R6, R0, c[0x0][0x490], RZ ;  /* 0x0001240000067a24 */ /* 0x000fe400078e02ff */
[----:B------:R-:W-:Y:S01]  /*b550*/  IMAD.MOV.U32 R0, RZ, RZ, R9 ;  /* 0x000000ffff007224 */ /* 0x000fe200078e0009 */
[----:B------:R-:W-:Y:S01]  /*b560*/  @P0 SHF.R.U32.HI R0, RZ, c[0x0][0x4f0], R7 ;  /* 0x00013c00ff000a19 */ /* 0x000fe20000011607 */
[----:B------:R-:W-:Y:S02]  /*b570*/  IMAD R6, R8, c[0x0][0x494], R6 ;  /* 0x0001250008067a24 */ /* 0x000fe400078e0206 */
[----:B------:R-:W-:Y:S01]  /*b580*/  IMAD R8, R12, c[0x0][0x498], RZ ;  /* 0x000126000c087a24 */ /* 0x000fe200078e02ff */
[----:B------:R-:W-:Y:S01]  /*b590*/  IADD3 R7, -R0, RZ, RZ ;  /* 0x000000ff00077210 */ /* 0x000fe20007ffe1ff */
[----:B------:R-:W-:Y:S02]  /*b5a0*/  IMAD.IADD R3, R6, 0x1, R3 ;  /* 0x0000000106037824 */ /* 0x000fe400078e0203 */
[----:B------:R-:W-:-:S02]  /*b5b0*/  IMAD R8, R10, c[0x0][0x49c], R8 ;  /* 0x000127000a087a24 */ /* 0x000fc400078e0208 */
[----:B------:R-:W-:Y:S01]  /*b5c0*/  IMAD R6, R7, c[0x0][0x4e8], R9 ;  /* 0x00013a0007067a24 */ /* 0x000fe200078e0209 */
[----:B------:R-:W-:Y:S01]  /*b5d0*/  SHF.R.S32.HI R9, RZ, 0x1f, R0 ;  /* 0x0000001fff097819 */ /* 0x000fe20000011400 */
[----:B------:R-:W-:-:S03]  /*b5e0*/  IMAD.WIDE.U32 R2, R10, c[0x0][0x498], R2 ;  /* 0x000126000a027a25 */ /* 0x000fc600078e0002 */
[----:B------:R-:W-:Y:S02]  /*b5f0*/  SHF.R.S32.HI R7, RZ, 0x1f, R6 ;  /* 0x0000001fff077819 */ /* 0x000fe40000011406 */
[----:B------:R-:W-:-:S03]  /*b600*/  IADD3 R2, P0, R0, R2, RZ ;  /* 0x0000000200027210 */ /* 0x000fc60007f1e0ff */
[----:B------:R-:W-:Y:S01]  /*b610*/  IMAD R0, R7, c[0x0][0x488], RZ ;  /* 0x0001220007007a24 */ /* 0x000fe200078e02ff */
[----:B------:R-:W-:-:S03]  /*b620*/  IADD3.X R3, R9, R3, R8, P0, !PT ;  /* 0x0000000309037210 */ /* 0x000fc600007fe408 */
[C---:B------:R-:W-:Y:S02]  /*b630*/  IMAD R0, R6.reuse, c[0x0][0x48c], R0 ;  /* 0x0001230006007a24 */ /* 0x040fe400078e0200 */
[----:B------:R-:W-:-:S05]  /*b640*/  IMAD.WIDE.U32 R2, R6, c[0x0][0x488], R2 ;  /* 0x0001220006027a25 */ /* 0x000fca00078e0002 */
[----:B------:R-:W-:Y:S02]  /*b650*/  IADD3 R0, R3, R0, RZ ;  /* 0x0000000003007210 */ /* 0x000fe40007ffe0ff */
[----:B------:R-:W-:-:S04]  /*b660*/  LEA R6, P0, R2, c[0x0][0x450], 0x2 ;  /* 0x0001140002067a11 */ /* 0x000fc800078010ff */
[----:B------:R-:W-:Y:S02]  /*b670*/  LEA.HI.X R7, R2, c[0x0][0x454], R0, 0x2, P0 ;  /* 0x0001150002077a11 */ /* 0x000fe400000f1400 */
[----:B------:R-:W-:-:S05]  /*b680*/  MOV R0, 0xff800000 ;  /* 0xff80000000007802 */ /* 0x000fca0000000f00 */
[----:B------:R1:W-:Y:S02]  /*b690*/  STG.E [R6.64], R0 ;  /* 0x0000000006007986 */ /* 0x0003e4000c101904 */
.L_x_40:
[----:B------:R-:W-:Y:S05]  /*b6a0*/  BSYNC B0 ;  /* 0x0000000000007941 */ /* 0x000fea0003800000 */
.L_x_39:
[----:B-1----:R-:W1:Y:S01]  /*b6b0*/  S2R R6, SR_CTAID.Y ;  /* 0x0000000000067919 */ /* 0x002e620000002600 */
[----:B------:R-:W-:Y:S01]  /*b6c0*/  IMAD R0, R5, c[0x0][0x3a0], RZ ;  /* 0x0000e80005007a24 */ /* 0x000fe200078e02ff */
[----:B------:R-:W-:Y:S01]  /*b6d0*/  SHF.R.S32.HI R5, RZ, 0x1f, R11 ;  /* 0x0000001fff057819 */ /* 0x000fe2000001140b */
[C---:B------:R-:W-:Y:S01]  /*b6e0*/  IMAD.WIDE.U32 R2, R4.reuse, c[0x0][0x3a0], RZ ;  /* 0x0000e80004027a25 */ /* 0x040fe200078e00ff */
[----:B------:R-:W2:Y:S01]  /*b6f0*/  S2R R9, SR_CTAID.X ;  /* 0x0000000000097919 */ /* 0x000ea20000002500 */
[----:B------:R-:W-:Y:S01]  /*b700*/  MOV R8, c[0x0][0x4e8] ;  /* 0x00013a0000087a02 */ /* 0x000fe20000000f00 */
[----:B------:R-:W-:Y:S01]  /*b710*/  BSSY B0, `(.L_x_41) ;  /* 0x000003c000007945 */ /* 0x000fe20003800000 */
[----:B------:R-:W-:Y:S01]  /*b720*/  LEA.HI R5, R5, R11, RZ, 0x2 ;  /* 0x0000000b05057211 */ /* 0x000fe200078f10ff */
[----:B------:R-:W-:Y:S01]  /*b730*/  IMAD R0, R4, c[0x0][0x3a4], R0 ;  /* 0x0000e90004007a24 */ /* 0x000fe200078e0200 */
[----:B------:R-:W-:Y:S01]  /*b740*/  ISETP.NE.AND P0, PT, R8, 0x1, PT ;  /* 0x000000010800780c */ /* 0x000fe20003f05270 */
[----:B-----5:R-:W-:Y:S01]  /*b750*/  IMAD R13, R13, c[0x0][0x4e8], RZ ;  /* 0x00013a000d0d7a24 */ /* 0x020fe200078e02ff */
[----:B------:R-:W-:-:S02]  /*b760*/  LOP3.LUT R4, R5, 0xfffffffc, RZ, 0xc0, !PT ;  /* 0xfffffffc05047812 */ /* 0x000fc400078ec0ff */
[----:B------:R-:W-:-:S03]  /*b770*/  IADD3 R3, R3, R0, RZ ;  /* 0x0000000003037210 */ /* 0x000fc60007ffe0ff */
[----:B------:R-:W-:Y:S01]  /*b780*/  IMAD.IADD R8, R11, 0x1, -R4 ;  /* 0x000000010b087824 */ /* 0x000fe200078e0a04 */
[----:B------:R-:W-:-:S04]  /*b790*/  SHF.R.S32.HI R11, RZ, 0x2, R5 ;  /* 0x00000002ff0b7819 */ /* 0x000fc80000011405 */
[-C--:B------:R-:W-:Y:S02]  /*b7a0*/  LEA R4, R8, R11.reuse, 0x5 ;  /* 0x0000000b08047211 */ /* 0x080fe400078e28ff */
[----:B-1----:R-:W-:Y:S01]  /*b7b0*/  SHF.R.S32.HI R7, RZ, 0x1f, R6 ;  /* 0x0000001fff077819 */ /* 0x002fe20000011406 */
[----:B------:R-:W-:Y:S01]  /*b7c0*/  IMAD.WIDE.U32 R2, R6, c[0x0][0x3e8], R2 ;  /* 0x0000fa0006027a25 */ /* 0x000fe200078e0002 */
[----:B--2---:R-:W-:-:S03]  /*b7d0*/  LEA R11, R9, R11, 0x7 ;  /* 0x0000000b090b7211 */ /* 0x004fc600078e38ff */
[----:B------:R-:W-:Y:S02]  /*b7e0*/  IMAD R0, R7, c[0x0][0x3e8], RZ ;  /* 0x0000fa0007007a24 */ /* 0x000fe400078e02ff */
[----:B------:R-:W-:Y:S02]  /*b7f0*/  IMAD R4, R9, 0x80, R4 ;  /* 0x0000008009047824 */ /* 0x000fe400078e0204 */
[----:B------:R-:W-:Y:S02]  /*b800*/  IMAD R0, R6, c[0x0][0x3ec], R0 ;  /* 0x0000fb0006007a24 */ /* 0x000fe400078e0200 */
[----:B------:R-:W-:-:S03]  /*b810*/  @P0 IMAD.HI.U32 R5, R4, c[0x0][0x4ec], RZ ;  /* 0x00013b0004050a27 */ /* 0x000fc600078e00ff */
[----:B------:R-:W-:Y:S01]  /*b820*/  IADD3 R3, R0, R3, RZ ;  /* 0x0000000300037210 */ /* 0x000fe20007ffe0ff */
[----:B------:R-:W-:Y:S01]  /*b830*/  IMAD R6, R12, c[0x0][0x3f0], RZ ;  /* 0x0000fc000c067a24 */ /* 0x000fe200078e02ff */
[----:B------:R-:W-:Y:S02]  /*b840*/  MOV R0, R4 ;  /* 0x0000000400007202 */ /* 0x000fe40000000f00 */
[----:B------:R-:W-:Y:S01]  /*b850*/  @P0 SHF.R.U32.HI R0, RZ, c[0x0][0x4f0], R5 ;  /* 0x00013c00ff000a19 */ /* 0x000fe20000011605 */
[C---:B------:R-:W-:Y:S02]  /*b860*/  IMAD R7, R10.reuse, c[0x0][0x3f4], R6 ;  /* 0x0000fd000a077a24 */ /* 0x040fe400078e0206 */
[----:B------:R-:W-:Y:S01]  /*b870*/  IMAD.WIDE.U32 R2, R10, c[0x0][0x3f0], R2 ;  /* 0x0000fc000a027a25 */ /* 0x000fe200078e0002 */
[----:B------:R-:W-:-:S03]  /*b880*/  SHF.R.S32.HI R6, RZ, 0x1f, R0 ;  /* 0x0000001fff067819 */ /* 0x000fc60000011400 */
[----:B------:R-:W-:Y:S01]  /*b890*/  IMAD.MOV R5, RZ, RZ, -R0 ;  /* 0x000000ffff057224 */ /* 0x000fe200078e0a00 */
[----:B------:R-:W-:Y:S01]  /*b8a0*/  IADD3 R3, R3, R7, RZ ;  /* 0x0000000703037210 */ /* 0x000fe20007ffe0ff */
[----:B------:R-:W-:Y:S02]  /*b8b0*/  IMAD R6, R6, c[0x0][0x3e0], RZ ;  /* 0x0000f80006067a24 */ /* 0x000fe400078e02ff */
[----:B------:R-:W-:Y:S02]  /*b8c0*/  IMAD R5, R5, c[0x0][0x4e8], R4 ;  /* 0x00013a0005057a24 */ /* 0x000fe400078e0204 */
[----:B------:R-:W-:-:S03]  /*b8d0*/  IMAD.WIDE.U32 R2, R0, c[0x0][0x3e0], R2 ;  /* 0x0000f80000027a25 */ /* 0x000fc600078e0002 */
[----:B------:R-:W-:Y:S01]  /*b8e0*/  SHF.R.S32.HI R4, RZ, 0x1f, R5 ;  /* 0x0000001fff047819 */ /* 0x000fe20000011405 */
[----:B------:R-:W-:-:S05]  /*b8f0*/  IMAD R0, R0, c[0x0][0x3e4], R6 ;  /* 0x0000f90000007a24 */ /* 0x000fca00078e0206 */
[----:B------:R-:W-:Y:S01]  /*b900*/  IADD3 R3, R3, R0, RZ ;  /* 0x0000000003037210 */ /* 0x000fe20007ffe0ff */
[----:B------:R-:W-:-:S04]  /*b910*/  IMAD R0, R4, c[0x0][0x3d8], RZ ;  /* 0x0000f60004007a24 */ /* 0x000fc800078e02ff */
[C---:B------:R-:W-:Y:S02]  /*b920*/  IMAD R0, R5.reuse, c[0x0][0x3dc], R0 ;  /* 0x0000f70005007a24 */ /* 0x040fe400078e0200 */
[----:B------:R-:W-:-:S04]  /*b930*/  IMAD.WIDE.U32 R2, R5, c[0x0][0x3d8], R2 ;  /* 0x0000f60005027a25 */ /* 0x000fc800078e0002 */
[----:B------:R-:W-:Y:S01]  /*b940*/  IMAD.IADD R0, R3, 0x1, R0 ;  /* 0x0000000103007824 */ /* 0x000fe200078e0200 */
[----:B------:R-:W-:-:S04]  /*b950*/  LEA R14, P0, R2, c[0x0][0x380], 0x1 ;  /* 0x0000e000020e7a11 */ /* 0x000fc800078008ff */
[----:B------:R-:W-:Y:S02]  /*b960*/  LEA.HI.X R12, R2, c[0x0][0x384], R0, 0x1, P0 ;  /* 0x0000e100020c7a11 */ /* 0x000fe400000f0c00 */
[----:B------:R-:W-:Y:S01]  /*b970*/  ISETP.GE.AND P0, PT, R11, R13, PT ;  /* 0x0000000d0b00720c */ /* 0x000fe20003f06270 */
[----:B------:R1:W2:Y:S01]  /*b980*/  SHFL.IDX PT, R2, R14, RZ, 0x1c1f ;  /* 0x001c1fff0e027589 */ /* 0x0002a200000e0000 */
[----:B------:R-:W-:-:S03]  /*b990*/  SHF.L.U32 R0, R8, 0x3, RZ ;  /* 0x0000000308007819 */ /* 0x000fc600000006ff */
[----:B------:R1:W3:Y:S01]  /*b9a0*/  SHFL.IDX PT, R3, R12, RZ, 0x1c1f ;  /* 0x001c1fff0c037589 */ /* 0x0002e200000e0000 */
[C---:B------:R-:W-:Y:S02]  /*b9b0*/  IADD3 R9, R0.reuse, 0x20, RZ ;  /* 0x0000002000097810 */ /* 0x040fe40007ffe0ff */
[----:B------:R-:W-:-:S05]  /*b9c0*/  IADD3 R10, R0, 0x40, RZ ;  /* 0x00000040000a7810 */ /* 0x000fca0007ffe0ff */
        /* <DEDUP_REMOVED lines=11> */
[----:B------:R2:W-:Y:S02]  /*ba80*/  @!P2 ST.E.128 [R6.64], RZ ;  /* 0x000000ff0600a985 */ /* 0x0005e4000c101d04 */
[----:B------:R-:W-:-:S04]  /*ba90*/  @!P1 IMAD.WIDE R4, R5, 0x2, R2 ;  /* 0x0000000205049825 */ /* 0x000fc800078e0202 */
[----:B------:R-:W-:Y:S01]  /*baa0*/  @!P0 IMAD.WIDE R2, R8, 0x2, R2 ;  /* 0x0000000208028825 */ /* 0x000fe200078e0202 */
[----:B------:R2:W-:Y:S04]  /*bab0*/  @!P1 ST.E.128 [R4.64], RZ ;  /* 0x000000ff04009985 */ /* 0x0005e8000c101d04 */
[----:B------:R2:W-:Y:S02]  /*bac0*/  @!P0 ST.E.128 [R2.64], RZ ;  /* 0x000000ff02008985 */ /* 0x0005e4000c101d04 */
.L_x_42:
[----:B------:R-:W-:Y:S05]  /*bad0*/  BSYNC B0 ;  /* 0x0000000000007941 */ /* 0x000fea0003800000 */
.L_x_41:
[----:B--2---:R-:W-:Y:S01]  /*bae0*/  IADD3 R4, R11, 0x20, RZ ;  /* 0x000000200b047810 */ /* 0x004fe20007ffe0ff */
[----:B---3--:R2:W3:Y:S01]  /*baf0*/  SHFL.IDX PT, R3, R12, 0x1, 0x1c1f ;  /* 0x003c1f000c037f89 */ /* 0x0084e200000e0000 */
[----:B------:R-:W-:Y:S02]  /*bb00*/  BSSY B0, `(.L_x_43) ;  /* 0x0000013000007945 */ /* 0x000fe40003800000 */
[----:B------:R-:W-:Y:S01]  /*bb10*/  ISETP.GE.AND P0, PT, R4, R13, PT ;  /* 0x0000000d0400720c */ /* 0x000fe20003f06270 */
[----:B------:R2:W4:-:S12]  /*bb20*/  SHFL.IDX PT, R2, R14, 0x1, 0x1c1f ;  /* 0x003c1f000e027f89 */ /* 0x00051800000e0000 */
        /* <DEDUP_REMOVED lines=16> */
.L_x_44:
[----:B------:R-:W-:Y:S05]  /*bc30*/  BSYNC B0 ;  /* 0x0000000000007941 */ /* 0x000fea0003800000 */
.L_x_43:
[----:B---3--:R-:W-:Y:S01]  /*bc40*/  IADD3 R4, R11, 0x40, RZ ;  /* 0x000000400b047810 */ /* 0x008fe20007ffe0ff */
[----:B------:R3:W1:Y:S01]  /*bc50*/  SHFL.IDX PT, R3, R12, 0x2, 0x1c1f ;  /* 0x005c1f000c037f89 */ /* 0x00066200000e0000 */
[----:B------:R-:W-:Y:S02]  /*bc60*/  BSSY B0, `(.L_x_45) ;  /* 0x0000013000007945 */ /* 0x000fe40003800000 */
[----:B------:R-:W-:Y:S01]  /*bc70*/  ISETP.GE.AND P0, PT, R4, R13, PT ;  /* 0x0000000d0400720c */ /* 0x000fe20003f06270 */
[----:B----4-:R3:W4:-:S12]  /*bc80*/  SHFL.IDX PT, R2, R14, 0x2, 0x1c1f ;  /* 0x005c1f000e027f89 */ /* 0x01071800000e0000 */
[----:B------:R-:W-:Y:S05]  /*bc90*/  @P0 BRA `(.L_x_46) ;  /* 0x000000f000000947 */ /* 0x000fea0003800000 */
[----:B------:R-:W-:Y:S02]  /*bca0*/  ISETP.GE.AND P1, PT, R9, c[0x0][0x3c8], PT ;  /* 0x0000f20009007a0c */ /* 0x000fe40003f26270 */
[----:B------:R-:W-:Y:S02]  /*bcb0*/  ISETP.GE.AND P0, PT, R10, c[0x0][0x3c8], PT ;  /* 0x0000f2000a007a0c */ /* 0x000fe40003f06270 */
[----:B------:R-:W-:-:S09]  /*bcc0*/  ISETP.GE.AND P2, PT, R0, c[0x0][0x3c8], PT ;  /* 0x0000f20000007a0c */ /* 0x000fd20003f46270 */
[----:B------:R-:W-:Y:S02]  /*bcd0*/  @!P1 SHF.R.S32.HI R5, RZ, 0x1f, R9 ;  /* 0x0000001fff059819 */ /* 0x000fe40000011409 */
[----:B------:R-:W-:Y:S02]  /*bce0*/  @!P0 SHF.R.S32.HI R4, RZ, 0x1f, R10 ;  /* 0x0000001fff048819 */ /* 0x000fe4000001140a */
[----:B------:R-:W-:Y:S01]  /*bcf0*/  @!P1 LEA.HI R5, R5, R9, RZ, 0x3 ;  /* 0x0000000905059211 */ /* 0x000fe200078f18ff */
[--C-:B-1--4-:R-:W-:Y:S01]  /*bd00*/  @!P2 IMAD.WIDE R6, R0, 0x2, R2.reuse ;  /* 0x000000020006a825 */ /* 0x112fe200078e0202 */
        /* <DEDUP_REMOVED lines=8> */
.L_x_46:
[----:B------:R-:W-:Y:S05]  /*bd90*/  BSYNC B0 ;  /* 0x0000000000007941 */ /* 0x000fea0003800000 */
.L_x_45:
[----:B-1----:R-:W-:Y:S01]  /*bda0*/  IADD3 R4, R11, 0x60, RZ ;  /* 0x000000600b047810 */ /* 0x002fe20007ffe0ff */
[----:B------:R1:W2:Y:S03]  /*bdb0*/  SHFL.IDX PT, R3, R12, 0x3, 0x1c1f ;  /* 0x007c1f000c037f89 */ /* 0x0002a600000e0000 */
[----:B------:R-:W-:Y:S01]  /*bdc0*/  ISETP.GE.AND P0, PT, R4, R13, PT ;  /* 0x0000000d0400720c */ /* 0x000fe20003f06270 */
[----:B----4-:R1:W4:-:S12]  /*bdd0*/  SHFL.IDX PT, R2, R14, 0x3, 0x1c1f ;  /* 0x007c1f000e027f89 */ /* 0x01031800000e0000 */
[----:B------:R-:W-:Y:S05]  /*bde0*/  @P0 EXIT ;  /* 0x000000000000094d */ /* 0x000fea0003800000 */
[----:B------:R-:W-:Y:S02]  /*bdf0*/  ISETP.GE.AND P0, PT, R9, c[0x0][0x3c8], PT ;  /* 0x0000f20009007a0c */ /* 0x000fe40003f06270 */
[----:B------:R-:W-:-:S11]  /*be00*/  ISETP.GE.AND P1, PT, R0, c[0x0][0x3c8], PT ;  /* 0x0000f20000007a0c */ /* 0x000fd60003f26270 */
[----:B------:R-:W-:Y:S02]  /*be10*/  @!P0 SHF.R.S32.HI R4, RZ, 0x1f, R9 ;  /* 0x0000001fff048819 */ /* 0x000fe40000011409 */
[----:B--2-4-:R-:W-:Y:S02]  /*be20*/  @!P1 IMAD.WIDE R6, R0, 0x2, R2 ;  /* 0x0000000200069825 */ /* 0x014fe400078e0202 */
[----:B------:R-:W-:-:S03]  /*be30*/  @!P0 LEA.HI R4, R4, R9, RZ, 0x3 ;  /* 0x0000000904048211 */ /* 0x000fc600078f18ff */
[----:B------:R2:W-:Y:S01]  /*be40*/  @!P1 ST.E.128 [R6.64], RZ ;  /* 0x000000ff06009985 */ /* 0x0005e2000c101d04 */
[----:B------:R-:W-:-:S05]  /*be50*/  @!P0 LOP3.LUT R4, R4, 0xfffffff8, RZ, 0xc0, !PT ;  /* 0xfffffff804048812 */ /* 0x000fca00078ec0ff */
[----:B------:R-:W-:-:S05]  /*be60*/  @!P0 IMAD.WIDE R4, R4, 0x2, R2 ;  /* 0x0000000204048825 */ /* 0x000fca00078e0202 */
[----:B------:R2:W-:Y:S01]  /*be70*/  @!P0 ST.E.128 [R4.64], RZ ;  /* 0x000000ff04008985 */ /* 0x0005e2000c101d04 */
[----:B------:R-:W-:-:S13]  /*be80*/  ISETP.GE.AND P0, PT, R10, c[0x0][0x3c8], PT ;  /* 0x0000f2000a007a0c */ /* 0x000fda0003f06270 */
[----:B------:R-:W-:Y:S05]  /*be90*/  @P0 EXIT ;  /* 0x000000000000094d */ /* 0x000fea0003800000 */
[----:B------:R-:W-:-:S04]  /*bea0*/  SHF.R.S32.HI R0, RZ, 0x1f, R10 ;  /* 0x0000001fff007819 */ /* 0x000fc8000001140a */
[----:B------:R-:W-:-:S04]  /*beb0*/  LEA.HI R0, R0, R10, RZ, 0x3 ;  /* 0x0000000a00007211 */ /* 0x000fc800078f18ff */
[----:B------:R-:W-:-:S05]  /*bec0*/  LOP3.LUT R0, R0, 0xfffffff8, RZ, 0xc0, !PT ;  /* 0xfffffff800007812 */ /* 0x000fca00078ec0ff */
[----:B------:R-:W-:-:S05]  /*bed0*/  IMAD.WIDE R2, R0, 0x2, R2 ;  /* 0x0000000200027825 */ /* 0x000fca00078e0202 */
[----:B------:R-:W-:Y:S01]  /*bee0*/  ST.E.128 [R2.64], RZ ;  /* 0x000000ff02007985 */ /* 0x000fe2000c101d04 */
[----:B------:R-:W-:Y:S05]  /*bef0*/  EXIT ;  /* 0x000000000000794d */ /* 0x000fea0003800000 */
.L_x_47:
        /* <DEDUP_REMOVED lines=16> */
.L_x_755:


//--------------------- .text._ZN7cutlass13device_kernelIN5flash19enable_sm80_to_sm89INS1_16FlashAttnFwdSm80INS1_25CollectiveMainloopFwdSm80ILi4ELi1ELb0EN4cute5tupleIJNS5_1CILi128EEENS7_ILi64EEENS7_ILi96EEEEEELi96ENS_6half_tEfNS_4arch4Sm80ELb0ELb0ELb1ELb1ELb0ELb1ELb1ELb0EEENS1_21CollectiveEpilogueFwdINS6_IJS8_SA_S9_EEENS6_IJNS7_ILi1EEESI_SI_EEESC_SE_Li128ELb1ELb1ELb0ELb0EEENS1_19SingleTileSchedulerILb1ELb0ELb1ELi128EEEEEEEEEvNT_6ParamsE --------------------------
	.section	.text._ZN7cutlass13device_kernelIN5flash19enable_sm80_to_sm89INS1_16FlashAttnFwdSm80INS1_25CollectiveMainloopFwdSm80ILi4ELi1ELb0EN4cute5tupleIJNS5_1CILi128EEENS7_ILi64EEENS7_ILi96EEEEEELi96ENS_6half_tEfNS_4arch4Sm80ELb0ELb0ELb1ELb1ELb0ELb1ELb1ELb0EEENS1_21CollectiveEpilogueFwdINS6_IJS8_SA_S9_EEENS6_IJNS7_ILi1EEESI_SI_EEESC_SE_Li128ELb1ELb1ELb0ELb0EEENS1_19SingleTileSchedulerILb1ELb0ELb1ELi128EEEEEEEEEvNT_6ParamsE,"ax",@progbits
	.sectioninfo	@"SHI_REGISTERS=255"
	.align	128
.text._ZN7cutlass13device_kernelIN5flash19enable_sm80_to_sm89INS1_16FlashAttnFwdSm80INS1_25CollectiveMainloopFwdSm80ILi4ELi1ELb0EN4cute5tupleIJNS5_1CILi128EEENS7_ILi64EEENS7_ILi96EEEEEELi96ENS_6half_tEfNS_4arch4Sm80ELb0ELb0ELb1ELb1ELb0ELb1ELb1ELb0EEENS1_21CollectiveEpilogueFwdINS6_IJS8_SA_S9_EEENS6_IJNS7_ILi1EEESI_SI_EEESC_SE_Li128ELb1ELb1ELb0ELb0EEENS1_19SingleTileSchedulerILb1ELb0ELb1ELi128EEEEEEEEEvNT_6ParamsE:
        .type           _ZN7cutlass13device_kernelIN5flash19enable_sm80_to_sm89INS1_16FlashAttnFwdSm80INS1_25CollectiveMainloopFwdSm80ILi4ELi1ELb0EN4cute5tupleIJNS5_1CILi128EEENS7_ILi64EEENS7_ILi96EEEEEELi96ENS_6half_tEfNS_4arch4Sm80ELb0ELb0ELb1ELb1ELb0ELb1ELb1ELb0EEENS1_21CollectiveEpilogueFwdINS6_IJS8_SA_S9_EEENS6_IJNS7_ILi1EEESI_SI_EEESC_SE_Li128ELb1ELb1ELb0ELb0EEENS1_19SingleTileSchedulerILb1ELb0ELb1ELi128EEEEEEEEEvNT_6ParamsE,@function
        .size           _ZN7cutlass13device_kernelIN5flash19enable_sm80_to_sm89INS1_16FlashAttnFwdSm80INS1_25CollectiveMainloopFwdSm80ILi4ELi1ELb0EN4cute5tupleIJNS5_1CILi128EEENS7_ILi64EEENS7_ILi96EEEEEELi96ENS_6half_tEfNS_4arch4Sm80ELb0ELb0ELb1ELb1ELb0ELb1ELb1ELb0EEENS1_21CollectiveEpilogueFwdINS6_IJS8_SA_S9_EEENS6_IJNS7_ILi1EEESI_SI_EEESC_SE_Li128ELb1ELb1ELb0ELb0EEENS1_19SingleTileSchedulerILb1ELb0ELb1ELi128EEEEEEEEEvNT_6ParamsE,(.L_x_756 - _ZN7cutlass13device_kernelIN5flash19enable_sm80_to_sm89INS1_16FlashAttnFwdSm80INS1_25CollectiveMainloopFwdSm80ILi4ELi1ELb0EN4cute5tupleIJNS5_1CILi128EEENS7_ILi64EEENS7_ILi96EEEEEELi96ENS_6half_tEfNS_4arch4Sm80ELb0ELb0ELb1ELb1ELb0ELb1ELb1ELb0EEENS1_21CollectiveEpilogueFwdINS6_IJS8_SA_S9_EEENS6_IJNS7_ILi1EEESI_SI_EEESC_SE_Li128ELb1ELb1ELb0ELb0EEENS1_19SingleTileSchedulerILb1ELb0ELb1ELi128EEEEEEEEEvNT_6ParamsE)
        .other          _ZN7cutlass13device_kernelIN5flash19enable_sm80_to_sm89INS1_16FlashAttnFwdSm80INS1_25CollectiveMainloopFwdSm80ILi4ELi1ELb0EN4cute5tupleIJNS5_1CILi128EEENS7_ILi64EEENS7_ILi96EEEEEELi96ENS_6half_tEfNS_4arch4Sm80ELb0ELb0ELb1ELb1ELb0ELb1ELb1ELb0EEENS1_21CollectiveEpilogueFwdINS6_IJS8_SA_S9_EEENS6_IJNS7_ILi1EEESI_SI_EEESC_SE_Li128ELb1ELb1ELb0ELb0EEENS1_19SingleTileSchedulerILb1ELb0ELb1ELi128EEEEEEEEEvNT_6ParamsE,@"STO_CUDA_ENTRY STV_DEFAULT"
_ZN7cutlass13device_kernelIN5flash19enable_sm80_to_sm89INS1_16FlashAttnFwdSm80INS1_25CollectiveMainloopFwdSm80ILi4ELi1ELb0EN4cute5tupleIJNS5_1CILi128EEENS7_ILi64EEENS7_ILi96EEEEEELi96ENS_6half_tEfNS_4arch4Sm80ELb0ELb0ELb1ELb1ELb0ELb1ELb1ELb0EEENS1_21CollectiveEpilogueFwdINS6_IJS8_SA_S9_EEENS6_IJNS7_ILi1EEESI_SI_EEESC_SE_Li128ELb1ELb1ELb0ELb0EEENS1_19SingleTileSchedulerILb1ELb0ELb1ELi128EEEEEEEEEvNT_6ParamsE:
        /* <DEDUP_REMOVED lines=17> */
.L_x_49:
        /* <DEDUP_REMOVED lines=8> */
.L_x_51:
[----:B------:R-:W-:-:S05]  /*0190*/  MOV R0, c[0x0][0x54c] ;  /* 0x0001530000007a02 */ /* 0x000fca0000000f00 */
.L_x_50:
[----:B-----5:R-:W-:Y:S01]  /*01a0*/  IMAD R0, R0, c[0x0][0x548], RZ ;  /* 0x0001520000007a24 */ /* 0x020fe200078e02ff */
[----:B-1----:R-:W-:-:S04]  /*01b0*/  SHF.L.U32 R2, R169, 0x7, RZ ;  /* 0x00000007a9027819 */ /* 0x002fc800000006ff */
[----:B------:R-:W-:-:S04]  /*01c0*/  ISETP.GE.AND P0, PT, R2, R0, PT ;  /* 0x000000000200720c */ /* 0x000fc80003f06270 */
[----:B------:R-:W-:-:S05]  /*01d0*/  SEL R0, R5, 0xffffffff, !P0 ;  /* 0xffffffff05007807 */ /* 0x000fca0004000000 */
[----:B------:R1:W-:Y:S01]  /*01e0*/  STL [R1+0x58], R0 ;  /* 0x0000580001007387 */ /* 0x0003e20000100800 */
[----:B------:R-:W-:Y:S05]  /*01f0*/  BRA `(.L_x_52) ;  /* 0x0000013000007947 */ /* 0x000fea0003800000 */
.L_x_48:
[----:B---3--:R-:W-:-:S04]  /*0200*/  ISETP.NE.U32.AND P0, PT, RZ, c[0x0][0x568], PT ;  /* 0x00015a00ff007a0c */ /* 0x008fc80003f05070 */
[----:B------:R-:W-:-:S13]  /*0210*/  ISETP.NE.AND.EX P0, PT, RZ, c[0x0][0x56c], PT, P0 ;  /* 0x00015b00ff007a0c */ /* 0x000fda0003f05300 */
[----:B------:R-:W-:Y:S05]  /*0220*/  @!P0 BRA `(.L_x_53) ;  /* 0x0000002000008947 */ /* 0x000fea0003800000 */
[----:B------:R1:W5:Y:S01]  /*0230*/  LDG.E R0, [R2.64] ;  /* 0x0000000602007981 */ /* 0x000362000c1e1900 */
[----:B------:R-:W-:Y:S05]  /*0240*/  BRA `(.L_x_54) ;  /* 0x0000009000007947 */ /* 0x000fea0003800000 */
.L_x_53:
        /* <DEDUP_REMOVED lines=8> */
.L_x_55:
[----:B------:R-:W-:-:S05]  /*02d0*/  MOV R0, c[0x0][0x54c] ;  /* 0x0001530000007a02 */ /* 0x000fca0000000f00 */
.L_x_54:
[----:B-----5:R-:W-:Y:S01]  /*02e0*/  IMAD R0, R0, c[0x0][0x548], RZ ;  /* 0x0001520000007a24 */ /* 0x020fe200078e02ff */
[----:B-1----:R-:W-:-:S04]  /*02f0*/  SHF.L.U32 R2, R169, 0x7, RZ ;  /* 0x00000007a9027819 */ /* 0x002fc800000006ff */
[----:B------:R-:W-:-:S04]  /*0300*/  ISETP.GE.AND P0, PT, R2, R0, PT ;  /* 0x000000000200720c */ /* 0x000fc80003f06270 */
[----:B------:R-:W-:-:S05]  /*0310*/  SEL R0, R5, 0xffffffff, !P0 ;  /* 0xffffffff05007807 */ /* 0x000fca0004000000 */
[----:B------:R1:W-:Y:S04]  /*0320*/  STL [R1+0x58], R0 ;  /* 0x0000580001007387 */ /* 0x0003e80000100800 */
.L_x_52:
[----:B------:R-:W2:Y:S02]  /*0330*/  LDL R17, [R1+0x58] ;  /* 0x0000580001117983 */ /* 0x000ea40000100800 */
[----:B--2---:R-:W-:-:S13]  /*0340*/  ISETP.GE.AND P0, PT, R17, RZ, PT ;  /* 0x000000ff1100720c */ /* 0x004fda0003f06270 */
[----:B------:R-:W-:Y:S05]  /*0350*/  @!P0 EXIT ;  /* 0x000000000000894d */ /* 0x000fea0003800000 */
[----:B------:R-:W-:Y:S01]  /*0360*/  ISETP.NE.U32.AND P0, PT, RZ, c[0x0][0x370], PT ;  /* 0x0000dc00ff007a0c */ /* 0x000fe20003f05070 */
[----:B------:R-:W-:Y:S01]  /*0370*/  IMAD.MOV.U32 R148, RZ, RZ, RZ ;  /* 0x000000ffff947224 */ /* 0x000fe200078e00ff */
[----:B------:R-:W-:Y:S01]  /*0380*/  ISETP.NE.U32.AND P1, PT, RZ, c[0x0][0x360], PT ;  /* 0x0000d800ff007a0c */ /* 0x000fe20003f25070 */
[----:B------:R-:W-:Y:S01]  /*0390*/  IMAD.MOV.U32 R153, RZ, RZ, RZ ;  /* 0x000000ffff997224 */ /* 0x000fe200078e00ff */
[----:B------:R-:W-:Y:S01]  /*03a0*/  ISETP.NE.AND.EX P2, PT, RZ, c[0x0][0x374], PT, P0 ;  /* 0x0000dd00ff007a0c */ /* 0x000fe20003f45300 */
[----:B------:R-:W-:Y:S01]  /*03b0*/  IMAD.MOV.U32 R12, RZ, RZ, RZ ;  /* 0x000000ffff0c7224 */ /* 0x000fe200078e00ff */
[----:B------:R-:W-:Y:S01]  /*03c0*/  ISETP.NE.AND.EX P0, PT, RZ, c[0x0][0x364], PT, P1 ;  /* 0x0000d900ff007a0c */ /* 0x000fe20003f05310 */
[CC--:B------:R-:W-:Y:S01]  /*03d0*/  IMAD.WIDE R6, R17.reuse, R13.reuse, c[0x0][0x348] ;  /* 0x0000d20011067625 */ /* 0x0c0fe200078e020d */
[----:B------:R-:W-:Y:S02]  /*03e0*/  ISETP.NE.U32.AND P1, PT, RZ, c[0x0][0x348], PT ;  /* 0x0000d200ff007a0c */ /* 0x000fe40003f25070 */
[----:B------:R-:W-:Y:S01]  /*03f0*/  ISETP.NE.U32.AND P5, PT, RZ, c[0x0][0x350], PT ;  /* 0x0000d400ff007a0c */ /* 0x000fe20003fa5070 */
[----:B------:R-:W-:Y:S01]  /*0400*/  IMAD.WIDE R4, R17, R13, c[0x0][0x350] ;  /* 0x0000d40011047625 */ /* 0x000fe200078e020d */
[----:B------:R-:W-:-:S02]  /*0410*/  ISETP.NE.U32.AND P3, PT, RZ, c[0x0][0x358], PT ;  /* 0x0000d600ff007a0c */ /* 0x000fc40003f65070 */
[----:B------:R-:W-:Y:S01]  /*0420*/  ISETP.NE.AND.EX P1, PT, RZ, c[0x0][0x34c], PT, P1 ;  /* 0x0000d300ff007a0c */ /* 0x000fe20003f25310 */
[CC--:B------:R-:W-:Y:S01]  /*0430*/  IMAD.WIDE R2, R17.reuse, R13.reuse, c[0x0][0x358] ;  /* 0x0000d60011027625 */ /* 0x0c0fe200078e020d */
[----:B------:R-:W-:Y:S02]  /*0440*/  ISETP.NE.AND.EX P5, PT, RZ, c[0x0][0x354], PT, P5 ;  /* 0x0000d500ff007a0c */ /* 0x000fe40003fa5350 */
[----:B------:R-:W-:Y:S01]  /*0450*/  ISETP.NE.AND.EX P3, PT, RZ, c[0x0][0x35c], PT, P3 ;  /* 0x0000d700ff007a0c */ /* 0x000fe20003f65330 */
[CC--:B------:R-:W-:Y:S01]  /*0460*/  @P2 IMAD.WIDE R10, R17.reuse, R13.reuse, c[0x0][0x370] ;  /* 0x0000dc00110a2625 */ /* 0x0c0fe200078e020d */
[----:B------:R-:W-:Y:S01]  /*0470*/  MOV R150, RZ ;  /* 0x000000ff00967202 */ /* 0x000fe20000000f00 */
[----:B------:R-:W2:Y:S02]  /*0480*/  S2R R51, SR_CTAID.Y ;  /* 0x0000000000337919 */ /* 0x000ea40000002600 */
[----:B------:R-:W-:Y:S02]  /*0490*/  IMAD.MOV.U32 R155, RZ, RZ, c[0x0][0x168] ;  /* 0x00005a00ff9b7624 */ /* 0x000fe400078e00ff */
[----:B------:R3:W5:Y:S01]  /*04a0*/  @P2 LDG.E R148, [R10.64] ;  /* 0x000000060a942981 */ /* 0x000762000c1e1900 */
[----:B------:R-:W-:-:S03]  /*04b0*/  @P0 IMAD.WIDE R8, R17, R13, c[0x0][0x360] ;  /* 0x0000d80011080625 */ /* 0x000fc600078e020d */
[----:B------:R3:W5:Y:S04]  /*04c0*/  @P1 LDG.E R153, [R6.64] ;  /* 0x0000000606991981 */ /* 0x000768000c1e1900 */
[----:B------:R3:W5:Y:S04]  /*04d0*/  @P5 LDG.E R150, [R4.64] ;  /* 0x0000000604965981 */ /* 0x000768000c1e1900 */
[----:B------:R3:W5:Y:S01]  /*04e0*/  @P3 LDG.E R12, [R2.64] ;  /* 0x00000006020c3981 */ /* 0x000762000c1e1900 */
[----:B------:R-:W-:-:S03]  /*04f0*/  MOV R96, c[0x0][0x228] ;  /* 0x00008a0000607a02 */ /* 0x000fc60000000f00 */
[----:B------:R4:W5:Y:S01]  /*0500*/  @P0 LDG.E R155, [R8.64] ;  /* 0x00000006089b0981 */ /* 0x000962000c1e1900 */
[----:B--2---:R-:W-:Y:S01]  /*0510*/  SHF.R.S32.HI R171, RZ, 0x1f, R51 ;  /* 0x0000001fffab7819 */ /* 0x004fe20000011433 */
[----:B----4-:R-:W-:Y:S01]  /*0520*/  IMAD.MOV.U32 R8, RZ, RZ, c[0x0][0x1d0] ;  /* 0x00007400ff087624 */ /* 0x010fe200078e00ff */
[----:B------:R-:W-:Y:S05]  /*0530*/  @P0 BRA `(.L_x_56) ;  /* 0x0000004000000947 */ /* 0x000fea0003800000 */
[----:B---3--:R-:W-:Y:S05]  /*0540*/  @!P1 BRA `(.L_x_56) ;  /* 0x0000003000009947 */ /* 0x008fea0003800000 */
[----:B-1----:R1:W2:Y:S04]  /*0550*/  LDG.E R0, [R6.64] ;  /* 0x0000000606007981 */ /* 0x0022a8000c1e1900 */
[----:B-1----:R-:W2:Y:S02]  /*0560*/  LDG.E R6, [R6.64+0x4] ;  /* 0x0000040606067981 */ /* 0x002ea4000c1e1900 */
[----:B--2--5:R-:W-:Y:S02]  /*0570*/  IADD3 R155, -R0, R6, RZ ;  /* 0x00000006009b7210 */ /* 0x024fe40007ffe1ff */
.L_x_56:
[----:B---3--:R-:W-:-:S04]  /*0580*/  ISETP.NE.U32.AND P0, PT, RZ, c[0x0][0x368], PT ;  /* 0x0000da00ff007a0c */ /* 0x008fc80003f05070 */
[----:B------:R-:W-:-:S13]  /*0590*/  ISETP.NE.AND.EX P0, PT, RZ, c[0x0][0x36c], PT, P0 ;  /* 0x0000db00ff007a0c */ /* 0x000fda0003f05300 */
[----:B------:R-:W-:Y:S05]  /*05a0*/  @!P0 BRA `(.L_x_57) ;  /* 0x0000003000008947 */ /* 0x000fea0003800000 */
[----:B------:R-:W-:-:S05]  /*05b0*/  IMAD.WIDE R4, R17, R13, c[0x0][0x368] ;  /* 0x0000da0011047625 */ /* 0x000fca00078e020d */
[----:B------:R2:W5:Y:S01]  /*05c0*/  LDG.E R8, [R4.64] ;  /* 0x0000000604087981 */ /* 0x000562000c1e1900 */
[----:B------:R-:W-:Y:S05]  /*05d0*/  BRA `(.L_x_58) ;  /* 0x0000004000007947 */ /* 0x000fea0003800000 */
.L_x_57:
[----:B------:R-:W-:Y:S05]  /*05e0*/  @!P5 BRA `(.L_x_58) ;  /* 0x000000300000d947 */ /* 0x000fea0003800000 */
[----:B-1----:R1:W2:Y:S04]  /*05f0*/  LDG.E R0, [R4.64] ;  /* 0x0000000604007981 */ /* 0x0022a8000c1e1900 */
[----:B-1----:R-:W2:Y:S02]  /*0600*/  LDG.E R4, [R4.64+0x4] ;  /* 0x0000040604047981 */ /* 0x002ea4000c1e1900 */
[----:B--2---:R-:W-:Y:S02]  /*0610*/  IADD3 R8, -R0, R4, RZ ;  /* 0x0000000400087210 */ /* 0x004fe40007ffe1ff */
.L_x_58:
[----:B--2---:R2:W3:Y:S04]  /*0620*/  @P3 LDG.E R5, [R2.64] ;  /* 0x0000000602053981 */ /* 0x0044e8000c1e1900 */
[----:B------:R2:W3:Y:S01]  /*0630*/  @P3 LDG.E R4, [R2.64+0x4] ;  /* 0x0000040602043981 */ /* 0x0004e2000c1e1900 */
[----:B------:R-:W-:Y:S01]  /*0640*/  ISETP.NE.U32.AND P0, PT, RZ, c[0x0][0x378], PT ;  /* 0x0000de00ff007a0c */ /* 0x000fe20003f05070 */
[----:B-----5:R-:W-:-:S03]  /*0650*/  IMAD.MOV.U32 R149, RZ, RZ, R8 ;  /* 0x000000ffff957224 */ /* 0x020fc600078e0008 */
[----:B------:R-:W-:Y:S01]  /*0660*/  ISETP.NE.AND.EX P0, PT, RZ, c[0x0][0x37c], PT, P0 ;  /* 0x0000df00ff007a0c */ /* 0x000fe20003f05300 */
[----:B-1----:R-:W-:-:S12]  /*0670*/  IMAD.IADD R0, R8, 0x1, -R148 ;  /* 0x0000000108007824 */ /* 0x002fd800078e0a94 */
[----:B--2---:R-:W-:-:S05]  /*0680*/  @P0 IMAD.WIDE R2, R17, R13, c[0x0][0x378] ;  /* 0x0000de0011020625 */ /* 0x004fca00078e020d */
[----:B------:R1:W5:Y:S01]  /*0690*/  @P0 LDG.E R149, [R2.64] ;  /* 0x0000000602950981 */ /* 0x000362000c1e1900 */
[----:B---3--:R-:W-:-:S04]  /*06a0*/  @P3 IMAD.IADD R96, R4, 0x1, -R5 ;  /* 0x0000000104603824 */ /* 0x008fc800078e0a05 */
[----:B------:R-:W-:-:S05]  /*06b0*/  IMAD.IADD R165, R0, 0x1, R96 ;  /* 0x0000000100a57824 */ /* 0x000fca00078e0260 */
[----:B-1----:R-:W-:-:S04]  /*06c0*/  IADD3 R2, R165, 0x3f, RZ ;  /* 0x0000003fa5027810 */ /* 0x002fc80007ffe0ff */
[----:B------:R-:W-:-:S04]  /*06d0*/  SHF.R.S32.HI R3, RZ, 0x1f, R2 ;  /* 0x0000001fff037819 */ /* 0x000fc80000011402 */
[----:B------:R-:W-:Y:S01]  /*06e0*/  LEA.HI R250, R3, R2, RZ, 0x6 ;  /* 0x0000000203fa7211 */ /* 0x000fe200078f30ff */
[----:B------:R-:W-:-:S03]  /*06f0*/  IMAD.MOV R3, RZ, RZ, -R0 ;  /* 0x000000ffff037224 */ /* 0x000fc600078e0a00 */
[----:B------:R-:W-:-:S05]  /*0700*/  LOP3.LUT R2, R250, 0xffffffc0, RZ, 0xc0, !PT ;  /* 0xffffffc0fa027812 */ /* 0x000fca00078ec0ff */
[----:B------:R-:W-:Y:S01]  /*0710*/  IMAD.IADD R0, R2, 0x1, -R0 ;  /* 0x0000000102007824 */ /* 0x000fe200078e0a00 */
[----:B------:R-:W-:-:S04]  /*0720*/  IMNMX R2, RZ, R3, !PT ;  /* 0x00000003ff027217 */ /* 0x000fc80007800200 */
[----:B------:R-:W-:Y:S02]  /*0730*/  IMNMX R0, R0, R96, PT ;  /* 0x0000006000007217 */ /* 0x000fe40003800200 */
[----:B------:R-:W-:Y:S02]  /*0740*/  SHF.R.U32.HI R144, RZ, 0x6, R2 ;  /* 0x00000006ff907819 */ /* 0x000fe40000011602 */
[----:B------:R-:W-:-:S03]  /*0750*/  ISETP.GT.AND P0, PT, R0, R2, PT ;  /* 0x000000020000720c */ /* 0x000fc60003f04270 */
[----:B------:R-:W-:-:S10]  /*0760*/  IMAD.MOV.U32 R4, RZ, RZ, R144 ;  /* 0x000000ffff047224 */ /* 0x000fd400078e0090 */
[----:B------:R-:W-:-:S04]  /*0770*/  @P0 IADD3 R0, R0, 0x3f, RZ ;  /* 0x0000003f00000810 */ /* 0x000fc80007ffe0ff */
[----:B------:R-:W-:-:S04]  /*0780*/  @P0 SHF.R.S32.HI R2, RZ, 0x1f, R0 ;  /* 0x0000001fff020819 */ /* 0x000fc80000011400 */
[----:B------:R-:W-:-:S04]  /*0790*/  @P0 LEA.HI R0, R2, R0, RZ, 0x6 ;  /* 0x0000000002000211 */ /* 0x000fc800078f30ff */
[----:B------:R-:W-:-:S04]  /*07a0*/  @P0 SHF.R.S32.HI R4, RZ, 0x6, R0 ;  /* 0x00000006ff040819 */ /* 0x000fc80000011400 */
[----:B------:R-:W-:-:S13]  /*07b0*/  ISETP.GT.AND P0, PT, R4, R144, PT ;  /* 0x000000900400720c */ /* 0x000fda0003f04270 */
[----:B------:R-:W-:Y:S05]  /*07c0*/  @!P0 BRA `(.L_x_59) ;  /* 0x0000507000008947 */ /* 0x000fea0003800000 */
[----:B------:R-:W-:-:S04]  /*07d0*/  ISETP.NE.U32.AND P2, PT, RZ, c[0x0][0x340], PT ;  /* 0x0000d000ff007a0c */ /* 0x000fc80003f45070 */
[----:B------:R-:W-:-:S13]  /*07e0*/  ISETP.NE.AND.EX P2, PT, RZ, c[0x0][0x344], PT, P2 ;  /* 0x0000d100ff007a0c */ /* 0x000fda0003f45320 */
[----:B------:R-:W-:-:S05]  /*07f0*/  @P2 IMAD.WIDE R2, R17, R13, c[0x0][0x340] ;  /* 0x0000d00011022625 */ /* 0x000fca00078e020d */
[----:B------:R1:W2:Y:S01]  /*0800*/  @P2 LDG.E R15, [R2.64] ;  /* 0x00000006020f2981 */ /* 0x0002a2000c1e1900 */
[----:B------:R-:W-:Y:S01]  /*0810*/  SHF.R.S32.HI R10, RZ, 0x1f, R167 ;  /* 0x0000001fff0a7819 */ /* 0x000fe200000114a7 */
[----:B------:R-:W-:Y:S01]  /*0820*/  IMAD.MOV.U32 R161, RZ, RZ, c[0x0][0x238] ;  /* 0x00008e00ffa17624 */ /* 0x000fe200078e00ff */
[----:B------:R-:W-:Y:S01]  /*0830*/  IADD3 R78, R4, -0x1, RZ ;  /* 0xffffffff044e7810 */ /* 0x000fe20007ffe0ff */
[----:B------:R-:W-:Y:S01]  /*0840*/  IMAD.MOV.U32 R152, RZ, RZ, 0x6 ;  /* 0x00000006ff987424 */ /* 0x000fe200078e00ff */
[----:B------:R-:W-:Y:S01]  /*0850*/  SHF.R.S32.HI R7, RZ, 0x1f, R12 ;  /* 0x0000001fff077819 */ /* 0x000fe2000001140c */
[----:B------:R-:W-:Y:S01]  /*0860*/  IMAD.SHL.U32 R162, R161, 0x40, RZ ;  /* 0x00000040a1a27824 */ /* 0x000fe200078e00ff */
[-C--:B------:R-:W-:Y:S01]  /*0870*/  LEA.HI R34, R167, R167.reuse, RZ, 0x1 ;  /* 0x000000a7a7227211 */ /* 0x080fe200078f08ff */
[----:B------:R-:W-:Y:S01]  /*0880*/  IMAD.IADD R49, R150, 0x1, R8 ;  /* 0x0000000196317824 */ /* 0x000fe200078e0208 */
[----:B------:R-:W-:Y:S01]  /*0890*/  SHF.L.U64.HI R157, R161, R152, c[0x0][0x23c] ;  /* 0x00008f00a19d7619 */ /* 0x000fe20000010298 */
[----:B------:R-:W-:Y:S01]  /*08a0*/  IMAD.MOV.U32 R163, RZ, RZ, c[0x0][0x27c] ;  /* 0x00009f00ffa37624 */ /* 0x000fe200078e00ff */
[----:B------:R-:W-:Y:S01]  /*08b0*/  SHF.R.S32.HI R6, RZ, 0x1f, R78 ;  /* 0x0000001fff067819 */ /* 0x000fe2000001144e */
[----:B------:R-:W-:Y:S01]  /*08c0*/  IMAD.MOV.U32 R156, RZ, RZ, 0x5 ;  /* 0x00000005ff9c7424 */ /* 0x000fe200078e00ff */
[----:B------:R-:W-:Y:S01]  /*08d0*/  SHF.R.S32.HI R92, RZ, 0x1, R34 ;  /* 0x00000001ff5c7819 */ /* 0x000fe20000011422 */
[----:B------:R-:W-:Y:S01]  /*08e0*/  IMAD R4, R157, R78, RZ ;  /* 0x0000004e9d047224 */ /* 0x000fe200078e02ff */
[----:B------:R-:W-:Y:S01]  /*08f0*/  SHF.R.S32.HI R140, RZ, 0x1f, R49 ;  /* 0x0000001fff8c7819 */ /* 0x000fe20000011431 */
[----:B------:R-:W-:Y:S01]  /*0900*/  IMAD.MOV.U32 R159, RZ, RZ, c[0x0][0x1e0] ;  /* 0x00007800ff9f7624 */ /* 0x000fe200078e00ff */
[----:B------:R-:W-:Y:S01]  /*0910*/  SEL R23, R17, RZ, !P3 ;  /* 0x000000ff11177207 */ /* 0x000fe20005800000 */
[----:B------:R-:W-:Y:S01]  /*0920*/  IMAD R16, R6, R162, R4 ;  /* 0x000000a206107224 */ /* 0x000fe200078e0204 */
[-C--:B------:R-:W-:Y:S01]  /*0930*/  LEA.HI R6, R10, R167.reuse, RZ, 0x3 ;  /* 0x000000a70a067211 */ /* 0x080fe200078f18ff */
[----:B------:R-:W-:Y:S01]  /*0940*/  IMAD R8, R140, c[0x0][0x1e0], RZ ;  /* 0x000078008c087a24 */ /* 0x000fe200078e02ff */
[----:B------:R-:W-:Y:S01]  /*0950*/  LOP3.LUT R34, R34, 0xfffffffe, RZ, 0xc0, !PT ;  /* 0xfffffffe22227812 */ /* 0x000fe200078ec0ff */
[----:B------:R-:W-:Y:S01]  /*0960*/  IMAD.WIDE.U32 R146, R92, c[0x0][0x1e0], RZ ;  /* 0x000078005c927a25 */ /* 0x000fe200078e00ff */
[----:B------:R-:W-:Y:S01]  /*0970*/  SHF.R.S32.HI R13, RZ, 0x3, R6 ;  /* 0x00000003ff0d7819 */ /* 0x000fe20000011406 */
[----:B------:R-:W-:Y:S01]  /*0980*/  ULDC.U8 UR4, c[0x0][0x298] ;  /* 0x0000a60000047ab9 */ /* 0x000fe20000000000 */
[----:B-1----:R-:W-:Y:S01]  /*0990*/  LEA.HI R2, R10, R167, RZ, 0x2 ;  /* 0x000000a70a027211 */ /* 0x002fe200078f10ff */
[----:B------:R-:W-:Y:S01]  /*09a0*/  IMAD.IADD R34, R167, 0x1, -R34 ;  /* 0x00000001a7227824 */ /* 0x000fe200078e0a22 */
[----:B------:R-:W-:Y:S01]  /*09b0*/  SHF.R.S32.HI R50, RZ, 0x1f, R92 ;  /* 0x0000001fff327819 */ /* 0x000fe2000001145c */
[----:B------:R-:W-:Y:S01]  /*09c0*/  IMAD.MOV.U32 R160, RZ, RZ, c[0x0][0x280] ;  /* 0x0000a000ffa07624 */ /* 0x000fe200078e00ff */
[--C-:B------:R-:W-:Y:S01]  /*09d0*/  SHF.R.S32.HI R9, RZ, 0x2, R2.reuse ;  /* 0x00000002ff097819 */ /* 0x100fe20000011402 */
[C---:B------:R-:W-:Y:S01]  /*09e0*/  IMAD.SHL.U32 R26, R34.reuse, 0x8, RZ ;  /* 0x00000008221a7824 */ /* 0x040fe200078e00ff */
[----:B------:R-:W-:Y:S01]  /*09f0*/  SHF.R.S32.HI R0, RZ, 0x1f, R2 ;  /* 0x0000001fff007819 */ /* 0x000fe20000011402 */
[----:B------:R-:W-:Y:S01]  /*0a00*/  IMAD.SHL.U32 R34, R34, 0x4, RZ ;  /* 0x0000000422227824 */ /* 0x000fe200078e00ff */
[C---:B------:R-:W-:Y:S01]  /*0a10*/  IADD3 R143, P0, R9.reuse, R12, RZ ;  /* 0x0000000c098f7210 */ /* 0x040fe20007f1e0ff */
[----:B------:R-:W-:Y:S01]  /*0a20*/  IMAD.IADD R142, R96, 0x1, -R9 ;  /* 0x00000001608e7824 */ /* 0x000fe200078e0a09 */
[----:B------:R-:W-:Y:S01]  /*0a30*/  LEA.HI R0, R0, R9, RZ, 0x2 ;  /* 0x0000000900007211 */ /* 0x000fe200078f10ff */
[----:B------:R-:W-:Y:S01]  /*0a40*/  IMAD.MOV.U32 R158, RZ, RZ, c[0x0][0x290] ;  /* 0x0000a400ff9e7624 */ /* 0x000fe200078e00ff */
[----:B------:R-:W-:-:S02]  /*0a50*/  LEA.HI.X.SX32 R145, R9, R7, 0x1, P0 ;  /* 0x0000000709917211 */ /* 0x000fc400000f0eff */
[----:B------:R-:W-:Y:S01]  /*0a60*/  LOP3.LUT R3, R0, 0xfffffffc, RZ, 0xc0, !PT ;  /* 0xfffffffc00037812 */ /* 0x000fe200078ec0ff */
[----:B------:R-:W-:Y:S01]  /*0a70*/  IMAD R0, R78, -0x40, R142 ;  /* 0xffffffc04e007824 */ /* 0x000fe200078e028e */
[----:B------:R-:W-:Y:S02]  /*0a80*/  LEA.HI R5, R2, R9, RZ, 0x1 ;  /* 0x0000000902057211 */ /* 0x000fe400078f08ff */
[-C--:B------:R-:W-:Y:S01]  /*0a90*/  LEA.HI R7, R10, R167.reuse, RZ, 0x4 ;  /* 0x000000a70a077211 */ /* 0x080fe200078f20ff */
[----:B------:R-:W-:Y:S01]  /*0aa0*/  IMAD.IADD R40, R9, 0x1, -R3 ;  /* 0x0000000109287824 */ /* 0x000fe200078e0a03 */
[C---:B------:R-:W-:Y:S02]  /*0ab0*/  ISETP.GE.AND P1, PT, R0.reuse, 0x1, PT ;  /* 0x000000010000780c */ /* 0x040fe40003f26270 */
[----:B------:R-:W-:Y:S02]  /*0ac0*/  ISETP.GT.AND P0, PT, R0, 0x20, PT ;  /* 0x000000200000780c */ /* 0x000fe40003f04270 */
[----:B------:R-:W-:-:S02]  /*0ad0*/  LEA.HI R3, R10, R167, RZ, 0x5 ;  /* 0x000000a70a037211 */ /* 0x000fc400078f28ff */
[----:B------:R-:W-:Y:S01]  /*0ae0*/  LOP3.LUT R0, R2, 0x1ffffffc, RZ, 0xc0, !PT ;  /* 0x1ffffffc02007812 */ /* 0x000fe200078ec0ff */
[----:B------:R-:W-:Y:S01]  /*0af0*/  IMAD.SHL.U32 R2, R7, 0x10, RZ ;  /* 0x0000001007027824 */ /* 0x000fe200078e00ff */
[----:B------:R-:W-:Y:S01]  /*0b00*/  LOP3.LUT R5, R5, 0x7fffffe, RZ, 0xc0, !PT ;  /* 0x07fffffe05057812 */ /* 0x000fe200078ec0ff */
[----:B------:R-:W-:Y:S01]  /*0b10*/  IMAD.SHL.U32 R12, R3, 0x8, RZ ;  /* 0x00000008030c7824 */ /* 0x000fe200078e00ff */
[----:B------:R-:W-:Y:S01]  /*0b20*/  LEA.HI R3, R92, R92, RZ, 0x1 ;  /* 0x0000005c5c037211 */ /* 0x000fe200078f08ff */
[----:B------:R-:W-:Y:S01]  /*0b30*/  IMAD.IADD R0, R167, 0x1, -R0 ;  /* 0x00000001a7007824 */ /* 0x000fe200078e0a00 */
[----:B------:R-:W-:Y:S01]  /*0b40*/  LOP3.LUT R10, R2, 0xffffff00, RZ, 0xc0, !PT ;  /* 0xffffff00020a7812 */ /* 0x000fe200078ec0ff */
[----:B------:R-:W-:Y:S01]  /*0b50*/  IMAD.IADD R14, R9, 0x1, -R5 ;  /* 0x00000001090e7824 */ /* 0x000fe200078e0a05 */
[----:B------:R-:W-:Y:S01]  /*0b60*/  LOP3.LUT R3, R3, 0x7fffffe, RZ, 0xc0, !PT ;  /* 0x07fffffe03037812 */ /* 0x000fe200078ec0ff */
[----:B------:R-:W-:Y:S01]  /*0b70*/  IMAD.SHL.U32 R6, R0, 0x8, RZ ;  /* 0x0000000800067824 */ /* 0x000fe200078e00ff */
[C---:B------:R-:W-:Y:S01]  /*0b80*/  IADD3 R37, R34.reuse, 0x10, RZ ;  /* 0x0000001022257810 */ /* 0x040fe20007ffe0ff */
[----:B------:R-:W-:Y:S01]  /*0b90*/  IMAD R9, R49, c[0x0][0x1e4], R8 ;  /* 0x0000790031097a24 */ /* 0x000fe200078e0208 */
[----:B------:R-:W-:Y:S01]  /*0ba0*/  IADD3 R36, R34, 0x20, RZ ;  /* 0x0000002022247810 */ /* 0x000fe20007ffe0ff */
[----:B------:R-:W-:Y:S01]  /*0bb0*/  IMAD.IADD R8, R92, 0x1, -R3 ;  /* 0x000000015c087824 */ /* 0x000fe200078e0a03 */
[----:B------:R-:W-:Y:S01]  /*0bc0*/  SHF.R.S32.HI R7, RZ, 0x1f, R6 ;  /* 0x0000001fff077819 */ /* 0x000fe20000011406 */
[----:B------:R-:W-:Y:S01]  /*0bd0*/  IMAD R0, R145, c[0x0][0x238], RZ ;  /* 0x00008e0091007a24 */ /* 0x000fe200078e02ff */
[----:B------:R-:W-:Y:S01]  /*0be0*/  SHF.R.S32.HI R27, RZ, 0x1f, R26 ;  /* 0x0000001fff1b7819 */ /* 0x000fe2000001141a */
[----:B------:R-:W-:Y:S01]  /*0bf0*/  IMAD.WIDE.U32 R4, R49, c[0x0][0x1e0], RZ ;  /* 0x0000780031047a25 */ /* 0x000fe200078e00ff */
[----:B------:R-:W-:-:S02]  /*0c00*/  SHF.R.S32.HI R35, RZ, 0x1f, R34 ;  /* 0x0000001fff237819 */ /* 0x000fc40000011422 */
[----:B------:R-:W-:Y:S01]  /*0c10*/  SHF.L.U64.HI R156, R161, R156, c[0x0][0x23c] ;  /* 0x00008f00a19c7619 */ /* 0x000fe2000001029c */
[----:B------:R-:W-:Y:S01]  /*0c20*/  IMAD R20, R8, 0x20, R10 ;  /* 0x0000002008147824 */ /* 0x000fe200078e020a */
[-C--:B------:R-:W-:Y:S01]  /*0c30*/  SHF.L.U64.HI R154, R159, R152.reuse, c[0x0][0x1e4] ;  /* 0x000079009f9a7619 */ /* 0x080fe20000010298 */
[C---:B------:R-:W-:Y:S01]  /*0c40*/  IMAD R0, R143.reuse, c[0x0][0x23c], R0 ;  /* 0x00008f008f007a24 */ /* 0x040fe200078e0200 */
[-C--:B------:R-:W-:Y:S01]  /*0c50*/  SHF.L.U64.HI R151, R160, R152.reuse, c[0x0][0x284] ;  /* 0x0000a100a0977619 */ /* 0x080fe20000010298 */
[----:B------:R-:W-:Y:S01]  /*0c60*/  IMAD.WIDE.U32 R2, R143, c[0x0][0x238], R6 ;  /* 0x00008e008f027a25 */ /* 0x000fe200078e0006 */
[----:B------:R-:W-:Y:S02]  /*0c70*/  SHF.L.U64.HI R152, R158, R152, c[0x0][0x294] ;  /* 0x0000a5009e987619 */ /* 0x000fe40000010298 */
[----:B------:R-:W-:Y:S01]  /*0c80*/  ISETP.NE.AND P6, PT, RZ, UR4, PT ;  /* 0x00000004ff007c0c */ /* 0x000fe2000bfc5270 */
[----:B------:R-:W-:Y:S01]  /*0c90*/  IMAD.SHL.U32 R8, R13, 0x40, RZ ;  /* 0x000000400d087824 */ /* 0x000fe200078e00ff */
[----:B------:R-:W-:Y:S01]  /*0ca0*/  IADD3 R95, R26, 0x30, RZ ;  /* 0x000000301a5f7810 */ /* 0x000fe20007ffe0ff */
[----:B------:R-:W-:Y:S01]  /*0cb0*/  IMAD.IADD R11, R5, 0x1, R9 ;  /* 0x00000001050b7824 */ /* 0x000fe200078e0209 */
[----:B------:R-:W-:Y:S01]  /*0cc0*/  LOP3.LUT R5, R12, 0xffffff00, RZ, 0xc0, !PT ;  /* 0xffffff000c057812 */ /* 0x000fe200078ec0ff */
[----:B------:R-:W-:Y:S01]  /*0cd0*/  IMAD.IADD R3, R3, 0x1, R0 ;  /* 0x0000000103037824 */ /* 0x000fe200078e0200 */
[----:B------:R-:W-:Y:S01]  /*0ce0*/  LOP3.LUT R0, R8, 0xc0, RZ, 0xc0, !PT ;  /* 0x000000c008007812 */ /* 0x000fe200078ec0ff */
[----:B------:R-:W-:Y:S01]  /*0cf0*/  IMAD.MOV.U32 R10, RZ, RZ, R4 ;  /* 0x000000ffff0a7224 */ /* 0x000fe200078e0004 */
[----:B------:R-:W-:Y:S01]  /*0d00*/  IADD3 R94, R26, 0x40, RZ ;  /* 0x000000401a5e7810 */ /* 0x000fe20007ffe0ff */
[----:B------:R-:W-:Y:S01]  /*0d10*/  IMAD R13, R14, 0x20, R5 ;  /* 0x000000200e0d7824 */ /* 0x000fe200078e0205 */
[----:B------:R-:W-:Y:S01]  /*0d20*/  LOP3.LUT R9, R0, 0x18, R6, 0xf8, !PT ;  /* 0x0000001800097812 */ /* 0x000fe200078ef806 */
[----:B------:R-:W-:Y:S01]  /*0d30*/  IMAD R4, R171, c[0x0][0x240], RZ ;  /* 0x00009000ab047a24 */ /* 0x000fe200078e02ff */
[----:B------:R-:W-:Y:S01]  /*0d40*/  SHF.R.U32.HI R5, RZ, 0x3, R0 ;  /* 0x00000003ff057819 */ /* 0x000fe20000011600 */
[----:B------:R-:W-:Y:S01]  /*0d50*/  IMAD.WIDE.U32 R2, R51, c[0x0][0x240], R2 ;  /* 0x0000900033027a25 */ /* 0x000fe200078e0002 */
[----:B------:R-:W-:-:S02]  /*0d60*/  SHF.R.S32.HI R0, RZ, 0x1f, R17 ;  /* 0x0000001fff007819 */ /* 0x000fc40000011411 */
[----:B------:R-:W-:Y:S01]  /*0d70*/  LOP3.LUT R12, R9, R5, RZ, 0x3c, !PT ;  /* 0x00000005090c7212 */ /* 0x000fe200078e3cff */
[----:B------:R-:W-:Y:S01]  /*0d80*/  IMAD R8, R51, c[0x0][0x244], R4 ;  /* 0x0000910033087a24 */ /* 0x000fe200078e0204 */
[----:B------:R-:W-:Y:S01]  /*0d90*/  SEL R24, R0, RZ, !P3 ;  /* 0x000000ff00187207 */ /* 0x000fe20005800000 */
[----:B------:R-:W-:Y:S01]  /*0da0*/  IMAD.IADD R29, R34, 0x1, R37 ;  /* 0x00000001221d7824 */ /* 0x000fe200078e0225 */
[----:B------:R-:W-:Y:S01]  /*0db0*/  IADD3 R4, R6, 0x20, RZ ;  /* 0x0000002006047810 */ /* 0x000fe20007ffe0ff */
[----:B------:R-:W-:Y:S01]  /*0dc0*/  IMAD.IADD R3, R3, 0x1, R8 ;  /* 0x0000000103037824 */ /* 0x000fe200078e0208 */
[----:B------:R-:W-:Y:S01]  /*0dd0*/  IADD3 R93, R26, 0x50, RZ ;  /* 0x000000501a5d7810 */ /* 0x000fe20007ffe0ff */
[----:B------:R-:W-:Y:S01]  /*0de0*/  IMAD R8, R24, c[0x0][0x248], RZ ;  /* 0x0000920018087a24 */ /* 0x000fe200078e02ff */
[----:B------:R-:W-:Y:S01]  /*0df0*/  ISETP.GE.AND P4, PT, R4, c[0x0][0x1d4], PT ;  /* 0x0000750004007a0c */ /* 0x000fe20003f86270 */
[----:B------:R-:W-:-:S04]  /*0e00*/  IMAD.WIDE.U32 R116, R23, c[0x0][0x248], R2 ;  /* 0x0000920017747a25 */ /* 0x000fc800078e0002 */
[----:B------:R-:W-:Y:S02]  /*0e10*/  IMAD.MOV.U32 R104, RZ, RZ, R116 ;  /* 0x000000ffff687224 */ /* 0x000fe400078e0074 */
[----:B------:R-:W-:Y:S02]  /*0e20*/  IMAD.SHL.U32 R3, R163, 0x2, RZ ;  /* 0x00000002a3037824 */ /* 0x000fe400078e00ff */
[----:B------:R-:W-:Y:S02]  /*0e30*/  IMAD.IADD R85, R13, 0x1, R12 ;  /* 0x000000010d557824 */ /* 0x000fe400078e020c */
[----:B------:R-:W-:Y:S01]  /*0e40*/  IMAD R12, R171, c[0x0][0x1e8], RZ ;  /* 0x00007a00ab0c7a24 */ /* 0x000fe200078e02ff */
[----:B------:R-:W-:Y:S01]  /*0e50*/  IADD3 R21, -R3, c[0x0][0x1d4], RZ ;  /* 0x0000750003157a10 */ /* 0x000fe20007ffe1ff */
[----:B------:R-:W-:Y:S02]  /*0e60*/  IMAD.IADD R28, R34, 0x1, R36 ;  /* 0x00000001221c7824 */ /* 0x000fe400078e0224 */
[----:B------:R-:W-:-:S02]  /*0e70*/  IMAD R12, R51, c[0x0][0x1ec], R12 ;  /* 0x00007b00330c7a24 */ /* 0x000fc400078e020c */
[----:B------:R-:W-:Y:S02]  /*0e80*/  IMAD.SHL.U32 R85, R85, 0x2, RZ ;  /* 0x0000000255557824 */ /* 0x000fe400078e00ff */
[----:B------:R-:W-:Y:S02]  /*0e90*/  IMAD.SHL.U32 R161, R161, 0x20, RZ ;  /* 0x00000020a1a17824 */ /* 0x000fe400078e00ff */
[----:B------:R-:W-:Y:S02]  /*0ea0*/  IMAD.SHL.U32 R159, R159, 0x40, RZ ;  /* 0x000000409f9f7824 */ /* 0x000fe400078e00ff */
[----:B------:R-:W-:Y:S02]  /*0eb0*/  IMAD.SHL.U32 R160, R160, 0x40, RZ ;  /* 0x00000040a0a07824 */ /* 0x000fe400078e00ff */
[----:B------:R-:W-:Y:S01]  /*0ec0*/  IMAD.SHL.U32 R158, R158, 0x40, RZ ;  /* 0x000000409e9e7824 */ /* 0x000fe200078e00ff */
[----:B--2---:R-:W-:Y:S01]  /*0ed0*/  @P2 SHF.R.S32.HI R5, RZ, 0x1f, R15 ;  /* 0x0000001fff052819 */ /* 0x004fe2000001140f */
[----:B------:R-:W-:-:S02]  /*0ee0*/  @!P2 IMAD.MOV.U32 R5, RZ, RZ, R0 ;  /* 0x000000ffff05a224 */ /* 0x000fc400078e0000 */
[----:B------:R-:W-:Y:S02]  /*0ef0*/  IMAD R0, R23, c[0x0][0x24c], R8 ;  /* 0x0000930017007a24 */ /* 0x000fe400078e0208 */
[----:B------:R-:W-:Y:S01]  /*0f00*/  @P2 IMAD.MOV.U32 R4, RZ, RZ, R15 ;  /* 0x000000ffff042224 */ /* 0x000fe200078e000f */
[----:B------:R-:W-:Y:S01]  /*0f10*/  SEL R47, R5, RZ, !P5 ;  /* 0x000000ff052f7207 */ /* 0x000fe20006800000 */
[----:B------:R-:W-:Y:S01]  /*0f20*/  IMAD.IADD R105, R117, 0x1, R0 ;  /* 0x0000000175697824 */ /* 0x000fe200078e0200 */
[----:B------:R-:W-:Y:S01]  /*0f30*/  IADD3 R0, R6, 0x40, RZ ;  /* 0x0000004006007810 */ /* 0x000fe20007ffe0ff */
[----:B------:R-:W-:Y:S01]  /*0f40*/  @!P2 IMAD.MOV.U32 R4, RZ, RZ, R17 ;  /* 0x000000ffff04a224 */ /* 0x000fe200078e0011 */
[----:B------:R-:W-:Y:S01]  /*0f50*/  ISETP.GE.AND P2, PT, R163, 0x1, PT ;  /* 0x00000001a300780c */ /* 0x000fe20003f46270 */
[----:B------:R-:W-:Y:S01]  /*0f60*/  IMAD.WIDE.U32 R18, R78, R162, R104 ;  /* 0x000000a24e127225 */ /* 0x000fe200078e0068 */
[----:B------:R-:W-:Y:S02]  /*0f70*/  ISETP.GE.AND P2, PT, R26, c[0x0][0x27c], PT ;  /* 0x00009f001a007a0c */ /* 0x000fe40003f46270 */
[----:B------:R-:W-:Y:S01]  /*0f80*/  SEL R48, R4, RZ, !P5 ;  /* 0x000000ff04307207 */ /* 0x000fe20006800000 */
[----:B------:R-:W-:Y:S01]  /*0f90*/  IMAD.IADD R41, R19, 0x1, R16 ;  /* 0x0000000113297824 */ /* 0x000fe200078e0210 */
[----:B------:R-:W-:Y:S01]  /*0fa0*/  @P1 LEA R14, P3, R18, c[0x0][0x220], 0x1 ;  /* 0x00008800120e1a11 */ /* 0x000fe200078608ff */
[----:B------:R-:W-:Y:S01]  /*0fb0*/  IMAD.WIDE.U32 R4, R51, c[0x0][0x1e8], R10 ;  /* 0x00007a0033047a25 */ /* 0x000fe200078e000a */
[----:B------:R-:W-:-:S02]  /*0fc0*/  SEL R2, RZ, c[0x0][0x27c], !P2 ;  /* 0x00009f00ff027a07 */ /* 0x000fc40005000000 */
[----:B------:R-:W-:Y:S01]  /*0fd0*/  @P1 LEA.HI.X R15, R18, c[0x0][0x224], R41, 0x1, P3 ;  /* 0x00008900120f1a11 */ /* 0x000fe200018f0c29 */
[----:B------:R-:W-:Y:S01]  /*0fe0*/  IMAD R16, R50, c[0x0][0x280], RZ ;  /* 0x0000a00032107a24 */ /* 0x000fe200078e02ff */
[----:B------:R-:W-:Y:S01]  /*0ff0*/  ISETP.GE.AND P3, PT, R0, c[0x0][0x1d4], PT ;  /* 0x0000750000007a0c */ /* 0x000fe20003f66270 */
[----:B------:R-:W-:Y:S01]  /*1000*/  IMAD.IADD R0, R26, 0x1, R2 ;  /* 0x000000011a007824 */ /* 0x000fe200078e0202 */
[----:B------:R-:W-:Y:S01]  /*1010*/  SEL R9, R3, R21, !P2 ;  /* 0x0000001503097207 */ /* 0x000fe20005000000 */
[----:B------:R-:W-:Y:S01]  /*1020*/  IMAD.IADD R89, R5, 0x1, R12 ;  /* 0x0000000105597824 */ /* 0x000fe200078e020c */
[----:B------:R-:W-:Y:S01]  /*1030*/  ISETP.GE.AND P2, PT, R29, c[0x0][0x27c], PT ;  /* 0x00009f001d007a0c */ /* 0x000fe20003f46270 */
[----:B------:R-:W-:Y:S01]  /*1040*/  IMAD.MOV.U32 R88, RZ, RZ, R4 ;  /* 0x000000ffff587224 */ /* 0x000fe200078e0004 */
[----:B------:R-:W-:Y:S01]  /*1050*/  SHF.R.S32.HI R8, RZ, 0x1f, R0 ;  /* 0x0000001fff087819 */ /* 0x000fe20000011400 */
[----:B------:R-:W-:Y:S01]  /*1060*/  IMAD.WIDE.U32 R4, R92, c[0x0][0x290], R26 ;  /* 0x0000a4005c047a25 */ /* 0x000fe200078e001a */
[----:B------:R-:W-:-:S02]  /*1070*/  SEL R38, RZ, c[0x0][0x27c], !P2 ;  /* 0x00009f00ff267a07 */ /* 0x000fc40005000000 */
[----:B------:R-:W-:Y:S01]  /*1080*/  SEL R22, R3, R21, !P2 ;  /* 0x0000001503167207 */ /* 0x000fe20005000000 */
[----:B------:R-:W-:Y:S01]  /*1090*/  IMAD R16, R92, c[0x0][0x284], R16 ;  /* 0x0000a1005c107a24 */ /* 0x000fe200078e0210 */
[----:B------:R-:W-:Y:S01]  /*10a0*/  SHF.R.S32.HI R10, RZ, 0x1f, R9 ;  /* 0x0000001fff0a7819 */ /* 0x000fe20000011409 */
[----:B------:R-:W-:Y:S01]  /*10b0*/  IMAD R19, R171, c[0x0][0x260], RZ ;  /* 0x00009800ab137a24 */ /* 0x000fe200078e02ff */
[CC--:B------:R-:W-:Y:S01]  /*10c0*/  LEA.HI R25, R8.reuse, R0.reuse, RZ, 0x3 ;  /* 0x0000000008197211 */ /* 0x0c0fe200078f18ff */
[----:B------:R-:W-:Y:S01]  /*10d0*/  IMAD.MOV.U32 R30, RZ, RZ, R4 ;  /* 0x000000ffff1e7224 */ /* 0x000fe200078e0004 */
[----:B------:R-:W-:Y:S01]  /*10e0*/  LEA.HI R39, R8, R0, RZ, 0x5 ;  /* 0x0000000008277211 */ /* 0x000fe200078f28ff */
[----:B------:R-:W-:Y:S01]  /*10f0*/  IMAD R0, R50, c[0x0][0x290], RZ ;  /* 0x0000a40032007a24 */ /* 0x000fe200078e02ff */
[----:B------:R-:W-:Y:S01]  /*1100*/  ISETP.GE.AND P2, PT, R28, c[0x0][0x27c], PT ;  /* 0x00009f001c007a0c */ /* 0x000fe20003f46270 */
[----:B------:R-:W-:Y:S01]  /*1110*/  IMAD R19, R51, c[0x0][0x264], R19 ;  /* 0x0000990033137a24 */ /* 0x000fe200078e0213 */
[----:B------:R-:W-:Y:S01]  /*1120*/  LEA.HI R46, R10, R9, RZ, 0x4 ;  /* 0x000000090a2e7211 */ /* 0x000fe200078f20ff */
[C---:B------:R-:W-:Y:S01]  /*1130*/  IMAD R0, R92.reuse, c[0x0][0x294], R0 ;  /* 0x0000a5005c007a24 */ /* 0x040fe200078e0200 */
[----:B------:R-:W-:Y:S01]  /*1140*/  SEL R21, R3, R21, !P2 ;  /* 0x0000001503157207 */ /* 0x000fe20005000000 */
[----:B------:R-:W-:Y:S01]  /*1150*/  IMAD.WIDE.U32 R10, R92, c[0x0][0x290], R34 ;  /* 0x0000a4005c0a7a25 */ /* 0x000fe200078e0022 */
[----:B------:R-:W-:-:S02]  /*1160*/  ISETP.GE.AND P5, PT, R6, c[0x0][0x1d4], PT ;  /* 0x0000750006007a0c */ /* 0x000fc40003fa6270 */
[----:B------:R-:W-:Y:S01]  /*1170*/  SHF.R.S32.HI R4, RZ, 0x1f, R21 ;  /* 0x0000001fff047819 */ /* 0x000fe20000011415 */
[----:B------:R-:W-:Y:S01]  /*1180*/  IMAD.WIDE.U32 R2, R92, c[0x0][0x280], R34 ;  /* 0x0000a0005c027a25 */ /* 0x000fe200078e0022 */
[----:B------:R-:W-:-:S03]  /*1190*/  LOP3.LUT R119, R25, 0xfffffff8, RZ, 0xc0, !PT ;  /* 0xfffffff819777812 */ /* 0x000fc600078ec0ff */
[----:B------:R-:W-:Y:S01]  /*11a0*/  IMAD.WIDE.U32 R8, R92, c[0x0][0x280], R26 ;  /* 0x0000a0005c087a25 */ /* 0x000fe200078e001a */
[----:B------:R-:W-:-:S03]  /*11b0*/  SHF.R.S32.HI R134, RZ, 0x1f, R119 ;  /* 0x0000001fff867819 */ /* 0x000fc60000011477 */
[----:B------:R-:W-:Y:S02]  /*11c0*/  IMAD.IADD R43, R11, 0x1, R0 ;  /* 0x000000010b2b7824 */ /* 0x000fe400078e0200 */
[----:B------:R-:W-:Y:S01]  /*11d0*/  IMAD.IADD R31, R0, 0x1, R5 ;  /* 0x00000001001f7824 */ /* 0x000fe200078e0205 */
[----:B------:R-:W-:Y:S01]  /*11e0*/  SHF.R.S32.HI R5, RZ, 0x1f, R22 ;  /* 0x0000001fff057819 */ /* 0x000fe20000011416 */
[----:B------:R-:W-:Y:S01]  /*11f0*/  IMAD.IADD R45, R3, 0x1, R16 ;  /* 0x00000001032d7824 */ /* 0x000fe200078e0210 */
[----:B------:R-:W-:Y:S01]  /*1200*/  @!PT LDS RZ, [RZ] ;  /* 0x00000000fffff984 */ /* 0x000fe20000000800 */
[----:B------:R-:W-:Y:S01]  /*1210*/  @!PT LDS RZ, [RZ] ;  /* 0x00000000fffff984 */ /* 0x000fe20000000800 */
[----:B------:R-:W-:Y:S01]  /*1220*/  @!PT LDS RZ, [RZ] ;  /* 0x00000000fffff984 */ /* 0x000fe20000000800 */
[----:B------:R1:W-:Y:S01]  /*1230*/  @P1 LDGSTS.E.BYPASS.LTC128B.128 [R85+0x3100], [R14.64], !P5 ;  /* 0x031000000e551fae */ /* 0x0003e2000e901d46 */
[----:B------:R-:W-:Y:S01]  /*1240*/  IMAD.MOV.U32 R44, RZ, RZ, R2 ;  /* 0x000000ffff2c7224 */ /* 0x000fe200078e0002 */
[----:B------:R-:W-:Y:S01]  /*1250*/  LEA.HI R22, R5, R22, RZ, 0x4 ;  /* 0x0000001605167211 */ /* 0x000fe200078f20ff */
[----:B------:R-:W-:Y:S01]  /*1260*/  IMAD R0, R24, c[0x0][0x268], RZ ;  /* 0x00009a0018007a24 */ /* 0x000fe200078e02ff */
[----:B------:R1:W-:Y:S01]  /*1270*/  @P1 LDGSTS.E.BYPASS.LTC128B.128 [R85+0x4100], [R14.64+0x40], !P4 ;  /* 0x041000400e551fae */ /* 0x0003e2000e101d46 */
[----:B------:R-:W-:-:S03]  /*1280*/  IMAD.WIDE.U32 R2, R51, c[0x0][0x260], R6 ;  /* 0x0000980033027a25 */ /* 0x000fc600078e0006 */
[----:B------:R1:W-:Y:S01]  /*1290*/  @P1 LDGSTS.E.BYPASS.LTC128B.128 [R85+0x5100], [R14.64+0x80], !P3 ;  /* 0x051000800e551fae */ /* 0x0003e2000d901d46 */
[----:B------:R-:W-:Y:S01]  /*12a0*/  IMAD.IADD R33, R16, 0x1, R9 ;  /* 0x0000000110217824 */ /* 0x000fe200078e0209 */
[----:B------:R-:W-:Y:S01]  /*12b0*/  LEA.HI R9, R4, R21, RZ, 0x4 ;  /* 0x0000001504097211 */ /* 0x000fe200078f20ff */
[----:B------:R-:W-:Y:S01]  /*12c0*/  IMAD R101, R23, c[0x0][0x26c], R0 ;  /* 0x00009b0017657a24 */ /* 0x000fe200078e0200 */
[----:B------:R-:W-:Y:S01]  /*12d0*/  SEL R0, RZ, c[0x0][0x27c], !P2 ;  /* 0x00009f00ff007a07 */ /* 0x000fe20005000000 */
[----:B------:R-:W-:Y:S01]  /*12e0*/  IMAD.IADD R4, R38, 0x1, R29 ;  /* 0x0000000126047824 */ /* 0x000fe200078e021d */
[----:B------:R-:W-:Y:S01]  /*12f0*/  LOP3.LUT P2, RZ, R40, 0x2, RZ, 0xc0, !PT ;  /* 0x0000000228ff7812 */ /* 0x000fe2000784c0ff */
[----:B------:R-:W-:Y:S01]  /*1300*/  IMAD.IADD R3, R3, 0x1, R19 ;  /* 0x0000000103037824 */ /* 0x000fe200078e0213 */
[----:B------:R-:W-:Y:S01]  /*1310*/  IADD3 R38, R34, 0x18, RZ ;  /* 0x0000001822267810 */ /* 0x000fe20007ffe0ff */
[----:B------:R-:W-:Y:S01]  /*1320*/  IMAD.SHL.U32 R6, R40, 0x40, RZ ;  /* 0x0000004028067824 */ /* 0x000fe200078e00ff */
[----:B------:R-:W-:Y:S01]  /*1330*/  SHF.R.S32.HI R5, RZ, 0x1f, R4 ;  /* 0x0000001fff057819 */ /* 0x000fe20000011404 */
[----:B------:R-:W-:Y:S01]  /*1340*/  IMAD.WIDE.U32 R98, R23, c[0x0][0x268], R2 ;  /* 0x00009a0017627a25 */ /* 0x000fe200078e0002 */
[----:B------:R-:W-:-:S02]  /*1350*/  IADD3 R40, R34, 0x28, RZ ;  /* 0x0000002822287810 */ /* 0x000fc40007ffe0ff */
[CC--:B------:R-:W-:Y:S01]  /*1360*/  LEA.HI R21, R5.reuse, R4.reuse, RZ, 0x3 ;  /* 0x0000000405157211 */ /* 0x0c0fe200078f18ff */
[----:B------:R-:W-:Y:S01]  /*1370*/  IMAD.IADD R3, R0, 0x1, R28 ;  /* 0x0000000100037824 */ /* 0x000fe200078e021c */
[----:B------:R-:W-:Y:S01]  /*1380*/  LEA.HI R5, R5, R4, RZ, 0x5 ;  /* 0x0000000405057211 */ /* 0x000fe200078f28ff */
[----:B------:R-:W-:Y:S01]  /*1390*/  IMAD.MOV.U32 R42, RZ, RZ, R10 ;  /* 0x000000ffff2a7224 */ /* 0x000fe200078e000a */
[----:B------:R-:W-:Y:S01]  /*13a0*/  LOP3.LUT R0, R6, 0xc0, RZ, 0xc0, !PT ;  /* 0x000000c006007812 */ /* 0x000fe200078ec0ff */
[----:B------:R-:W-:Y:S01]  /*13b0*/  IMAD.SHL.U32 R6, R39, 0x40, RZ ;  /* 0x0000004027067824 */ /* 0x000fe200078e00ff */
[----:B------:R-:W-:Y:S01]  /*13c0*/  SHF.R.S32.HI R4, RZ, 0x1f, R3 ;  /* 0x0000001fff047819 */ /* 0x000fe20000011403 */
[----:B------:R-:W-:Y:S01]  /*13d0*/  IMAD.MOV.U32 R32, RZ, RZ, R8 ;  /* 0x000000ffff207224 */ /* 0x000fe200078e0008 */
[----:B------:R-:W-:Y:S01]  /*13e0*/  SHF.R.U32.HI R2, RZ, 0x3, R0 ;  /* 0x00000003ff027819 */ /* 0x000fe20000011600 */
[----:B------:R-:W-:Y:S01]  /*13f0*/  IMAD R17, R171, c[0x0][0x210], RZ ;  /* 0x00008400ab117a24 */ /* 0x000fe200078e02ff */
[CC--:B------:R-:W-:Y:S01]  /*1400*/  LEA.HI R19, R4.reuse, R3.reuse, RZ, 0x3 ;  /* 0x0000000304137211 */ /* 0x0c0fe200078f18ff */
[----:B------:R-:W-:Y:S01]  /*1410*/  IMAD.WIDE.U32 R12, R51, c[0x0][0x210], R26 ;  /* 0x00008400330c7a25 */ /* 0x000fe200078e001a */
[----:B------:R-:W-:-:S02]  /*1420*/  LEA.HI R3, R4, R3, RZ, 0x5 ;  /* 0x0000000304037211 */ /* 0x000fc400078f28ff */
[C---:B------:R-:W-:Y:S01]  /*1430*/  LOP3.LUT R7, R0.reuse, 0x18, R25, 0xf8, !PT ;  /* 0x0000001800077812 */ /* 0x040fe200078ef819 */
[----:B------:R-:W-:Y:S01]  /*1440*/  IMAD.SHL.U32 R4, R5, 0x40, RZ ;  /* 0x0000004005047824 */ /* 0x000fe200078e00ff */
[----:B------:R-:W-:Y:S01]  /*1450*/  LOP3.LUT R5, R0, 0x18, R21, 0xf8, !PT ;  /* 0x0000001800057812 */ /* 0x000fe200078ef815 */
[----:B------:R-:W-:Y:S01]  /*1460*/  IMAD.SHL.U32 R3, R3, 0x40, RZ ;  /* 0x0000004003037824 */ /* 0x000fe200078e00ff */
[----:B------:R-:W-:Y:S01]  /*1470*/  LOP3.LUT R10, R6, 0x7ffff800, RZ, 0xc0, !PT ;  /* 0x7ffff800060a7812 */ /* 0x000fe200078ec0ff */
[----:B------:R-:W-:Y:S01]  /*1480*/  IMAD R17, R51, c[0x0][0x214], R17 ;  /* 0x0000850033117a24 */ /* 0x000fe200078e0211 */
[-C--:B------:R-:W-:Y:S01]  /*1490*/  LOP3.LUT R8, R7, R2.reuse, RZ, 0x3c, !PT ;  /* 0x0000000207087212 */ /* 0x080fe200078e3cff */
[----:B------:R-:W-:Y:S01]  /*14a0*/  IMAD.MOV.U32 R16, RZ, RZ, R12 ;  /* 0x000000ffff107224 */ /* 0x000fe200078e000c */
[----:B------:R-:W-:Y:S01]  /*14b0*/  LOP3.LUT R6, R0, 0x18, R19, 0xf8, !PT ;  /* 0x0000001800067812 */ /* 0x000fe200078ef813 */
[----:B------:R-:W-:Y:S01]  /*14c0*/  IMAD.IADD R17, R13, 0x1, R17 ;  /* 0x000000010d117824 */ /* 0x000fe200078e0211 */
[----:B------:R-:W-:Y:S01]  /*14d0*/  LOP3.LUT R7, R4, 0x7ffff800, RZ, 0xc0, !PT ;  /* 0x7ffff80004077812 */ /* 0x000fe200078ec0ff */
[----:B------:R-:W-:Y:S01]  /*14e0*/  IMAD.WIDE.U32 R88, R48, c[0x0][0x1f0], R88 ;  /* 0x00007c0030587a25 */ /* 0x000fe200078e0058 */
[----:B------:R-:W-:-:S02]  /*14f0*/  LOP3.LUT R5, R5, R2, RZ, 0x3c, !PT ;  /* 0x0000000205057212 */ /* 0x000fc400078e3cff */
[----:B------:R-:W-:Y:S01]  /*1500*/  LOP3.LUT R4, R3, 0x7ffff800, RZ, 0xc0, !PT ;  /* 0x7ffff80003047812 */ /* 0x000fe200078ec0ff */
[----:B------:R-:W-:Y:S01]  /*1510*/  IMAD.WIDE.U32 R114, R48, c[0x0][0x218], R16 ;  /* 0x0000860030727a25 */ /* 0x000fe200078e0010 */
[----:B------:R-:W-:Y:S02]  /*1520*/  LOP3.LUT R3, R6, R2, RZ, 0x3c, !PT ;  /* 0x0000000206037212 */ /* 0x000fe400078e3cff */
[----:B------:R-:W-:Y:S01]  /*1530*/  IADD3 R130, R5, R7, R20 ;  /* 0x0000000705827210 */ /* 0x000fe20007ffe014 */
[----:B-----5:R-:W-:Y:S01]  /*1540*/  IMAD.WIDE.U32 R112, R149, c[0x0][0x280], R44 ;  /* 0x0000a00095707a25 */ /* 0x020fe200078e002c */
[----:B------:R-:W-:Y:S02]  /*1550*/  SHF.R.S32.HI R5, RZ, 0x4, R46 ;  /* 0x00000004ff057819 */ /* 0x000fe4000001142e */
[----:B------:R-:W-:Y:S01]  /*1560*/  IADD3 R129, R3, R4, R20 ;  /* 0x0000000403817210 */ /* 0x000fe20007ffe014 */
[----:B------:R-:W-:Y:S01]  /*1570*/  IMAD.WIDE.U32 R110, R149, c[0x0][0x280], R32 ;  /* 0x0000a000956e7a25 */ /* 0x000fe200078e0020 */
[----:B------:R-:W-:-:S02]  /*1580*/  SHF.R.S32.HI R4, RZ, 0x4, R22 ;  /* 0x00000004ff047819 */ /* 0x000fc40000011416 */
[----:B------:R-:W-:Y:S01]  /*1590*/  LEA.HI.SX32 R5, R25, R5, 0x1d ;  /* 0x0000000519057211 */ /* 0x000fe200078feaff */
[----:B------:R-:W-:Y:S01]  /*15a0*/  IMAD.WIDE.U32 R108, R149, c[0x0][0x290], R42 ;  /* 0x0000a400956c7a25 */ /* 0x000fe200078e002a */
[----:B------:R-:W-:Y:S02]  /*15b0*/  SHF.R.S32.HI R3, RZ, 0x4, R9 ;  /* 0x00000004ff037819 */ /* 0x000fe40000011409 */
[----:B------:R-:W-:Y:S01]  /*15c0*/  LEA.HI.SX32 R4, R21, R4, 0x1d ;  /* 0x0000000415047211 */ /* 0x000fe200078feaff */
[----:B------:R-:W-:Y:S01]  /*15d0*/  IMAD.SHL.U32 R100, R5, 0x8, RZ ;  /* 0x0000000805647824 */ /* 0x000fe200078e00ff */
[----:B------:R-:W-:Y:S01]  /*15e0*/  SHF.R.S32.HI R6, RZ, 0x1f, R5 ;  /* 0x0000001fff067819 */ /* 0x000fe20000011405 */
[----:B------:R-:W-:Y:S01]  /*15f0*/  IMAD.WIDE.U32 R106, R149, c[0x0][0x290], R30 ;  /* 0x0000a400956a7a25 */ /* 0x000fe200078e001e */
[----:B------:R-:W-:Y:S02]  /*1600*/  LEA.HI.SX32 R3, R19, R3, 0x1d ;  /* 0x0000000313037211 */ /* 0x000fe400078feaff */
[----:B------:R-:W-:Y:S01]  /*1610*/  LEA.HI R11, R6, R5, RZ, 0x2 ;  /* 0x00000005060b7211 */ /* 0x000fe200078f10ff */
[----:B------:R-:W-:Y:S01]  /*1620*/  IMAD.SHL.U32 R97, R4, 0x8, RZ ;  /* 0x0000000804617824 */ /* 0x000fe200078e00ff */
[----:B------:R-:W-:Y:S01]  /*1630*/  SHF.R.S32.HI R6, RZ, 0x1f, R3 ;  /* 0x0000001fff067819 */ /* 0x000fe20000011403 */
[----:B------:R-:W-:Y:S01]  /*1640*/  IMAD.SHL.U32 R102, R3, 0x8, RZ ;  /* 0x0000000803667824 */ /* 0x000fe200078e00ff */
[----:B------:R-:W-:Y:S01]  /*1650*/  SHF.R.S32.HI R7, RZ, 0x1f, R4 ;  /* 0x0000001fff077819 */ /* 0x000fe20000011404 */
[----:B------:R-:W-:Y:S01]  /*1660*/  IMAD.IADD R101, R99, 0x1, R101 ;  /* 0x0000000163657824 */ /* 0x000fe200078e0265 */
[----:B------:R-:W-:Y:S01]  /*1670*/  LEA.HI R6, R6, R3, RZ, 0x2 ;  /* 0x0000000306067211 */ /* 0x000fe200078f10ff */
[----:B------:R-:W-:Y:S01]  /*1680*/  IMAD.SHL.U32 R130, R130, 0x2, RZ ;  /* 0x0000000282827824 */ /* 0x000fe200078e00ff */
[----:B------:R-:W-:Y:S01]  /*1690*/  IADD3 R131, R8, R10, R20 ;  /* 0x0000000a08837210 */ /* 0x000fe20007ffe014 */
[----:B------:R-:W-:Y:S01]  /*16a0*/  IMAD.SHL.U32 R129, R129, 0x2, RZ ;  /* 0x0000000281817824 */ /* 0x000fe200078e00ff */
[----:B------:R-:W-:Y:S01]  /*16b0*/  LEA.HI R7, R7, R4, RZ, 0x2 ;  /* 0x0000000407077211 */ /* 0x000fe200078f10ff */
[----:B------:R-:W-:Y:S01]  /*16c0*/  IMAD.SHL.U32 R6, R6, 0x200, RZ ;  /* 0x0000020006067824 */ /* 0x000fe200078e00ff */
[----:B------:R-:W-:Y:S01]  /*16d0*/  LOP3.LUT R3, R0, 0x18, R97, 0xf8, !PT ;  /* 0x0000001800037812 */ /* 0x000fe200078ef861 */
[----:B------:R-:W-:Y:S01]  /*16e0*/  IMAD.SHL.U32 R131, R131, 0x2, RZ ;  /* 0x0000000283837824 */ /* 0x000fe200078e00ff */
[----:B------:R-:W-:-:S02]  /*16f0*/  @P0 IADD3 R8, P1, R161, R18, RZ ;  /* 0x00000012a1080210 */ /* 0x000fc40007f3e0ff */
[C---:B------:R-:W-:Y:S02]  /*1700*/  LOP3.LUT R4, R0.reuse, 0x8, R26, 0xf8, !PT ;  /* 0x0000000800047812 */ /* 0x040fe400078ef81a */
[C---:B------:R-:W-:Y:S02]  /*1710*/  LOP3.LUT R5, R0.reuse, 0x18, R100, 0xf8, !PT ;  /* 0x0000001800057812 */ /* 0x040fe400078ef864 */
[----:B------:R-:W-:Y:S02]  /*1720*/  LOP3.LUT R0, R0, 0x18, R102, 0xf8, !PT ;  /* 0x0000001800007812 */ /* 0x000fe400078ef866 */
[-C--:B------:R-:W-:Y:S01]  /*1730*/  LOP3.LUT R10, R3, R2.reuse, RZ, 0x3c, !PT ;  /* 0x00000002030a7212 */ /* 0x080fe200078e3cff */
[----:B------:R-:W-:Y:S01]  /*1740*/  IMAD.SHL.U32 R3, R11, 0x200, RZ ;  /* 0x000002000b037824 */ /* 0x000fe200078e00ff */
[-C--:B------:R-:W-:Y:S01]  /*1750*/  LOP3.LUT R12, R5, R2.reuse, RZ, 0x3c, !PT ;  /* 0x00000002050c7212 */ /* 0x080fe200078e3cff */
[----:B------:R-:W-:Y:S01]  /*1760*/  @P0 IMAD.X R5, R156, 0x1, R41, P1 ;  /* 0x000000019c050824 */ /* 0x000fe200008e0629 */
[----:B------:R-:W-:-:S02]  /*1770*/  LOP3.LUT R13, R4, R2, RZ, 0x3c, !PT ;  /* 0x00000002040d7212 */ /* 0x000fc400078e3cff */
[----:B------:R-:W-:Y:S01]  /*1780*/  LOP3.LUT R9, R0, R2, RZ, 0x3c, !PT ;  /* 0x0000000200097212 */ /* 0x000fe200078e3cff */
[----:B------:R-:W-:Y:S01]  /*1790*/  IMAD.SHL.U32 R0, R7, 0x200, RZ ;  /* 0x0000020007007824 */ /* 0x000fe200078e00ff */
[----:B------:R-:W-:Y:S01]  /*17a0*/  @P0 LEA R2, P1, R8, c[0x0][0x220], 0x1 ;  /* 0x0000880008020a11 */ /* 0x000fe200078208ff */
[----:B------:R-:W-:Y:S01]  /*17b0*/  IMAD.IADD R13, R20, 0x1, R13 ;  /* 0x00000001140d7824 */ /* 0x000fe200078e020d */
[----:B------:R-:W-:Y:S02]  /*17c0*/  LOP3.LUT R7, R3, 0x7ffff800, RZ, 0xc0, !PT ;  /* 0x7ffff80003077812 */ /* 0x000fe400078ec0ff */
[----:B------:R-:W-:Y:S02]  /*17d0*/  @P0 LEA.HI.X R3, R8, c[0x0][0x224], R5, 0x1, P1 ;  /* 0x0000890008030a11 */ /* 0x000fe400008f0c05 */
[----:B------:R-:W-:Y:S02]  /*17e0*/  LOP3.LUT R4, R0, 0x7ffff800, RZ, 0xc0, !PT ;  /* 0x7ffff80000047812 */ /* 0x000fe400078ec0ff */
[----:B------:R-:W-:Y:S01]  /*17f0*/  LOP3.LUT R0, R6, 0x7ffff800, RZ, 0xc0, !PT ;  /* 0x7ffff80006007812 */ /* 0x000fe200078ec0ff */
[----:B------:R2:W-:Y:S01]  /*1800*/  @P0 LDGSTS.E.BYPASS.LTC128B.128 [R85+0x3900], [R2.64], !P5 ;  /* 0x0390000002550fae */ /* 0x0005e2000e901d46 */
[----:B------:R-:W-:-:S02]  /*1810*/  IADD3 R10, R10, R4, R20 ;  /* 0x000000040a0a7210 */ /* 0x000fc40007ffe014 */
[--C-:B------:R-:W-:Y:S01]  /*1820*/  IADD3 R9, R9, R0, R20.reuse ;  /* 0x0000000009097210 */ /* 0x100fe20007ffe014 */
[----:B------:R2:W-:Y:S01]  /*1830*/  @P0 LDGSTS.E.BYPASS.LTC128B.128 [R85+0x4900], [R2.64+0x40], !P4 ;  /* 0x0490004002550fae */ /* 0x0005e2000e101d46 */
[----:B------:R-:W-:Y:S01]  /*1840*/  IMAD R0, R47, c[0x0][0x218], RZ ;  /* 0x000086002f007a24 */ /* 0x000fe200078e02ff */
[----:B------:R-:W-:Y:S01]  /*1850*/  IADD3 R7, R12, R7, R20 ;  /* 0x000000070c077210 */ /* 0x000fe20007ffe014 */
[----:B------:R-:W-:Y:S01]  /*1860*/  IMAD.SHL.U32 R122, R10, 0x2, RZ ;  /* 0x000000020a7a7824 */ /* 0x000fe200078e00ff */
[----:B------:R2:W-:Y:S01]  /*1870*/  @P0 LDGSTS.E.BYPASS.LTC128B.128 [R85+0x5900], [R2.64+0x80], !P3 ;  /* 0x0590008002550fae */ /* 0x0005e2000d901d46 */
[----:B------:R-:W-:Y:S01]  /*1880*/  IMAD R4, R48, c[0x0][0x21c], R0 ;  /* 0x0000870030047a24 */ /* 0x000fe200078e0200 */
[----:B------:R-:W-:Y:S01]  /*1890*/  SHF.R.S32.HI R0, RZ, 0x1f, R149 ;  /* 0x0000001fff007819 */ /* 0x000fe20000011495 */
[----:B------:R-:W-:Y:S01]  /*18a0*/  IMAD.SHL.U32 R123, R7, 0x2, RZ ;  /* 0x00000002077b7824 */ /* 0x000fe200078e00ff */
[----:B------:R-:W0:Y:S01]  /*18b0*/  LDGDEPBAR ;  /* 0x00000000000079af */ /* 0x000e220000000000 */
[----:B------:R-:W-:Y:S01]  /*18c0*/  IADD3 R141, P0, R49, R92, RZ ;  /* 0x0000005c318d7210 */ /* 0x000fe20007f1e0ff */
[----:B------:R-:W-:Y:S01]  /*18d0*/  IMAD.IADD R132, R115, 0x1, R4 ;  /* 0x0000000173847824 */ /* 0x000fe200078e0204 */
[----:B------:R-:W-:Y:S01]  /*18e0*/  LEA R86, R13, 0x100, 0x1 ;  /* 0x000001000d567811 */ /* 0x000fe200078e08ff */
[----:B------:R-:W-:Y:S01]  /*18f0*/  IMAD.SHL.U32 R121, R9, 0x2, RZ ;  /* 0x0000000209797824 */ /* 0x000fe200078e00ff */
[----:B------:R-:W-:Y:S01]  /*1900*/  LOP3.LUT R118, R21, 0xfffffff8, RZ, 0xc0, !PT ;  /* 0xfffffff815767812 */ /* 0x000fe200078ec0ff */
[----:B------:R-:W-:Y:S01]  /*1910*/  IMAD.X R140, R140, 0x1, R50, P0 ;  /* 0x000000018c8c7824 */ /* 0x000fe200000e0632 */
[----:B------:R-:W-:-:S02]  /*1920*/  IADD3 R139, P1, P0, R88, R146, R26 ;  /* 0x00000092588b7210 */ /* 0x000fc4000783e01a */
[----:B------:R-:W-:Y:S02]  /*1930*/  LOP3.LUT R103, R19, 0xfffffff8, RZ, 0xc0, !PT ;  /* 0xfffffff813677812 */ /* 0x000fe400078ec0ff */
[----:B------:R-:W-:Y:S02]  /*1940*/  IADD3 R87, R86, 0x20, RZ ;  /* 0x0000002056577810 */ /* 0x000fe40007ffe0ff */
[----:B------:R-:W-:Y:S02]  /*1950*/  IADD3 R39, R34, 0x8, RZ ;  /* 0x0000000822277810 */ /* 0x000fe40007ffe0ff */
[----:B------:R-:W-:Y:S02]  /*1960*/  SHF.R.S32.HI R126, RZ, 0x1f, R100 ;  /* 0x0000001fff7e7819 */ /* 0x000fe40000011464 */
[----:B------:R-:W-:Y:S02]  /*1970*/  SHF.R.S32.HI R128, RZ, 0x1f, R118 ;  /* 0x0000001fff807819 */ /* 0x000fe40000011476 */
[----:B------:R-:W-:-:S02]  /*1980*/  SHF.R.S32.HI R127, RZ, 0x1f, R103 ;  /* 0x0000001fff7f7819 */ /* 0x000fc40000011467 */
[----:B------:R-:W-:Y:S01]  /*1990*/  @P2 IADD3 R87, R86, -0x20, RZ ;  /* 0xffffffe056572810 */ /* 0x000fe20007ffe0ff */
[----:B--2---:R-:W-:Y:S01]  /*19a0*/  IMAD R2, R47, c[0x0][0x1f0], RZ ;  /* 0x00007c002f027a24 */ /* 0x004fe200078e02ff */
[----:B------:R-:W-:Y:S02]  /*19b0*/  SHF.R.S32.HI R125, RZ, 0x1f, R97 ;  /* 0x0000001fff7d7819 */ /* 0x000fe40000011461 */
[----:B------:R-:W-:Y:S01]  /*19c0*/  SHF.R.S32.HI R124, RZ, 0x1f, R102 ;  /* 0x0000001fff7c7819 */ /* 0x000fe20000011466 */
[----:B------:R-:W-:Y:S02]  /*19d0*/  IMAD R3, R48, c[0x0][0x1f4], R2 ;  /* 0x00007d0030037a24 */ /* 0x000fe400078e0202 */
[----:B------:R-:W-:Y:S02]  /*19e0*/  IMAD R2, R50, c[0x0][0x1e0], RZ ;  /* 0x0000780032027a24 */ /* 0x000fe400078e02ff */
[----:B------:R-:W-:Y:S02]  /*19f0*/  IMAD.IADD R90, R89, 0x1, R3 ;  /* 0x00000001595a7824 */ /* 0x000fe400078e0203 */
[----:B------:R-:W-:-:S04]  /*1a00*/  IMAD R2, R92, c[0x0][0x1e4], R2 ;  /* 0x000079005c027a24 */ /* 0x000fc800078e0202 */
[----:B------:R-:W-:Y:S02]  /*1a10*/  IMAD.IADD R120, R147, 0x1, R2 ;  /* 0x0000000193787824 */ /* 0x000fe400078e0202 */
[C---:B------:R-:W-:Y:S02]  /*1a20*/  IMAD R2, R0.reuse, c[0x0][0x280], RZ ;  /* 0x0000a00000027a24 */ /* 0x040fe400078e02ff */
[----:B------:R-:W-:Y:S01]  /*1a30*/  IMAD R0, R0, c[0x0][0x290], RZ ;  /* 0x0000a40000007a24 */ /* 0x000fe200078e02ff */
[----:B------:R-:W-:Y:S01]  /*1a40*/  IADD3.X R138, R90, R120, R27, P1, P0 ;  /* 0x000000785a8a7210 */ /* 0x000fe20000fe041b */
[C---:B------:R-:W-:Y:S02]  /*1a50*/  IMAD R2, R149.reuse, c[0x0][0x284], R2 ;  /* 0x0000a10095027a24 */ /* 0x040fe400078e0202 */
[----:B------:R-:W-:Y:S02]  /*1a60*/  IMAD R0, R149, c[0x0][0x294], R0 ;  /* 0x0000a50095007a24 */ /* 0x000fe400078e0200 */
[----:B------:R-:W-:-:S02]  /*1a70*/  IMAD.IADD R137, R113, 0x1, R2 ;  /* 0x0000000171897824 */ /* 0x000fc400078e0202 */
[----:B------:R-:W-:Y:S02]  /*1a80*/  IMAD.IADD R135, R2, 0x1, R111 ;  /* 0x0000000102877824 */ /* 0x000fe400078e026f */
[----:B------:R-:W-:Y:S02]  /*1a90*/  IMAD.IADD R136, R109, 0x1, R0 ;  /* 0x000000016d887824 */ /* 0x000fe400078e0200 */
[----:B------:R-:W-:Y:S01]  /*1aa0*/  IMAD.IADD R133, R0, 0x1, R107 ;  /* 0x0000000100857824 */ /* 0x000fe200078e026b */
[----:B-1----:R-:W-:Y:S06]  /*1ab0*/  BAR.SYNC.DEFER_BLOCKING 0x0 ;  /* 0x0000000000007b1d */ /* 0x002fec0000010000 */
.L_x_84:
[-C--:B------:R-:W-:Y:S01]  /*1ac0*/  IMAD R0, R154, R78.reuse, RZ ;  /* 0x0000004e9a007224 */ /* 0x080fe200078e02ff */
[----:B------:R-:W-:Y:S01]  /*1ad0*/  SHF.R.S32.HI R91, RZ, 0x1f, R78 ;  /* 0x0000001fff5b7819 */ /* 0x000fe2000001144e */
[----:B------:R-:W-:Y:S01]  /*1ae0*/  IMAD.WIDE.U32 R10, R159, R78, RZ ;  /* 0x0000004e9f0a7225 */ /* 0x000fe200078e00ff */
[----:B------:R-:W-:Y:S04]  /*1af0*/  DEPBAR.LE SB0, 0x0 ;  /* 0x000080000000791a */ /* 0x000fe80000000000 */
[----:B------:R-:W-:Y:S01]  /*1b00*/  BAR.SYNC.DEFER_BLOCKING 0x0 ;  /* 0x0000000000007b1d */ /* 0x000fe20000010000 */
[----:B------:R-:W-:Y:S01]  /*1b10*/  ISETP.GE.AND P2, PT, R163, 0x1, PT ;  /* 0x00000001a300780c */ /* 0x000fe20003f46270 */
[----:B-1----:R-:W-:Y:S01]  /*1b20*/  IMAD R2, R91, R159, R0 ;  /* 0x0000009f5b027224 */ /* 0x002fe200078e0200 */
[----:B------:R-:W-:Y:S03]  /*1b30*/  IADD3 R0, P1, R139, R10, RZ ;  /* 0x0000000a8b007210 */ /* 0x000fe60007f3e0ff */
[----:B------:R-:W-:Y:S01]  /*1b40*/  IMAD.IADD R16, R11, 0x1, R2 ;  /* 0x000000010b107824 */ /* 0x000fe200078e0202 */
[----:B------:R-:W-:Y:S03]  /*1b50*/  LEA R60, P0, R0, c[0x0][0x1c8], 0x1 ;  /* 0x00007200003c7a11 */ /* 0x000fe600078008ff */
[----:B------:R-:W-:Y:S05]  /*1b60*/  IMAD.X R2, R16, 0x1, R138, P1 ;  /* 0x0000000110027824 */ /* 0x000fea00008e068a */
[----:B------:R-:W-:Y:S01]  /*1b70*/  LEA.HI.X R61, R0, c[0x0][0x1cc], R2, 0x1, P0 ;  /* 0x00007300003d7a11 */ /* 0x000fe200000f0c02 */
[----:B------:R-:W-:Y:S01]  /*1b80*/  BSSY B1, `(.L_x_60) ;  /* 0x000036b000017945 */ /* 0x000fe20003800000 */
[----:B------:R-:W-:-:S05]  /*1b90*/  @!P2 BRA `(.L_x_61) ;  /* 0x000035300000a947 */ /* 0x000fca0003800000 */
[-C--:B------:R-:W-:Y:S02]  /*1ba0*/  IMAD R2, R151, R78.reuse, RZ ;  /* 0x0000004e97027224 */ /* 0x080fe400078e02ff */
[-C--:B------:R-:W-:Y:S02]  /*1bb0*/  IMAD R0, R152, R78.reuse, RZ ;  /* 0x0000004e98007224 */ /* 0x080fe400078e02ff */
[----:B------:R-:W-:Y:S02]  /*1bc0*/  IMAD R4, R78, -0x40, R96 ;  /* 0xffffffc04e047824 */ /* 0x000fe400078e0260 */
[-C--:B------:R-:W-:Y:S04]  /*1bd0*/  IMAD.WIDE.U32 R8, R160, R78.reuse, RZ ;  /* 0x0000004ea0087225 */ /* 0x080fe800078e00ff */
[----:B------:R-:W-:Y:S04]  /*1be0*/  IMAD.WIDE.U32 R24, R158, R78, RZ ;  /* 0x0000004e9e187225 */ /* 0x000fe800078e00ff */
[C---:B------:R-:W-:Y:S02]  /*1bf0*/  IMAD R3, R91.reuse, R160, R2 ;  /* 0x000000a05b037224 */ /* 0x040fe400078e0202 */
[----:B------:R-:W-:Y:S01]  /*1c00*/  IMAD R2, R91, R158, R0 ;  /* 0x0000009e5b027224 */ /* 0x000fe200078e0200 */
[----:B------:R-:W-:Y:S02]  /*1c10*/  IMNMX R0, R4, 0x40, PT ;  /* 0x0000004004007817 */ /* 0x000fe40003800200 */
[----:B------:R-:W-:Y:S02]  /*1c20*/  IADD3 R30, R9, R3, RZ ;  /* 0x00000003091e7210 */ /* 0x000fe40007ffe0ff */
[----:B------:R-:W-:Y:S01]  /*1c30*/  IADD3 R31, R25, R2, RZ ;  /* 0x00000002191f7210 */ /* 0x000fe20007ffe0ff */
[----:B------:R-:W-:-:S05]  /*1c40*/  @!P6 BRA `(.L_x_62) ;  /* 0x00001a200000e947 */ /* 0x000fca0003800000 */
[----:B------:R-:W-:Y:S01]  /*1c50*/  ISETP.GE.AND P1, PT, R92, R0, PT ;  /* 0x000000005c00720c */ /* 0x000fe20003f26270 */
[----:B------:R-:W-:Y:S01]  /*1c60*/  BSSY B0, `(.L_x_63) ;  /* 0x0000034000007945 */ /* 0x000fe20003800000 */
[----:B------:R-:W-:Y:S01]  /*1c70*/  CS2R R52, SRZ ;  /* 0x0000000000347805 */ /* 0x000fe2000001ff00 */
        /* <DEDUP_REMOVED lines=11> */
[----:B------:R-:W-:-:S05]  /*1d30*/  @P1 BRA `(.L_x_64) ;  /* 0x0000026000001947 */ /* 0x000fca0003800000 */
[----:B------:R-:W-:Y:S01]  /*1d40*/  IADD3 R0, P0, R112, R8, RZ ;  /* 0x0000000870007210 */ /* 0x000fe20007f1e0ff */
[----:B------:R-:W-:Y:S01]  /*1d50*/  CS2R R32, SRZ ;  /* 0x0000000000207805 */ /* 0x000fe2000001ff00 */
[----:B------:R-:W-:Y:S01]  /*1d60*/  CS2R R44, SRZ ;  /* 0x00000000002c7805 */ /* 0x000fe2000001ff00 */
[----:B------:R-:W-:Y:S01]  /*1d70*/  CS2R R12, SRZ ;  /* 0x00000000000c7805 */ /* 0x000fe2000001ff00 */
[----:B------:R-:W-:Y:S01]  /*1d80*/  CS2R R46, SRZ ;  /* 0x00000000002e7805 */ /* 0x000fe2000001ff00 */
[----:B------:R-:W-:Y:S01]  /*1d90*/  IMAD.X R3, R30, 0x1, R137, P0 ;  /* 0x000000011e037824 */ /* 0x000fe200000e0689 */
[----:B------:R-:W-:Y:S01]  /*1da0*/  IADD3 R2, P0, R108, R24, RZ ;  /* 0x000000186c027210 */ /* 0x000fe20007f1e0ff */
[----:B------:R-:W-:Y:S01]  /*1db0*/  CS2R R14, SRZ ;  /* 0x00000000000e7805 */ /* 0x000fe2000001ff00 */
[----:B------:R-:W-:Y:S01]  /*1dc0*/  CS2R R48, SRZ ;  /* 0x0000000000307805 */ /* 0x000fe2000001ff00 */
[----:B------:R-:W-:Y:S01]  /*1dd0*/  CS2R R16, SRZ ;  /* 0x0000000000107805 */ /* 0x000fe2000001ff00 */
[----:B------:R-:W-:Y:S01]  /*1de0*/  CS2R R50, SRZ ;  /* 0x0000000000327805 */ /* 0x000fe2000001ff00 */
[----:B------:R-:W-:Y:S01]  /*1df0*/  IMAD.X R5, R31, 0x1, R136, P0 ;  /* 0x000000011f057824 */ /* 0x000fe200000e0688 */
[C---:B------:R-:W-:Y:S01]  /*1e00*/  LEA R6, P0, R0.reuse, c[0x0][0x270], 0x1 ;  /* 0x00009c0000067a11 */ /* 0x040fe200078008ff */
[----:B------:R-:W-:Y:S01]  /*1e10*/  CS2R R18, SRZ ;  /* 0x0000000000127805 */ /* 0x000fe2000001ff00 */
[----:B------:R-:W-:Y:S01]  /*1e20*/  CS2R R52, SRZ ;  /* 0x0000000000347805 */ /* 0x000fe2000001ff00 */
[----:B------:R-:W-:Y:S01]  /*1e30*/  CS2R R20, SRZ ;  /* 0x0000000000147805 */ /* 0x000fe2000001ff00 */
[----:B------:R-:W-:Y:S02]  /*1e40*/  LEA.HI.X R7, R0, c[0x0][0x274], R3, 0x1, P0 ;  /* 0x00009d0000077a11 */ /* 0x000fe400000f0c03 */
[C---:B------:R-:W-:Y:S04]  /*1e50*/  LEA R4, P0, R2.reuse, c[0x0][0x288], 0x1 ;  /* 0x0000a20002047a11 */ /* 0x040fe800078008ff */
[----:B------:R-:W-:Y:S02]  /*1e60*/  LEA.HI.X R5, R2, c[0x0][0x28c], R5, 0x1, P0 ;  /* 0x0000a30002057a11 */ /* 0x000fe400000f0c05 */
[----:B------:R-:W-:Y:S01]  /*1e70*/  ISETP.GE.AND P0, PT, R34, c[0x0][0x27c], PT ;  /* 0x00009f0022007a0c */ /* 0x000fe20003f06270 */
[----:B------:R-:W-:-:S12]  /*1e80*/  CS2R R2, SRZ ;  /* 0x0000000000027805 */ /* 0x000fd8000001ff00 */
[----:B------:R1:W5:Y:S04]  /*1e90*/  @!P0 LDG.E.64 R32, [R6.64] ;  /* 0x0000000606208981 */ /* 0x000368000c1e1b00 */
[----:B------:R1:W5:Y:S01]  /*1ea0*/  @!P0 LDG.E.64 R2, [R4.64] ;  /* 0x0000000604028981 */ /* 0x000362000c1e1b00 */
[----:B------:R-:W-:-:S13]  /*1eb0*/  ISETP.GE.AND P0, PT, R39, c[0x0][0x27c], PT ;  /* 0x00009f0027007a0c */ /* 0x000fda0003f06270 */
[----:B------:R1:W5:Y:S04]  /*1ec0*/  @!P0 LDG.E.64 R44, [R6.64+0x10] ;  /* 0x00001006062c8981 */ /* 0x000368000c1e1b00 */
[----:B------:R1:W5:Y:S01]  /*1ed0*/  @!P0 LDG.E.64 R12, [R4.64+0x10] ;  /* 0x00001006040c8981 */ /* 0x000362000c1e1b00 */
        /* <DEDUP_REMOVED lines=11> */
[----:B------:R1:W5:Y:S02]  /*1f90*/  @!P0 LDG.E.64 R20, [R4.64+0x50] ;  /* 0x0000500604148981 */ /* 0x000364000c1e1b00 */
.L_x_64:
[----:B------:R-:W-:Y:S05]  /*1fa0*/  BSYNC B0 ;  /* 0x0000000000007941 */ /* 0x000fea0003800000 */
.L_x_63:
[----:B------:R-:W-:-:S05]  /*1fb0*/  @P1 BRA `(.L_x_65) ;  /* 0x0000327000001947 */ /* 0x000fca0003800000 */
[----:B-----5:R-:W-:Y:S01]  /*1fc0*/  MOV R0, R51 ;  /* 0x0000003300007202 */ /* 0x020fe20000000f00 */
[----:B-1----:R-:W-:Y:S01]  /*1fd0*/  IMAD.MOV.U32 R6, RZ, RZ, R52 ;  /* 0x000000ffff067224 */ /* 0x002fe200078e0034 */
[----:B------:R-:W-:Y:S01]  /*1fe0*/  ISETP.GE.AND P0, PT, R26, c[0x0][0x1d4], PT ;  /* 0x000075001a007a0c */ /* 0x000fe20003f06270 */
[----:B------:R-:W-:Y:S01]  /*1ff0*/  IMAD.MOV.U32 R5, RZ, RZ, R53 ;  /* 0x000000ffff057224 */ /* 0x000fe200078e0035 */
[----:B------:R-:W-:Y:S01]  /*2000*/  BSSY B0, `(.L_x_66) ;  /* 0x0000054000007945 */ /* 0x000fe20003800000 */
[----:B------:R-:W-:Y:S03]  /*2010*/  IMAD.MOV.U32 R4, RZ, RZ, R50 ;  /* 0x000000ffff047224 */ /* 0x000fe600078e0032 */
[----:B------:R-:W-:Y:S01]  /*2020*/  PRMT R59, R6, 0x5410, R5 ;  /* 0x00005410063b7816 */ /* 0x000fe20000000005 */
[----:B------:R-:W-:Y:S01]  /*2030*/  IMAD.MOV.U32 R6, RZ, RZ, R48 ;  /* 0x000000ffff067224 */ /* 0x000fe200078e0030 */
[----:B------:R-:W-:Y:S01]  /*2040*/  PRMT R58, R4, 0x5410, R0 ;  /* 0x00005410043a7816 */ /* 0x000fe20000000000 */
[----:B------:R-:W-:Y:S01]  /*2050*/  IMAD.MOV.U32 R5, RZ, RZ, R49 ;  /* 0x000000ffff057224 */ /* 0x000fe200078e0031 */
[----:B------:R-:W-:Y:S01]  /*2060*/  MOV R4, R46 ;  /* 0x0000002e00047202 */ /* 0x000fe20000000f00 */
        /* <DEDUP_REMOVED lines=11> */
[----:B------:R-:W-:Y:S02]  /*2120*/  MOV R6, R18 ;  /* 0x0000001200067202 */ /* 0x000fe40000000f00 */
[----:B------:R-:W-:Y:S02]  /*2130*/  MOV R0, R17 ;  /* 0x0000001100007202 */ /* 0x000fe40000000f00 */
[----:B------:R-:W-:Y:S01]  /*2140*/  PRMT R25, R6, 0x5410, R5 ;  /* 0x0000541006197816 */ /* 0x000fe20000000005 */
[----:B------:R-:W-:Y:S01]  /*2150*/  IMAD.MOV.U32 R6, RZ, RZ, R14 ;  /* 0x000000ffff067224 */ /* 0x000fe200078e000e */
[----:B------:R-:W-:Y:S01]  /*2160*/  PRMT R24, R4, 0x5410, R0 ;  /* 0x0000541004187816 */ /* 0x000fe20000000000 */
[----:B------:R-:W-:Y:S01]  /*2170*/  IMAD.MOV.U32 R5, RZ, RZ, R15 ;  /* 0x000000ffff057224 */ /* 0x000fe200078e000f */
[----:B------:R-:W-:Y:S01]  /*2180*/  MOV R4, R12 ;  /* 0x0000000c00047202 */ /* 0x000fe20000000f00 */
[----:B------:R-:W-:Y:S03]  /*2190*/  IMAD.MOV.U32 R0, RZ, RZ, R13 ;  /* 0x000000ffff007224 */ /* 0x000fe600078e000d */
[----:B------:R-:W-:Y:S02]  /*21a0*/  PRMT R23, R6, 0x5410, R5 ;  /* 0x0000541006177816 */ /* 0x000fe40000000005 */
[----:B------:R-:W-:Y:S01]  /*21b0*/  PRMT R22, R4, 0x5410, R0 ;  /* 0x0000541004167816 */ /* 0x000fe20000000000 */
[----:B------:R-:W-:-:S05]  /*21c0*/  @P0 BRA `(.L_x_67) ;  /* 0x0000037000000947 */ /* 0x000fca0003800000 */
[----:B------:R-:W-:Y:S01]  /*21d0*/  ISETP.GE.AND P0, PT, R34, c[0x0][0x27c], PT ;  /* 0x00009f0022007a0c */ /* 0x000fe20003f06270 */
[----:B------:R-:W1:Y:S01]  /*21e0*/  LDS.128 R8, [R86+0x3000] ;  /* 0x0030000056087984 */ /* 0x000e620000000c00 */
[----:B------:R-:W-:Y:S02]  /*21f0*/  MOV R4, R2 ;  /* 0x0000000200047202 */ /* 0x000fe40000000f00 */
[----:B------:R-:W-:Y:S02]  /*2200*/  MOV R41, R32 ;  /* 0x0000002000297202 */ /* 0x000fe40000000f00 */
[----:B------:R-:W-:Y:S02]  /*2210*/  MOV R6, R3 ;  /* 0x0000000300067202 */ /* 0x000fe40000000f00 */
[----:B------:R-:W-:Y:S05]  /*2220*/  MOV R43, R33 ;  /* 0x00000021002b7202 */ /* 0x000fea0000000f00 */
[--C-:B------:R-:W-:Y:S01]  /*2230*/  @!P0 SHF.R.U64 R5, R2, 0x10, R3.reuse ;  /* 0x0000001002058819 */ /* 0x100fe20000001203 */
[----:B------:R-:W-:Y:S01]  /*2240*/  @!P0 HADD2.F32 R4, -RZ, R4.H0_H0 ;  /* 0x20000004ff048230 */ /* 0x000fe20000004100 */
[----:B------:R-:W-:Y:S01]  /*2250*/  @!P0 SHF.R.U32.HI R7, RZ, 0x10, R3 ;  /* 0x00000010ff078819 */ /* 0x000fe20000011603 */
[----:B------:R-:W-:Y:S01]  /*2260*/  @!P0 HADD2.F32 R6, -RZ, R6.H0_H0 ;  /* 0x20000006ff068230 */ /* 0x000fe20000004100 */
[--C-:B------:R-:W-:Y:S01]  /*2270*/  @!P0 SHF.R.U64 R42, R32, 0x10, R33.reuse ;  /* 0x00000010202a8819 */ /* 0x100fe20000001221 */
[----:B------:R-:W-:Y:S01]  /*2280*/  @!P0 HADD2.F32 R32, -RZ, R41.H0_H0 ;  /* 0x20000029ff208230 */ /* 0x000fe20000004100 */
[----:B------:R-:W-:Y:S01]  /*2290*/  @!P0 SHF.R.U32.HI R54, RZ, 0x10, R33 ;  /* 0x00000010ff368819 */ /* 0x000fe20000011621 */
[----:B------:R-:W-:Y:S02]  /*22a0*/  @!P0 HADD2.F32 R5, -RZ, R5.H0_H0 ;  /* 0x20000005ff058230 */ /* 0x000fe40000004100 */
[----:B------:R-:W-:Y:S01]  /*22b0*/  @!P0 HADD2.F32 R7, -RZ, R7.H0_H0 ;  /* 0x20000007ff078230 */ /* 0x000fe20000004100 */
[----:B-1----:R-:W-:Y:S01]  /*22c0*/  @!P0 IMAD.MOV.U32 R3, RZ, RZ, R9 ;  /* 0x000000ffff038224 */ /* 0x002fe200078e0009 */
[----:B------:R-:W-:Y:S04]  /*22d0*/  @!P0 MOV R0, R8 ;  /* 0x0000000800008202 */ /* 0x000fe80000000f00 */
[--C-:B------:R-:W-:Y:S02]  /*22e0*/  @!P0 HADD2.F32 R33, -RZ, R3.reuse.H1_H1 ;  /* 0x30000003ff218230 */ /* 0x100fe40000004100 */
[--C-:B------:R-:W-:Y:S02]  /*22f0*/  @!P0 HADD2.F32 R31, -RZ, R0.reuse.H1_H1 ;  /* 0x30000000ff1f8230 */ /* 0x100fe40000004100 */
[----:B------:R-:W-:Y:S02]  /*2300*/  @!P0 HADD2.F32 R2, -RZ, R0.H0_H0 ;  /* 0x20000000ff028230 */ /* 0x000fe40000004100 */
[----:B------:R-:W-:Y:S01]  /*2310*/  @!P0 HADD2.F32 R3, -RZ, R3.H0_H0 ;  /* 0x20000003ff038230 */ /* 0x000fe20000004100 */
[-C--:B------:R-:W-:Y:S02]  /*2320*/  @!P0 FMUL.FTZ R41, R31, R4.reuse ;  /* 0x000000041f298220 */ /* 0x080fe40000410000 */
[C---:B------:R-:W-:Y:S01]  /*2330*/  @!P0 FMUL.FTZ R0, R2.reuse, R4 ;  /* 0x0000000402008220 */ /* 0x040fe20000410000 */
[----:B------:R-:W-:Y:S01]  /*2340*/  @!P0 MOV R4, R10 ;  /* 0x0000000a00048202 */ /* 0x000fe20000000f00 */
[-C--:B------:R-:W-:Y:S01]  /*2350*/  @!P0 FFMA.FTZ R64, R2, R32.reuse, -R41 ;  /* 0x0000002002408223 */ /* 0x080fe20000010829 */
[----:B------:R-:W-:Y:S01]  /*2360*/  @!P0 HADD2.F32 R41, -RZ, R42.H0_H0 ;  /* 0x2000002aff298230 */ /* 0x000fe20000004100 */
[-C--:B------:R-:W-:Y:S02]  /*2370*/  @!P0 FMUL.FTZ R42, R33, R5.reuse ;  /* 0x00000005212a8220 */ /* 0x080fe40000410000 */
[C---:B------:R-:W-:Y:S02]  /*2380*/  @!P0 FMUL.FTZ R2, R3.reuse, R5 ;  /* 0x0000000503028220 */ /* 0x040fe40000410000 */
[----:B------:R-:W-:Y:S01]  /*2390*/  @!P0 FFMA.FTZ R63, R3, R41, -R42 ;  /* 0x00000029033f8223 */ /* 0x000fe2000001082a */
[----:B------:R-:W-:Y:S01]  /*23a0*/  @!P0 MOV R3, R11 ;  /* 0x0000000b00038202 */ /* 0x000fe20000000f00 */
[----:B------:R-:W-:Y:S01]  /*23b0*/  @!P0 FFMA.FTZ R0, R31, R32, R0 ;  /* 0x000000201f008223 */ /* 0x000fe20000010000 */
[--C-:B------:R-:W-:Y:S01]  /*23c0*/  @!P0 HADD2.F32 R31, -RZ, R4.reuse.H1_H1 ;  /* 0x30000004ff1f8230 */ /* 0x100fe20000004100 */
[----:B------:R-:W-:Y:S01]  /*23d0*/  @!P0 FFMA.FTZ R2, R33, R41, R2 ;  /* 0x0000002921028223 */ /* 0x000fe20000010002 */
[----:B------:R-:W-:Y:S02]  /*23e0*/  @!P0 HADD2.F32 R4, -RZ, R4.H0_H0 ;  /* 0x20000004ff048230 */ /* 0x000fe40000004100 */
[----:B------:R-:W-:Y:S01]  /*23f0*/  @!P0 HADD2.F32 R32, -RZ, R43.H0_H0 ;  /* 0x2000002bff208230 */ /* 0x000fe20000004100 */
[----:B------:R-:W-:Y:S01]  /*2400*/  @!P0 FMUL.FTZ R62, R31, R6 ;  /* 0x000000061f3e8220 */ /* 0x000fe20000410000 */
[--C-:B------:R-:W-:Y:S01]  /*2410*/  @!P0 HADD2.F32 R42, -RZ, R3.reuse.H1_H1 ;  /* 0x30000003ff2a8230 */ /* 0x100fe20000004100 */
[----:B------:R-:W-:Y:S01]  /*2420*/  @!P0 F2FP.PACK_AB R0, R0, R64 ;  /* 0x000000400000823e */ /* 0x000fe200000000ff */
[----:B------:R-:W-:Y:S01]  /*2430*/  @!P0 HADD2.F32 R5, -RZ, R3.H0_H0 ;  /* 0x20000003ff058230 */ /* 0x000fe20000004100 */
[----:B------:R-:W-:Y:S01]  /*2440*/  @!P0 FMUL.FTZ R3, R4, R6 ;  /* 0x0000000604038220 */ /* 0x000fe20000410000 */
[----:B------:R-:W-:Y:S01]  /*2450*/  @!P0 HADD2.F32 R43, -RZ, R54.H0_H0 ;  /* 0x20000036ff2b8230 */ /* 0x000fe20000004100 */
[----:B------:R-:W-:Y:S01]  /*2460*/  @!P0 FMUL.FTZ R54, R42, R7 ;  /* 0x000000072a368220 */ /* 0x000fe20000410000 */
[----:B------:R-:W-:Y:S01]  /*2470*/  @!P0 F2FP.PACK_AB R2, R2, R63 ;  /* 0x0000003f0202823e */ /* 0x000fe200000000ff */
[----:B------:R-:W-:Y:S02]  /*2480*/  @!P0 FFMA.FTZ R62, R4, R32, -R62 ;  /* 0x00000020043e8223 */ /* 0x000fe4000001083e */
[----:B------:R-:W-:Y:S01]  /*2490*/  @!P0 FMUL.FTZ R4, R5, R7 ;  /* 0x0000000705048220 */ /* 0x000fe20000410000 */
[----:B------:R-:W-:Y:S01]  /*24a0*/  @!P0 MOV R9, R2 ;  /* 0x0000000200098202 */ /* 0x000fe20000000f00 */
[----:B------:R-:W-:Y:S02]  /*24b0*/  @!P0 FFMA.FTZ R3, R31, R32, R3 ;  /* 0x000000201f038223 */ /* 0x000fe40000010003 */
[-C--:B------:R-:W-:Y:S02]  /*24c0*/  @!P0 FFMA.FTZ R54, R5, R43.reuse, -R54 ;  /* 0x0000002b05368223 */ /* 0x080fe40000010836 */
[----:B------:R-:W-:Y:S01]  /*24d0*/  @!P0 FFMA.FTZ R4, R42, R43, R4 ;  /* 0x0000002b2a048223 */ /* 0x000fe20000010004 */
[----:B------:R-:W-:Y:S01]  /*24e0*/  @!P0 F2FP.PACK_AB R3, R3, R62 ;  /* 0x0000003e0303823e */ /* 0x000fe200000000ff */
[----:B------:R-:W-:Y:S03]  /*24f0*/  @!P0 IMAD.MOV.U32 R8, RZ, RZ, R0 ;  /* 0x000000ffff088224 */ /* 0x000fe600078e0000 */
[----:B------:R-:W-:Y:S02]  /*2500*/  @!P0 F2FP.PACK_AB R4, R4, R54 ;  /* 0x000000360404823e */ /* 0x000fe400000000ff */
[----:B------:R-:W-:Y:S02]  /*2510*/  @!P0 MOV R10, R3 ;  /* 0x00000003000a8202 */ /* 0x000fe40000000f00 */
[----:B------:R-:W-:Y:S05]  /*2520*/  @!P0 MOV R11, R4 ;  /* 0x00000004000b8202 */ /* 0x000fea0000000f00 */
[----:B------:R1:W-:Y:S02]  /*2530*/  STG.E.128 [R60.64], R8 ;  /* 0x000000083c007986 */ /* 0x0003e4000c101d06 */
.L_x_67:
[----:B------:R-:W-:Y:S05]  /*2540*/  BSYNC B0 ;  /* 0x0000000000007941 */ /* 0x000fea0003800000 */
.L_x_66:
[----:B------:R-:W-:Y:S01]  /*2550*/  ISETP.GE.AND P0, PT, R29, c[0x0][0x1d4], PT ;  /* 0x000075001d007a0c */ /* 0x000fe20003f06270 */
[----:B------:R-:W-:-:S12]  /*2560*/  BSSY B0, `(.L_x_68) ;  /* 0x0000035000007945 */ /* 0x000fd80003800000 */
[----:B------:R-:W-:-:S05]  /*2570*/  @P0 BRA `(.L_x_69) ;  /* 0x0000033000000947 */ /* 0x000fca0003800000 */
[----:B------:R-:W-:Y:S01]  /*2580*/  ISETP.GE.AND P0, PT, R39, c[0x0][0x27c], PT ;  /* 0x00009f0027007a0c */ /* 0x000fe20003f06270 */
[----:B-1----:R-:W1:-:S12]  /*2590*/  LDS.128 R8, [R87+0x3000] ;  /* 0x0030000057087984 */ /* 0x002e580000000c00 */
[----:B------:R-:W-:Y:S01]  /*25a0*/  @!P0 HADD2.F32 R0, -RZ, R22.H0_H0 ;  /* 0x20000016ff008230 */ /* 0x000fe20000004100 */
[--C-:B------:R-:W-:Y:S01]  /*25b0*/  @!P0 SHF.R.U64 R4, R12, 0x10, R13.reuse ;  /* 0x000000100c048819 */ /* 0x100fe2000000120d */
[----:B------:R-:W-:Y:S01]  /*25c0*/  @!P0 HADD2.F32 R6, -RZ, R55.H0_H0 ;  /* 0x20000037ff068230 */ /* 0x000fe20000004100 */
[----:B------:R-:W-:Y:S02]  /*25d0*/  @!P0 SHF.R.U32.HI R7, RZ, 0x10, R13 ;  /* 0x00000010ff078819 */ /* 0x000fe4000001160d */
[--C-:B------:R-:W-:Y:S01]  /*25e0*/  @!P0 SHF.R.U64 R13, R44, 0x10, R45.reuse ;  /* 0x000000102c0d8819 */ /* 0x100fe2000000122d */
[----:B------:R-:W-:Y:S01]  /*25f0*/  @!P0 HADD2.F32 R4, -RZ, R4.H0_H0 ;  /* 0x20000004ff048230 */ /* 0x000fe20000004100 */
[----:B------:R-:W-:Y:S01]  /*2600*/  @!P0 SHF.R.U32.HI R33, RZ, 0x10, R45 ;  /* 0x00000010ff218819 */ /* 0x000fe2000001162d */
[----:B------:R-:W-:Y:S02]  /*2610*/  @!P0 HADD2.F32 R7, -RZ, R7.H0_H0 ;  /* 0x20000007ff078230 */ /* 0x000fe40000004100 */
[----:B------:R-:W-:Y:S02]  /*2620*/  @!P0 HADD2.F32 R13, -RZ, R13.H0_H0 ;  /* 0x2000000dff0d8230 */ /* 0x000fe40000004100 */
[----:B------:R-:W-:Y:S01]  /*2630*/  @!P0 HADD2.F32 R33, -RZ, R33.H0_H0 ;  /* 0x20000021ff218230 */ /* 0x000fe20000004100 */
[----:B-1----:R-:W-:Y:S02]  /*2640*/  @!P0 MOV R2, R8 ;  /* 0x0000000800028202 */ /* 0x002fe40000000f00 */
[----:B------:R-:W-:Y:S03]  /*2650*/  @!P0 MOV R3, R9 ;  /* 0x0000000900038202 */ /* 0x000fe60000000f00 */
[--C-:B------:R-:W-:Y:S02]  /*2660*/  @!P0 HADD2.F32 R5, -RZ, R2.reuse.H1_H1 ;  /* 0x30000002ff058230 */ /* 0x100fe40000004100 */
[----:B------:R-:W-:Y:S02]  /*2670*/  @!P0 HADD2.F32 R2, -RZ, R2.H0_H0 ;  /* 0x20000002ff028230 */ /* 0x000fe40000004100 */
[--C-:B------:R-:W-:Y:S01]  /*2680*/  @!P0 HADD2.F32 R12, -RZ, R3.reuse.H1_H1 ;  /* 0x30000003ff0c8230 */ /* 0x100fe20000004100 */
[CC--:B------:R-:W-:Y:S01]  /*2690*/  @!P0 FMUL.FTZ R31, R5.reuse, R0.reuse ;  /* 0x00000000051f8220 */ /* 0x0c0fe20000410000 */
[----:B------:R-:W-:Y:S01]  /*26a0*/  @!P0 HADD2.F32 R3, -RZ, R3.H0_H0 ;  /* 0x20000003ff038230 */ /* 0x000fe20000004100 */
[C---:B------:R-:W-:Y:S02]  /*26b0*/  @!P0 FMUL.FTZ R0, R2.reuse, R0 ;  /* 0x0000000002008220 */ /* 0x040fe40000410000 */
[-C--:B------:R-:W-:Y:S02]  /*26c0*/  @!P0 FFMA.FTZ R43, R2, R6.reuse, -R31 ;  /* 0x00000006022b8223 */ /* 0x080fe4000001081f */
[----:B------:R-:W-:Y:S01]  /*26d0*/  @!P0 FFMA.FTZ R0, R5, R6, R0 ;  /* 0x0000000605008223 */ /* 0x000fe20000010000 */
[----:B------:R-:W-:Y:S01]  /*26e0*/  @!P0 MOV R5, R10 ;  /* 0x0000000a00058202 */ /* 0x000fe20000000f00 */
[CC--:B------:R-:W-:Y:S02]  /*26f0*/  @!P0 FMUL.FTZ R31, R12.reuse, R4.reuse ;  /* 0x000000040c1f8220 */ /* 0x0c0fe40000410000 */
[C---:B------:R-:W-:Y:S01]  /*2700*/  @!P0 FMUL.FTZ R2, R3.reuse, R4 ;  /* 0x0000000403028220 */ /* 0x040fe20000410000 */
[----:B------:R-:W-:Y:S01]  /*2710*/  @!P0 MOV R4, R11 ;  /* 0x0000000b00048202 */ /* 0x000fe20000000f00 */
[-C--:B------:R-:W-:Y:S01]  /*2720*/  @!P0 FFMA.FTZ R42, R3, R13.reuse, -R31 ;  /* 0x0000000d032a8223 */ /* 0x080fe2000001081f */
[----:B------:R-:W-:Y:S01]  /*2730*/  @!P0 HADD2.F32 R3, -RZ, R22.H1_H1 ;  /* 0x30000016ff038230 */ /* 0x000fe20000004100 */
[----:B------:R-:W-:Y:S01]  /*2740*/  @!P0 FFMA.FTZ R2, R12, R13, R2 ;  /* 0x0000000d0c028223 */ /* 0x000fe20000010002 */
[----:B------:R-:W-:Y:S01]  /*2750*/  @!P0 F2FP.PACK_AB R0, R0, R43 ;  /* 0x0000002b0000823e */ /* 0x000fe200000000ff */
[--C-:B------:R-:W-:Y:S02]  /*2760*/  @!P0 HADD2.F32 R22, -RZ, R5.reuse.H1_H1 ;  /* 0x30000005ff168230 */ /* 0x100fe40000004100 */
[----:B------:R-:W-:Y:S01]  /*2770*/  @!P0 HADD2.F32 R6, -RZ, R5.H0_H0 ;  /* 0x20000005ff068230 */ /* 0x000fe20000004100 */
[----:B------:R-:W-:Y:S01]  /*2780*/  @!P0 F2FP.PACK_AB R2, R2, R42 ;  /* 0x0000002a0202823e */ /* 0x000fe200000000ff */
[----:B------:R-:W-:Y:S01]  /*2790*/  @!P0 HADD2.F32 R31, -RZ, R55.H1_H1 ;  /* 0x30000037ff1f8230 */ /* 0x000fe20000004100 */
[----:B------:R-:W-:Y:S01]  /*27a0*/  @!P0 MOV R8, R0 ;  /* 0x0000000000088202 */ /* 0x000fe20000000f00 */
[--C-:B------:R-:W-:Y:S01]  /*27b0*/  @!P0 HADD2.F32 R32, -RZ, R4.reuse.H1_H1 ;  /* 0x30000004ff208230 */ /* 0x100fe20000004100 */
[----:B------:R-:W-:Y:S01]  /*27c0*/  @!P0 MOV R9, R2 ;  /* 0x0000000200098202 */ /* 0x000fe20000000f00 */
[----:B------:R-:W-:Y:S01]  /*27d0*/  @!P0 HADD2.F32 R5, -RZ, R4.H0_H0 ;  /* 0x20000004ff058230 */ /* 0x000fe20000004100 */
[-C--:B------:R-:W-:Y:S02]  /*27e0*/  @!P0 FMUL.FTZ R4, R22, R3.reuse ;  /* 0x0000000316048220 */ /* 0x080fe40000410000 */
[----:B------:R-:W-:Y:S02]  /*27f0*/  @!P0 FMUL.FTZ R3, R6, R3 ;  /* 0x0000000306038220 */ /* 0x000fe40000410000 */
[----:B------:R-:W-:Y:S02]  /*2800*/  @!P0 FMUL.FTZ R41, R32, R7 ;  /* 0x0000000720298220 */ /* 0x000fe40000410000 */
[----:B------:R-:W-:Y:S02]  /*2810*/  @!P0 FFMA.FTZ R6, R6, R31, -R4 ;  /* 0x0000001f06068223 */ /* 0x000fe40000010804 */
[C---:B------:R-:W-:Y:S02]  /*2820*/  @!P0 FMUL.FTZ R4, R5.reuse, R7 ;  /* 0x0000000705048220 */ /* 0x040fe40000410000 */
[----:B------:R-:W-:Y:S02]  /*2830*/  @!P0 FFMA.FTZ R3, R22, R31, R3 ;  /* 0x0000001f16038223 */ /* 0x000fe40000010003 */
[-C--:B------:R-:W-:Y:S02]  /*2840*/  @!P0 FFMA.FTZ R41, R5, R33.reuse, -R41 ;  /* 0x0000002105298223 */ /* 0x080fe40000010829 */
[----:B------:R-:W-:Y:S01]  /*2850*/  @!P0 FFMA.FTZ R4, R32, R33, R4 ;  /* 0x0000002120048223 */ /* 0x000fe20000010004 */
[----:B------:R-:W-:Y:S04]  /*2860*/  @!P0 F2FP.PACK_AB R3, R3, R6 ;  /* 0x000000060303823e */ /* 0x000fe800000000ff */
[----:B------:R-:W-:Y:S02]  /*2870*/  @!P0 F2FP.PACK_AB R4, R4, R41 ;  /* 0x000000290404823e */ /* 0x000fe400000000ff */
[----:B------:R-:W-:Y:S02]  /*2880*/  @!P0 MOV R10, R3 ;  /* 0x00000003000a8202 */ /* 0x000fe40000000f00 */
[----:B------:R-:W-:Y:S05]  /*2890*/  @!P0 MOV R11, R4 ;  /* 0x00000004000b8202 */ /* 0x000fea0000000f00 */
[----:B------:R1:W-:Y:S02]  /*28a0*/  STG.E.128 [R60.64+0x20], R8 ;  /* 0x000020083c007986 */ /* 0x0003e4000c101d06 */
.L_x_69:
[----:B------:R-:W-:Y:S05]  /*28b0*/  BSYNC B0 ;  /* 0x0000000000007941 */ /* 0x000fea0003800000 */
.L_x_68:
[----:B------:R-:W-:Y:S01]  /*28c0*/  ISETP.GE.AND P0, PT, R28, c[0x0][0x1d4], PT ;  /* 0x000075001c007a0c */ /* 0x000fe20003f06270 */
[----:B------:R-:W-:-:S12]  /*28d0*/  BSSY B0, `(.L_x_70) ;  /* 0x0000035000007945 */ /* 0x000fd80003800000 */
[----:B------:R-:W-:-:S05]  /*28e0*/  @P0 BRA `(.L_x_71) ;  /* 0x0000033000000947 */ /* 0x000fca0003800000 */
[----:B------:R-:W-:Y:S01]  /*28f0*/  ISETP.GE.AND P0, PT, R37, c[0x0][0x27c], PT ;  /* 0x00009f0025007a0c */ /* 0x000fe20003f06270 */
[----:B-1----:R-:W1:-:S12]  /*2900*/  LDS.128 R8, [R86+0x4000] ;  /* 0x0040000056087984 */ /* 0x002e580000000c00 */
[----:B------:R-:W-:Y:S01]  /*2910*/  @!P0 HADD2.F32 R0, -RZ, R23.H0_H0 ;  /* 0x20000017ff008230 */ /* 0x000fe20000004100 */
[----:B------:R-:W-:Y:S01]  /*2920*/  @!P0 SHF.R.U64 R4, R14, 0x10, R15 ;  /* 0x000000100e048819 */ /* 0x000fe2000000120f */
[----:B------:R-:W-:Y:S01]  /*2930*/  @!P0 HADD2.F32 R6, -RZ, R56.H0_H0 ;  /* 0x20000038ff068230 */ /* 0x000fe20000004100 */
[----:B------:R-:W-:Y:S02]  /*2940*/  @!P0 SHF.R.U64 R13, R46, 0x10, R47 ;  /* 0x000000102e0d8819 */ /* 0x000fe4000000122f */
[----:B------:R-:W-:Y:S01]  /*2950*/  @!P0 SHF.R.U32.HI R7, RZ, 0x10, R15 ;  /* 0x00000010ff078819 */ /* 0x000fe2000001160f */
[----:B------:R-:W-:Y:S01]  /*2960*/  @!P0 HADD2.F32 R4, -RZ, R4.H0_H0 ;  /* 0x20000004ff048230 */ /* 0x000fe20000004100 */
[----:B------:R-:W-:Y:S01]  /*2970*/  @!P0 SHF.R.U32.HI R46, RZ, 0x10, R47 ;  /* 0x00000010ff2e8819 */ /* 0x000fe2000001162f */
[----:B------:R-:W-:Y:S02]  /*2980*/  @!P0 HADD2.F32 R13, -RZ, R13.H0_H0 ;  /* 0x2000000dff0d8230 */ /* 0x000fe40000004100 */
[----:B------:R-:W-:Y:S02]  /*2990*/  @!P0 HADD2.F32 R15, -RZ, R56.H1_H1 ;  /* 0x30000038ff0f8230 */ /* 0x000fe40000004100 */
        /* <DEDUP_REMOVED lines=19> */
[----:B------:R-:W-:Y:S02]  /*2ad0*/  @!P0 HADD2.F32 R3, -RZ, R23.H1_H1 ;  /* 0x30000017ff038230 */ /* 0x000fe40000004100 */
[----:B------:R-:W-:Y:S01]  /*2ae0*/  @!P0 HADD2.F32 R6, -RZ, R5.H0_H0 ;  /* 0x20000005ff068230 */ /* 0x000fe20000004100 */
[----:B------:R-:W-:Y:S01]  /*2af0*/  @!P0 F2FP.PACK_AB R2, R2, R32 ;  /* 0x000000200202823e */ /* 0x000fe200000000ff */
[--C-:B------:R-:W-:Y:S01]  /*2b00*/  @!P0 HADD2.F32 R22, -RZ, R4.reuse.H1_H1 ;  /* 0x30000004ff168230 */ /* 0x100fe20000004100 */
[----:B------:R-:W-:Y:S01]  /*2b10*/  @!P0 MOV R8, R0 ;  /* 0x0000000000088202 */ /* 0x000fe20000000f00 */
[----:B------:R-:W-:Y:S01]  /*2b20*/  @!P0 HADD2.F32 R5, -RZ, R4.H0_H0 ;  /* 0x20000004ff058230 */ /* 0x000fe20000004100 */
[-C--:B------:R-:W-:Y:S01]  /*2b30*/  @!P0 FMUL.FTZ R4, R14, R3.reuse ;  /* 0x000000030e048220 */ /* 0x080fe20000410000 */
[----:B------:R-:W-:Y:S01]  /*2b40*/  @!P0 MOV R9, R2 ;  /* 0x0000000200098202 */ /* 0x000fe20000000f00 */
[----:B------:R-:W-:Y:S01]  /*2b50*/  @!P0 FMUL.FTZ R3, R6, R3 ;  /* 0x0000000306038220 */ /* 0x000fe20000410000 */
[----:B------:R-:W-:Y:S01]  /*2b60*/  @!P0 HADD2.F32 R23, -RZ, R46.H0_H0 ;  /* 0x2000002eff178230 */ /* 0x000fe20000004100 */
        /* <DEDUP_REMOVED lines=11> */
.L_x_71:
[----:B------:R-:W-:Y:S05]  /*2c20*/  BSYNC B0 ;  /* 0x0000000000007941 */ /* 0x000fea0003800000 */
.L_x_70:
[----:B------:R-:W-:Y:S01]  /*2c30*/  ISETP.GE.AND P0, PT, R95, c[0x0][0x1d4], PT ;  /* 0x000075005f007a0c */ /* 0x000fe20003f06270 */
[----:B------:R-:W-:-:S12]  /*2c40*/  BSSY B0, `(.L_x_72) ;  /* 0x0000035000007945 */ /* 0x000fd80003800000 */
[----:B------:R-:W-:-:S05]  /*2c50*/  @P0 BRA `(.L_x_73) ;  /* 0x0000033000000947 */ /* 0x000fca0003800000 */
[----:B------:R-:W-:Y:S01]  /*2c60*/  ISETP.GE.AND P0, PT, R38, c[0x0][0x27c], PT ;  /* 0x00009f0026007a0c */ /* 0x000fe20003f06270 */
[----:B-1----:R-:W1:-:S12]  /*2c70*/  LDS.128 R8, [R87+0x4000] ;  /* 0x0040000057087984 */ /* 0x002e580000000c00 */
[----:B------:R-:W-:Y:S01]  /*2c80*/  @!P0 HADD2.F32 R0, -RZ, R24.H0_H0 ;  /* 0x20000018ff008230 */ /* 0x000fe20000004100 */
[----:B------:R-:W-:Y:S01]  /*2c90*/  @!P0 SHF.R.U64 R4, R16, 0x10, R17 ;  /* 0x0000001010048819 */ /* 0x000fe20000001211 */
[--C-:B------:R-:W-:Y:S01]  /*2ca0*/  @!P0 HADD2.F32 R6, -RZ, R57.reuse.H0_H0 ;  /* 0x20000039ff068230 */ /* 0x100fe20000004100 */
[----:B------:R-:W-:Y:S01]  /*2cb0*/  @!P0 SHF.R.U64 R13, R48, 0x10, R49 ;  /* 0x00000010300d8819 */ /* 0x000fe20000001231 */
[----:B------:R-:W-:Y:S01]  /*2cc0*/  @!P0 HADD2.F32 R15, -RZ, R57.H1_H1 ;  /* 0x30000039ff0f8230 */ /* 0x000fe20000004100 */
[----:B------:R-:W-:Y:S01]  /*2cd0*/  @!P0 SHF.R.U32.HI R7, RZ, 0x10, R17 ;  /* 0x00000010ff078819 */ /* 0x000fe20000011611 */
        /* <DEDUP_REMOVED lines=20> */
[--C-:B------:R-:W-:Y:S01]  /*2e20*/  @!P0 HADD2.F32 R14, -RZ, R5.reuse.H1_H1 ;  /* 0x30000005ff0e8230 */ /* 0x100fe20000004100 */
        /* <DEDUP_REMOVED lines=22> */
.L_x_73:
[----:B------:R-:W-:Y:S05]  /*2f90*/  BSYNC B0 ;  /* 0x0000000000007941 */ /* 0x000fea0003800000 */
.L_x_72:
        /* <DEDUP_REMOVED lines=54> */
.L_x_75:
[----:B------:R-:W-:Y:S05]  /*3300*/  BSYNC B0 ;  /* 0x0000000000007941 */ /* 0x000fea0003800000 */
.L_x_74:
[----:B------:R-:W-:-:S13]  /*3310*/  ISETP.GE.AND P0, PT, R93, c[0x0][0x1d4], PT ;  /* 0x000075005d007a0c */ /* 0x000fda0003f06270 */
        /* <DEDUP_REMOVED lines=51> */
[----:B------:R1:W-:Y:S01]  /*3650*/  STG.E.128 [R60.64+0xa0], R8 ;  /* 0x0000a0083c007986 */ /* 0x0003e2000c101d06 */
[----:B------:R-:W-:-:S05]  /*3660*/  BRA `(.L_x_65) ;  /* 0x00001bc000007947 */ /* 0x000fca0003800000 */
.L_x_62:
        /* <DEDUP_REMOVED lines=36> */
[----:B------:R1:W5:Y:S04]  /*38b0*/  @!P0 LDG.E.128 R44, [R8.64] ;  /* 0x00000006082c8981 */ /* 0x000368000c1e1d00 */
[----:B------:R1:W5:Y:S01]  /*38c0*/  @!P0 LDG.E.128 R4, [R2.64] ;  /* 0x0000000602048981 */ /* 0x000362000c1e1d00 */
[----:B------:R-:W-:-:S13]  /*38d0*/  ISETP.GE.AND P0, PT, R29, c[0x0][0x27c], PT ;  /* 0x00009f001d007a0c */ /* 0x000fda0003f06270 */
[----:B------:R1:W5:Y:S04]  /*38e0*/  @!P0 LDG.E.128 R56, [R8.64+0x20] ;  /* 0x0000200608388981 */ /* 0x000368000c1e1d00 */
[----:B------:R1:W5:Y:S01]  /*38f0*/  @!P0 LDG.E.128 R12, [R2.64+0x20] ;  /* 0x00002006020c8981 */ /* 0x000362000c1e1d00 */
[----:B------:R-:W-:-:S13]  /*3900*/  ISETP.GE.AND P0, PT, R28, c[0x0][0x27c], PT ;  /* 0x00009f001c007a0c */ /* 0x000fda0003f06270 */
[----:B------:R1:W5:Y:S04]  /*3910*/  @!P0 LDG.E.128 R64, [R8.64+0x40] ;  /* 0x0000400608408981 */ /* 0x000368000c1e1d00 */
[----:B------:R1:W5:Y:S02]  /*3920*/  @!P0 LDG.E.128 R20, [R2.64+0x40] ;  /* 0x0000400602148981 */ /* 0x000364000c1e1d00 */
.L_x_77:
[----:B------:R-:W-:Y:S05]  /*3930*/  BSYNC B0 ;  /* 0x0000000000007941 */ /* 0x000fea0003800000 */
.L_x_76:
[----:B------:R-:W-:Y:S04]  /*3940*/  IADD3 R80, P0, R146, R10, RZ ;  /* 0x0000000a92507210 */ /* 0x000fe80007f1e0ff */
[----:B------:R-:W-:Y:S01]  /*3950*/  IADD3.X R79, R120, R16, RZ, P0, !PT ;  /* 0x00000010784f7210 */ /* 0x000fe200007fe4ff */
        /* <DEDUP_REMOVED lines=25> */
[----:B------:R-:W-:Y:S02]  /*3af0*/  PRMT R31, R3, 0x5410, R8 ;  /* 0x00005410031f7816 */ /* 0x000fe40000000008 */
[----:B------:R-:W-:Y:S01]  /*3b00*/  PRMT R30, R2, 0x5410, R0 ;  /* 0x00005410021e7816 */ /* 0x000fe20000000000 */
[----:B------:R-:W-:-:S05]  /*3b10*/  @P0 BRA `(.L_x_79) ;  /* 0x0000076000000947 */ /* 0x000fca0003800000 */
[----:B------:R-:W-:Y:S01]  /*3b20*/  IMAD.MOV.U32 R48, RZ, RZ, R45 ;  /* 0x000000ffff307224 */ /* 0x000fe200078e002d */
[----:B------:R-:W-:Y:S01]  /*3b30*/  ISETP.GE.AND P2, PT, R100, c[0x0][0x1d4], PT ;  /* 0x0000750064007a0c */ /* 0x000fe20003f46270 */
[----:B------:R-:W-:Y:S01]  /*3b40*/  LDS.128 R60, [R123+0x3100] ;  /* 0x003100007b3c7984 */ /* 0x000fe20000000c00 */
[----:B------:R-:W-:Y:S01]  /*3b50*/  IADD3 R0, P1, P0, R88, R80, R119 ;  /* 0x0000005058007210 */ /* 0x000fe2000783e077 */
[----:B------:R-:W-:Y:S01]  /*3b60*/  IMAD.MOV.U32 R53, RZ, RZ, R47 ;  /* 0x000000ffff357224 */ /* 0x000fe200078e002f */
[----:B------:R-:W-:Y:S01]  /*3b70*/  MOV R10, R6 ;  /* 0x00000006000a7202 */ /* 0x000fe20000000f00 */
[----:B------:R-:W-:Y:S01]  /*3b80*/  IMAD.MOV.U32 R24, RZ, RZ, R7 ;  /* 0x000000ffff187224 */ /* 0x000fe200078e0007 */
[-C--:B------:R-:W-:Y:S02]  /*3b90*/  IADD3.X R3, R90, R79.reuse, R134, P1, P0 ;  /* 0x0000004f5a037210 */ /* 0x080fe40000fe0486 */
[----:B------:R-:W-:Y:S01]  /*3ba0*/  MOV R41, R44 ;  /* 0x0000002c00297202 */ /* 0x000fe20000000f00 */
[----:B------:R-:W1:Y:S01]  /*3bb0*/  LDS.128 R16, [R131+0x3100] ;  /* 0x0031000083107984 */ /* 0x000e620000000c00 */
[----:B------:R-:W-:Y:S03]  /*3bc0*/  MOV R51, R46 ;  /* 0x0000002e00337202 */ /* 0x000fe60000000f00 */
[----:B------:R-:W-:Y:S04]  /*3bd0*/  @!P2 IADD3 R2, P1, P0, R88, R80, R100 ;  /* 0x000000505802a210 */ /* 0x000fe8000783e064 */
[----:B------:R-:W-:Y:S02]  /*3be0*/  @!P2 IADD3.X R8, R90, R79, R126, P1, P0 ;  /* 0x0000004f5a08a210 */ /* 0x000fe40000fe047e */
[C---:B------:R-:W-:Y:S04]  /*3bf0*/  LEA R74, P0, R0.reuse, c[0x0][0x1c8], 0x1 ;  /* 0x00007200004a7a11 */ /* 0x040fe800078008ff */
[----:B------:R-:W-:Y:S02]  /*3c00*/  LEA.HI.X R75, R0, c[0x0][0x1cc], R3, 0x1, P0 ;  /* 0x00007300004b7a11 */ /* 0x000fe400000f0c03 */
[C---:B------:R-:W-:Y:S02]  /*3c10*/  @!P2 LEA R72, P0, R2.reuse, c[0x0][0x1c8], 0x1 ;  /* 0x000072000248aa11 */ /* 0x040fe400078008ff */
[----:B------:R-:W-:Y:S02]  /*3c20*/  MOV R0, R4 ;  /* 0x0000000400007202 */ /* 0x000fe40000000f00 */
[----:B------:R-:W-:Y:S01]  /*3c30*/  @!P2 LEA.HI.X R73, R2, c[0x0][0x1cc], R8, 0x1, P0 ;  /* 0x000073000249aa11 */ /* 0x000fe200000f0c08 */
[----:B------:R-:W-:Y:S01]  /*3c40*/  IMAD.MOV.U32 R2, RZ, RZ, R5 ;  /* 0x000000ffff027224 */ /* 0x000fe200078e0005 */
[----:B------:R-:W-:-:S13]  /*3c50*/  ISETP.GE.AND P0, PT, R26, c[0x0][0x27c], PT ;  /* 0x00009f001a007a0c */ /* 0x000fda0003f06270 */
[--C-:B------:R-:W-:Y:S01]  /*3c60*/  @!P0 SHF.R.U32.HI R9, RZ, 0x10, R5.reuse ;  /* 0x00000010ff098819 */ /* 0x100fe20000011605 */
[----:B------:R-:W-:Y:S01]  /*3c70*/  @!P0 HADD2.F32 R3, -RZ, R2.H0_H0 ;  /* 0x20000002ff038230 */ /* 0x000fe20000004100 */
[----:B------:R-:W-:Y:S01]  /*3c80*/  @!P0 SHF.R.U64 R8, R4, 0x10, R5 ;  /* 0x0000001004088819 */ /* 0x000fe20000001205 */
[----:B------:R-:W-:Y:S01]  /*3c90*/  @!P0 HADD2.F32 R0, -RZ, R0.H0_H0 ;  /* 0x20000000ff008230 */ /* 0x000fe20000004100 */
[----:B------:R-:W-:Y:S01]  /*3ca0*/  @!P0 SHF.R.U64 R11, R6, 0x10, R7 ;  /* 0x00000010060b8819 */ /* 0x000fe20000001207 */
[----:B-1----:R-:W-:Y:S01]  /*3cb0*/  @!P0 IMAD.MOV.U32 R6, RZ, RZ, R16 ;  /* 0x000000ffff068224 */ /* 0x002fe200078e0010 */
[----:B------:R-:W-:Y:S01]  /*3cc0*/  @!P0 MOV R42, R61 ;  /* 0x0000003d002a8202 */ /* 0x000fe20000000f00 */
[----:B------:R-:W-:Y:S01]  /*3cd0*/  @!P0 HADD2.F32 R41, -RZ, R41.H0_H0 ;  /* 0x20000029ff298230 */ /* 0x000fe20000004100 */
[----:B------:R-:W-:Y:S02]  /*3ce0*/  @!P0 MOV R5, R17 ;  /* 0x0000001100058202 */ /* 0x000fe40000000f00 */
[--C-:B------:R-:W-:Y:S01]  /*3cf0*/  @!P0 SHF.R.U64 R52, R46, 0x10, R47.reuse ;  /* 0x000000102e348819 */ /* 0x100fe2000000122f */
[----:B------:R-:W-:Y:S01]  /*3d00*/  @!P0 HADD2.F32 R43, -RZ, R42.H0_H0 ;  /* 0x2000002aff2b8230 */ /* 0x000fe20000004100 */
[----:B------:R-:W-:Y:S01]  /*3d10*/  @!P0 SHF.R.U32.HI R54, RZ, 0x10, R47 ;  /* 0x00000010ff368819 */ /* 0x000fe2000001162f */
[----:B------:R-:W-:Y:S01]  /*3d20*/  @!P0 HADD2.F32 R2, -RZ, R6.H0_H0 ;  /* 0x20000006ff028230 */ /* 0x000fe20000004100 */
[----:B------:R-:W-:Y:S01]  /*3d30*/  @!P0 MOV R47, R60 ;  /* 0x0000003c002f8202 */ /* 0x000fe20000000f00 */
[----:B------:R-:W-:Y:S01]  /*3d40*/  @!P0 HADD2.F32 R4, -RZ, R5.H0_H0 ;  /* 0x20000005ff048230 */ /* 0x000fe20000004100 */
[----:B------:R-:W-:Y:S01]  /*3d50*/  @!P0 SHF.R.U64 R50, R44, 0x10, R45 ;  /* 0x000000102c328819 */ /* 0x000fe2000000122d */
[----:B------:R-:W-:Y:S01]  /*3d60*/  @!P0 HADD2.F32 R44, -RZ, R48.H0_H0 ;  /* 0x20000030ff2c8230 */ /* 0x000fe20000004100 */
[----:B------:R-:W-:Y:S01]  /*3d70*/  @!P0 SHF.R.U32.HI R25, RZ, 0x10, R7 ;  /* 0x00000010ff198819 */ /* 0x000fe20000011607 */
[----:B------:R-:W-:Y:S01]  /*3d80*/  @!P0 HADD2.F32 R7, -RZ, R47.H0_H0 ;  /* 0x2000002fff078230 */ /* 0x000fe20000004100 */
[----:B------:R-:W-:Y:S01]  /*3d90*/  @!P0 SHF.R.U32.HI R49, RZ, 0x10, R45 ;  /* 0x00000010ff318819 */ /* 0x000fe2000001162d */
[-C--:B------:R-:W-:Y:S01]  /*3da0*/  @!P0 FMUL.FTZ R45, R43, R3.reuse ;  /* 0x000000032b2d8220 */ /* 0x080fe20000410000 */
[----:B------:R-:W-:Y:S01]  /*3db0*/  @!P0 HADD2.F32 R48, -RZ, R51.H0_H0 ;  /* 0x20000033ff308230 */ /* 0x000fe20000004100 */
[----:B------:R-:W-:Y:S01]  /*3dc0*/  @!P0 FMUL.FTZ R3, R4, R3 ;  /* 0x0000000304038220 */ /* 0x000fe20000410000 */
[----:B------:R-:W-:Y:S01]  /*3dd0*/  @!P0 HADD2.F32 R51, -RZ, R53.H0_H0 ;  /* 0x20000035ff338230 */ /* 0x000fe20000004100 */
[CC--:B------:R-:W-:Y:S02]  /*3de0*/  @!P0 FMUL.FTZ R46, R7.reuse, R0.reuse ;  /* 0x00000000072e8220 */ /* 0x0c0fe40000410000 */
[----:B------:R-:W-:Y:S02]  /*3df0*/  @!P0 FMUL.FTZ R0, R2, R0 ;  /* 0x0000000002008220 */ /* 0x000fe40000410000 */
[----:B------:R-:W-:Y:S01]  /*3e00*/  @!P0 FFMA.FTZ R83, R4, R44, -R45 ;  /* 0x0000002c04538223 */ /* 0x000fe2000001082d */
[----:B------:R-:W-:Y:S01]  /*3e10*/  @!P0 HADD2.F32 R4, -RZ, R9.H0_H0 ;  /* 0x20000009ff048230 */ /* 0x000fe20000004100 */
[-C--:B------:R-:W-:Y:S01]  /*3e20*/  @!P0 FFMA.FTZ R84, R2, R41.reuse, -R46 ;  /* 0x0000002902548223 */ /* 0x080fe2000001082e */
[----:B------:R-:W-:Y:S01]  /*3e30*/  @!P0 HADD2.F32 R45, -RZ, R42.H1_H1 ;  /* 0x3000002aff2d8230 */ /* 0x000fe20000004100 */
[----:B------:R-:W-:Y:S01]  /*3e40*/  @!P0 FFMA.FTZ R0, R7, R41, R0 ;  /* 0x0000002907008223 */ /* 0x000fe20000010000 */
[----:B------:R-:W-:Y:S02]  /*3e50*/  @!P0 HADD2.F32 R41, -RZ, R47.H1_H1 ;  /* 0x3000002fff298230 */ /* 0x000fe40000004100 */
[----:B------:R-:W-:Y:S01]  /*3e60*/  @!P0 HADD2.F32 R7, -RZ, R8.H0_H0 ;  /* 0x20000008ff078230 */ /* 0x000fe20000004100 */
[----:B------:R-:W-:Y:S01]  /*3e70*/  @!P0 FMUL.FTZ R8, R45, R4 ;  /* 0x000000042d088220 */ /* 0x000fe20000410000 */
[----:B------:R-:W-:Y:S02]  /*3e80*/  @!P0 HADD2.F32 R46, -RZ, R49.H0_H0 ;  /* 0x20000031ff2e8230 */ /* 0x000fe40000004100 */
[----:B------:R-:W-:Y:S02]  /*3e90*/  @!P0 HADD2.F32 R2, -RZ, R5.H1_H1 ;  /* 0x30000005ff028230 */ /* 0x000fe40000004100 */
[----:B------:R-:W-:Y:S01]  /*3ea0*/  @!P0 HADD2.F32 R5, -RZ, R6.H1_H1 ;  /* 0x30000006ff058230 */ /* 0x000fe20000004100 */
[----:B------:R-:W-:Y:S01]  /*3eb0*/  @!P0 FMUL.FTZ R6, R41, R7 ;  /* 0x0000000729068220 */ /* 0x000fe20000410000 */
[----:B------:R-:W-:Y:S01]  /*3ec0*/  @!P0 HADD2.F32 R42, -RZ, R50.H0_H0 ;  /* 0x20000032ff2a8230 */ /* 0x000fe20000004100 */
[C---:B------:R-:W-:Y:S01]  /*3ed0*/  @!P0 FFMA.FTZ R82, R2.reuse, R46, -R8 ;  /* 0x0000002e02528223 */ /* 0x040fe20000010808 */
[----:B------:R-:W-:Y:S01]  /*3ee0*/  @!P0 HADD2.F32 R50, -RZ, R52.H0_H0 ;  /* 0x20000034ff328230 */ /* 0x000fe20000004100 */
[----:B------:R-:W-:Y:S01]  /*3ef0*/  @!P0 IMAD.MOV.U32 R8, RZ, RZ, R62 ;  /* 0x000000ffff088224 */ /* 0x000fe200078e003e */
[----:B------:R-:W-:Y:S01]  /*3f00*/  @!P0 MOV R52, R63 ;  /* 0x0000003f00348202 */ /* 0x000fe20000000f00 */
[----:B------:R-:W-:Y:S01]  /*3f10*/  @!P0 FMUL.FTZ R4, R2, R4 ;  /* 0x0000000402048220 */ /* 0x000fe20000410000 */
[----:B------:R-:W-:Y:S01]  /*3f20*/  @!P0 HADD2.F32 R9, -RZ, R10.H0_H0 ;  /* 0x2000000aff098230 */ /* 0x000fe20000004100 */
[C---:B------:R-:W-:Y:S01]  /*3f30*/  @!P0 FMUL.FTZ R2, R5.reuse, R7 ;  /* 0x0000000705028220 */ /* 0x040fe20000410000 */
[--C-:B------:R-:W-:Y:S01]  /*3f40*/  @!P0 HADD2.F32 R49, -RZ, R8.reuse.H1_H1 ;  /* 0x30000008ff318230 */ /* 0x100fe20000004100 */
[----:B------:R-:W-:Y:S01]  /*3f50*/  @!P0 FFMA.FTZ R81, R5, R42, -R6 ;  /* 0x0000002a05518223 */ /* 0x000fe20000010806 */
[----:B------:R-:W-:Y:S01]  /*3f60*/  @!P0 MOV R5, R18 ;  /* 0x0000001200058202 */ /* 0x000fe20000000f00 */
[----:B------:R-:W-:Y:S01]  /*3f70*/  @!P0 FFMA.FTZ R2, R41, R42, R2 ;  /* 0x0000002a29028223 */ /* 0x000fe20000010002 */
[----:B------:R-:W-:Y:S01]  /*3f80*/  @!P0 HADD2.F32 R6, -RZ, R11.H0_H0 ;  /* 0x2000000bff068230 */ /* 0x000fe20000004100 */
[----:B------:R-:W-:Y:S01]  /*3f90*/  @!P0 FFMA.FTZ R3, R43, R44, R3 ;  /* 0x0000002c2b038223 */ /* 0x000fe20000010003 */
[----:B------:R-:W-:Y:S01]  /*3fa0*/  @!P0 HADD2.F32 R47, -RZ, R8.H0_H0 ;  /* 0x20000008ff2f8230 */ /* 0x000fe20000004100 */
[----:B------:R-:W-:Y:S01]  /*3fb0*/  @!P0 FFMA.FTZ R4, R45, R46, R4 ;  /* 0x0000002e2d048223 */ /* 0x000fe20000010004 */
[--C-:B------:R-:W-:Y:S01]  /*3fc0*/  @!P0 HADD2.F32 R7, -RZ, R5.reuse.H1_H1 ;  /* 0x30000005ff078230 */ /* 0x100fe20000004100 */
[-C--:B------:R-:W-:Y:S01]  /*3fd0*/  @!P0 FMUL.FTZ R10, R49, R6.reuse ;  /* 0x00000006310a8220 */ /* 0x080fe20000410000 */
[----:B------:R-:W-:Y:S01]  /*3fe0*/  @!P0 HADD2.F32 R8, -RZ, R5.H0_H0 ;  /* 0x20000005ff088230 */ /* 0x000fe20000004100 */
[----:B------:R-:W-:Y:S01]  /*3ff0*/  @!P0 FMUL.FTZ R11, R47, R9 ;  /* 0x000000092f0b8220 */ /* 0x000fe20000410000 */
[----:B------:R-:W-:Y:S01]  /*4000*/  @!P0 F2FP.PACK_AB R3, R4, R3 ;  /* 0x000000030403823e */ /* 0x000fe200000000ff */
[C---:B------:R-:W-:Y:S01]  /*4010*/  @!P0 FMUL.FTZ R6, R7.reuse, R6 ;  /* 0x0000000607068220 */ /* 0x040fe20000410000 */
[----:B------:R-:W-:Y:S01]  /*4020*/  @!P0 F2FP.PACK_AB R0, R2, R0 ;  /* 0x000000000200823e */ /* 0x000fe200000000ff */
[----:B------:R-:W-:Y:S01]  /*4030*/  @!P0 FFMA.FTZ R77, R7, R50, -R10 ;  /* 0x00000032074d8223 */ /* 0x000fe2000001080a */
[----:B------:R-:W-:Y:S01]  /*4040*/  @!P0 HADD2.F32 R10, -RZ, R24.H0_H0 ;  /* 0x20000018ff0a8230 */ /* 0x000fe20000004100 */
[----:B------:R-:W-:Y:S01]  /*4050*/  @!P0 IMAD.MOV.U32 R7, RZ, RZ, R19 ;  /* 0x000000ffff078224 */ /* 0x000fe200078e0013 */
[----:B------:R-:W-:Y:S01]  /*4060*/  @!P0 MOV R60, R0 ;  /* 0x00000000003c8202 */ /* 0x000fe20000000f00 */
[CC--:B------:R-:W-:Y:S01]  /*4070*/  @!P0 FFMA.FTZ R76, R8.reuse, R48.reuse, -R11 ;  /* 0x00000030084c8223 */ /* 0x0c0fe2000001080b */
[----:B------:R-:W-:Y:S01]  /*4080*/  @!P0 HADD2.F32 R11, -RZ, R25.H0_H0 ;  /* 0x20000019ff0b8230 */ /* 0x000fe20000004100 */
[----:B------:R-:W-:Y:S01]  /*4090*/  @!P0 FMUL.FTZ R5, R8, R9 ;  /* 0x0000000908058220 */ /* 0x000fe20000410000 */
[--C-:B------:R-:W-:Y:S01]  /*40a0*/  @!P0 HADD2.F32 R24, -RZ, R52.reuse.H0_H0 ;  /* 0x20000034ff188230 */ /* 0x100fe20000004100 */
[----:B------:R-:W-:Y:S01]  /*40b0*/  @!P0 IMAD.MOV.U32 R61, RZ, RZ, R3 ;  /* 0x000000ffff3d8224 */ /* 0x000fe200078e0003 */
[----:B------:R-:W-:Y:S01]  /*40c0*/  @!P0 HADD2.F32 R25, -RZ, R52.H1_H1 ;  /* 0x30000034ff198230 */ /* 0x000fe20000004100 */
[----:B------:R-:W-:Y:S01]  /*40d0*/  @!P0 FFMA.FTZ R5, R47, R48, R5 ;  /* 0x000000302f058223 */ /* 0x000fe20000010005 */
[--C-:B------:R-:W-:Y:S01]  /*40e0*/  @!P0 HADD2.F32 R9, -RZ, R7.reuse.H1_H1 ;  /* 0x30000007ff098230 */ /* 0x100fe20000004100 */
[----:B------:R-:W-:Y:S01]  /*40f0*/  @!P0 FMUL.FTZ R71, R24, R10 ;  /* 0x0000000a18478220 */ /* 0x000fe20000410000 */
[----:B------:R-:W-:Y:S01]  /*4100*/  @!P0 HADD2.F32 R8, -RZ, R7.H0_H0 ;  /* 0x20000007ff088230 */ /* 0x000fe20000004100 */
[----:B------:R-:W-:Y:S01]  /*4110*/  @!P0 FMUL.FTZ R53, R25, R11 ;  /* 0x0000000b19358220 */ /* 0x000fe20000410000 */
[----:B------:R-:W-:Y:S01]  /*4120*/  @!P0 HADD2.F32 R52, -RZ, R54.H0_H0 ;  /* 0x20000036ff348230 */ /* 0x000fe20000004100 */
[----:B------:R-:W-:Y:S02]  /*4130*/  @!P0 FFMA.FTZ R6, R49, R50, R6 ;  /* 0x0000003231068223 */ /* 0x000fe40000010006 */
[----:B------:R-:W-:Y:S02]  /*4140*/  @!P0 FFMA.FTZ R71, R8, R51, -R71 ;  /* 0x0000003308478223 */ /* 0x000fe40000010847 */
[C---:B------:R-:W-:Y:S01]  /*4150*/  @!P0 FFMA.FTZ R53, R9.reuse, R52, -R53 ;  /* 0x0000003409358223 */ /* 0x040fe20000010835 */
[----:B------:R-:W-:Y:S01]  /*4160*/  @!P0 F2FP.PACK_AB R5, R6, R5 ;  /* 0x000000050605823e */ /* 0x000fe200000000ff */
[----:B------:R-:W-:Y:S01]  /*4170*/  @!P0 FMUL.FTZ R7, R8, R10 ;  /* 0x0000000a08078220 */ /* 0x000fe20000410000 */
[----:B------:R-:W-:Y:S01]  /*4180*/  @!P0 F2FP.PACK_AB R10, R82, R83 ;  /* 0x00000053520a823e */ /* 0x000fe200000000ff */
[----:B------:R-:W-:Y:S01]  /*4190*/  @!P0 FMUL.FTZ R8, R9, R11 ;  /* 0x0000000b09088220 */ /* 0x000fe20000410000 */
[----:B------:R-:W-:Y:S01]  /*41a0*/  @!P0 F2FP.PACK_AB R11, R77, R76 ;  /* 0x0000004c4d0b823e */ /* 0x000fe200000000ff */
[----:B------:R-:W-:Y:S01]  /*41b0*/  @!P0 FFMA.FTZ R7, R24, R51, R7 ;  /* 0x0000003318078223 */ /* 0x000fe20000010007 */
[----:B------:R-:W-:Y:S01]  /*41c0*/  @!P0 F2FP.PACK_AB R9, R81, R84 ;  /* 0x000000545109823e */ /* 0x000fe200000000ff */
[----:B------:R-:W-:Y:S01]  /*41d0*/  @!P0 FFMA.FTZ R8, R25, R52, R8 ;  /* 0x0000003419088223 */ /* 0x000fe20000010008 */
[----:B------:R-:W-:Y:S01]  /*41e0*/  @!P0 F2FP.PACK_AB R41, R53, R71 ;  /* 0x000000473529823e */ /* 0x000fe200000000ff */
[----:B------:R-:W-:Y:S01]  /*41f0*/  @!P0 IMAD.MOV.U32 R18, RZ, RZ, R11 ;  /* 0x000000ffff128224 */ /* 0x000fe200078e000b */
[----:B------:R-:W-:Y:S02]  /*4200*/  @!P0 MOV R16, R9 ;  /* 0x0000000900108202 */ /* 0x000fe40000000f00 */
[----:B------:R-:W-:Y:S02]  /*4210*/  @!P0 MOV R17, R10 ;  /* 0x0000000a00118202 */ /* 0x000fe40000000f00 */
[----:B------:R-:W-:Y:S02]  /*4220*/  @!P0 MOV R19, R41 ;  /* 0x0000002900138202 */ /* 0x000fe40000000f00 */
[----:B------:R-:W-:Y:S02]  /*4230*/  @!P0 F2FP.PACK_AB R7, R8, R7 ;  /* 0x000000070807823e */ /* 0x000fe400000000ff */
[----:B------:R-:W-:Y:S01]  /*4240*/  @!P0 MOV R62, R5 ;  /* 0x00000005003e8202 */ /* 0x000fe20000000f00 */
[----:B------:R1:W-:Y:S01]  /*4250*/  STG.E.128 [R74.64], R16 ;  /* 0x000000104a007986 */ /* 0x0003e2000c101d06 */
[----:B------:R-:W-:Y:S07]  /*4260*/  @!P0 MOV R63, R7 ;  /* 0x00000007003f8202 */ /* 0x000fee0000000f00 */
[----:B------:R1:W-:Y:S02]  /*4270*/  @!P2 STG.E.128 [R72.64], R60 ;  /* 0x0000003c4800a986 */ /* 0x0003e4000c101d06 */
.L_x_79:
[----:B------:R-:W-:Y:S05]  /*4280*/  BSYNC B0 ;  /* 0x0000000000007941 */ /* 0x000fea0003800000 */
.L_x_78:
[----:B------:R-:W-:Y:S01]  /*4290*/  ISETP.GE.AND P0, PT, R29, c[0x0][0x1d4], PT ;  /* 0x000075001d007a0c */ /* 0x000fe20003f06270 */
[----:B------:R-:W-:-:S12]  /*42a0*/  BSSY B0, `(.L_x_80) ;  /* 0x0000070000007945 */ /* 0x000fd80003800000 */
[----:B------:R-:W-:-:S05]  /*42b0*/  @P0 BRA `(.L_x_81) ;  /* 0x000006e000000947 */ /* 0x000fca0003800000 */
[----:B------:R-:W2:Y:S01]  /*42c0*/  LDS.128 R48, [R122+0x3100] ;  /* 0x003100007a307984 */ /* 0x000ea20000000c00 */
[----:B------:R-:W-:Y:S02]  /*42d0*/  ISETP.GE.AND P2, PT, R97, c[0x0][0x1d4], PT ;  /* 0x0000750061007a0c */ /* 0x000fe40003f46270 */
[-C--:B------:R-:W-:Y:S04]  /*42e0*/  IADD3 R0, P1, P0, R88, R80.reuse, R118 ;  /* 0x0000005058007210 */ /* 0x080fe8000783e076 */
[-C--:B------:R-:W-:Y:S01]  /*42f0*/  IADD3.X R3, R90, R79.reuse, R128, P1, P0 ;  /* 0x0000004f5a037210 */ /* 0x080fe20000fe0480 */
[----:B-1----:R-:W1:Y:S06]  /*4300*/  LDS.128 R16, [R130+0x3100] ;  /* 0x0031000082107984 */ /* 0x002e6c0000000c00 */
[----:B------:R-:W-:Y:S04]  /*4310*/  @!P2 IADD3 R2, P1, P0, R88, R80, R97 ;  /* 0x000000505802a210 */ /* 0x000fe8000783e061 */
[----:B------:R-:W-:Y:S02]  /*4320*/  @!P2 IADD3.X R4, R90, R79, R125, P1, P0 ;  /* 0x0000004f5a04a210 */ /* 0x000fe40000fe047d */
[C---:B------:R-:W-:Y:S04]  /*4330*/  LEA R62, P0, R0.reuse, c[0x0][0x1c8], 0x1 ;  /* 0x00007200003e7a11 */ /* 0x040fe800078008ff */
[----:B------:R-:W-:Y:S02]  /*4340*/  LEA.HI.X R63, R0, c[0x0][0x1cc], R3, 0x1, P0 ;  /* 0x00007300003f7a11 */ /* 0x000fe400000f0c03 */
[C---:B------:R-:W-:Y:S04]  /*4350*/  @!P2 LEA R60, P0, R2.reuse, c[0x0][0x1c8], 0x1 ;  /* 0x00007200023caa11 */ /* 0x040fe800078008ff */
[----:B------:R-:W-:Y:S02]  /*4360*/  @!P2 LEA.HI.X R61, R2, c[0x0][0x1cc], R4, 0x1, P0 ;  /* 0x00007300023daa11 */ /* 0x000fe400000f0c04 */
[----:B------:R-:W-:-:S13]  /*4370*/  ISETP.GE.AND P0, PT, R29, c[0x0][0x27c], PT ;  /* 0x00009f001d007a0c */ /* 0x000fda0003f06270 */
[--C-:B------:R-:W-:Y:S01]  /*4380*/  @!P0 SHF.R.U64 R4, R12, 0x10, R13.reuse ;  /* 0x000000100c048819 */ /* 0x100fe2000000120d */
[----:B------:R-:W-:Y:S01]  /*4390*/  @!P0 HADD2.F32 R0, -RZ, R30.H0_H0 ;  /* 0x2000001eff008230 */ /* 0x000fe20000004100 */
[----:B------:R-:W-:Y:S01]  /*43a0*/  @!P0 SHF.R.U32.HI R7, RZ, 0x10, R13 ;  /* 0x00000010ff078819 */ /* 0x000fe2000001160d */
[----:B------:R-:W-:Y:S01]  /*43b0*/  @!P0 HADD2.F32 R6, -RZ, R55.H0_H0 ;  /* 0x20000037ff068230 */ /* 0x000fe20000004100 */
[----:B--2---:R-:W-:Y:S01]  /*43c0*/  @!P0 MOV R9, R48 ;  /* 0x0000003000098202 */ /* 0x004fe20000000f00 */
[----:B------:R-:W-:Y:S01]  /*43d0*/  @!P0 HADD2.F32 R4, -RZ, R4.H0_H0 ;  /* 0x20000004ff048230 */ /* 0x000fe20000004100 */
[----:B-1----:R-:W-:Y:S01]  /*43e0*/  @!P0 MOV R3, R16 ;  /* 0x0000001000038202 */ /* 0x002fe20000000f00 */
[----:B------:R-:W-:Y:S01]  /*43f0*/  @!P0 HADD2.F32 R7, -RZ, R7.H0_H0 ;  /* 0x20000007ff078230 */ /* 0x000fe20000004100 */
[----:B------:R-:W-:Y:S01]  /*4400*/  @!P0 SHF.R.U64 R13, R56, 0x10, R57 ;  /* 0x00000010380d8819 */ /* 0x000fe20000001239 */
[----:B------:R-:W-:Y:S01]  /*4410*/  @!P0 HADD2.F32 R5, -RZ, R9.H0_H0 ;  /* 0x20000009ff058230 */ /* 0x000fe20000004100 */
[----:B------:R-:W-:Y:S01]  /*4420*/  @!P0 SHF.R.U64 R42, R58, 0x10, R59 ;  /* 0x000000103a2a8819 */ /* 0x000fe2000000123b */
[----:B------:R-:W-:Y:S01]  /*4430*/  @!P0 HADD2.F32 R2, -RZ, R3.H0_H0 ;  /* 0x20000003ff028230 */ /* 0x000fe20000004100 */
[----:B------:R-:W-:Y:S01]  /*4440*/  @!P0 SHF.R.U32.HI R25, RZ, 0x10, R57 ;  /* 0x00000010ff198819 */ /* 0x000fe20000011639 */
[----:B------:R-:W-:Y:S01]  /*4450*/  @!P0 HADD2.F32 R12, -RZ, R9.H1_H1 ;  /* 0x30000009ff0c8230 */ /* 0x000fe20000004100 */
[CC--:B------:R-:W-:Y:S01]  /*4460*/  @!P0 FMUL.FTZ R10, R5.reuse, R0.reuse ;  /* 0x00000000050a8220 */ /* 0x0c0fe20000410000 */
[----:B------:R-:W-:Y:S01]  /*4470*/  @!P0 HADD2.F32 R3, -RZ, R3.H1_H1 ;  /* 0x30000003ff038230 */ /* 0x000fe20000004100 */
[----:B------:R-:W-:Y:S01]  /*4480*/  @!P0 FMUL.FTZ R0, R2, R0 ;  /* 0x0000000002008220 */ /* 0x000fe20000410000 */
[----:B------:R-:W-:Y:S01]  /*4490*/  @!P0 HADD2.F32 R13, -RZ, R13.H0_H0 ;  /* 0x2000000dff0d8230 */ /* 0x000fe20000004100 */
[----:B------:R-:W-:Y:S01]  /*44a0*/  @!P0 FMUL.FTZ R9, R12, R4 ;  /* 0x000000040c098220 */ /* 0x000fe20000410000 */
[----:B------:R-:W-:Y:S01]  /*44b0*/  @!P0 HADD2.F32 R25, -RZ, R25.H0_H0 ;  /* 0x20000019ff198230 */ /* 0x000fe20000004100 */
[-C--:B------:R-:W-:Y:S01]  /*44c0*/  @!P0 FFMA.FTZ R0, R5, R6.reuse, R0 ;  /* 0x0000000605008223 */ /* 0x080fe20000010000 */
[----:B------:R-:W-:Y:S01]  /*44d0*/  @!P0 HADD2.F32 R44, -RZ, R68.H0_H0 ;  /* 0x20000044ff2c8230 */ /* 0x000fe20000004100 */
[----:B------:R-:W-:Y:S01]  /*44e0*/  @!P0 IMAD.MOV.U32 R5, RZ, RZ, R49 ;  /* 0x000000ffff058224 */ /* 0x000fe200078e0031 */
[----:B------:R-:W-:Y:S01]  /*44f0*/  @!P0 HADD2.F32 R42, -RZ, R42.H0_H0 ;  /* 0x2000002aff2a8230 */ /* 0x000fe20000004100 */
[----:B------:R-:W-:Y:S01]  /*4500*/  @!P0 FFMA.FTZ R58, R2, R6, -R10 ;  /* 0x00000006023a8223 */ /* 0x000fe2000001080a */
[----:B------:R-:W-:Y:S01]  /*4510*/  @!P0 SHF.R.U64 R11, R14, 0x10, R15 ;  /* 0x000000100e0b8819 */ /* 0x000fe2000000120f */
[C---:B------:R-:W-:Y:S01]  /*4520*/  @!P0 FMUL.FTZ R2, R3.reuse, R4 ;  /* 0x0000000403028220 */ /* 0x040fe20000410000 */
[----:B------:R-:W-:Y:S01]  /*4530*/  @!P0 MOV R4, R17 ;  /* 0x0000001100048202 */ /* 0x000fe20000000f00 */
[-C--:B------:R-:W-:Y:S01]  /*4540*/  @!P0 FFMA.FTZ R57, R3, R13.reuse, -R9 ;  /* 0x0000000d03398223 */ /* 0x080fe20000010809 */
[----:B------:R-:W-:Y:S01]  /*4550*/  @!P0 HADD2.F32 R3, -RZ, R30.H1_H1 ;  /* 0x3000001eff038230 */ /* 0x000fe20000004100 */
[----:B------:R-:W-:Y:S01]  /*4560*/  @!P0 FFMA.FTZ R2, R12, R13, R2 ;  /* 0x0000000d0c028223 */ /* 0x000fe20000010002 */
[----:B------:R-:W-:Y:S01]  /*4570*/  @!P0 HADD2.F32 R14, -RZ, R5.H0_H0 ;  /* 0x20000005ff0e8230 */ /* 0x000fe20000004100 */
[----:B------:R-:W-:Y:S01]  /*4580*/  @!P0 SHF.R.U32.HI R8, RZ, 0x10, R15 ;  /* 0x00000010ff088819 */ /* 0x000fe2000001160f */
[----:B------:R-:W-:Y:S01]  /*4590*/  @!P0 HADD2.F32 R15, -RZ, R55.H1_H1 ;  /* 0x30000037ff0f8230 */ /* 0x000fe20000004100 */
[----:B------:R-:W-:Y:S01]  /*45a0*/  @!P0 SHF.R.U32.HI R46, RZ, 0x10, R59 ;  /* 0x00000010ff2e8819 */ /* 0x000fe2000001163b */
[--C-:B------:R-:W-:Y:S01]  /*45b0*/  @!P0 HADD2.F32 R6, -RZ, R4.reuse.H0_H0 ;  /* 0x20000004ff068230 */ /* 0x100fe20000004100 */
[----:B------:R-:W-:Y:S01]  /*45c0*/  @!P0 FMUL.FTZ R9, R14, R3 ;  /* 0x000000030e098220 */ /* 0x000fe20000410000 */
[----:B------:R-:W-:Y:S01]  /*45d0*/  @!P0 HADD2.F32 R24, -RZ, R5.H1_H1 ;  /* 0x30000005ff188230 */ /* 0x000fe20000004100 */
[----:B------:R-:W-:Y:S01]  /*45e0*/  @!P0 F2FP.PACK_AB R0, R2, R0 ;  /* 0x000000000200823e */ /* 0x000fe200000000ff */
[----:B------:R-:W-:Y:S01]  /*45f0*/  @!P0 HADD2.F32 R5, -RZ, R4.H1_H1 ;  /* 0x30000004ff058230 */ /* 0x000fe20000004100 */
[----:B------:R-:W-:Y:S01]  /*4600*/  @!P0 FFMA.FTZ R56, R6, R15, -R9 ;  /* 0x0000000f06388223 */ /* 0x000fe20000010809 */
[----:B------:R-:W-:Y:S01]  /*4610*/  @!P0 HADD2.F32 R46, -RZ, R46.H0_H0 ;  /* 0x2000002eff2e8230 */ /* 0x000fe20000004100 */
[-C--:B------:R-:W-:Y:S01]  /*4620*/  @!P0 FMUL.FTZ R10, R24, R7.reuse ;  /* 0x00000007180a8220 */ /* 0x080fe20000410000 */
[----:B------:R-:W-:Y:S01]  /*4630*/  @!P0 MOV R48, R0 ;  /* 0x0000000000308202 */ /* 0x000fe20000000f00 */
[----:B------:R-:W-:Y:S01]  /*4640*/  @!P0 IMAD.MOV.U32 R9, RZ, RZ, R51 ;  /* 0x000000ffff098224 */ /* 0x000fe200078e0033 */
[----:B------:R-:W-:Y:S01]  /*4650*/  @!P0 HADD2.F32 R11, -RZ, R11.H0_H0 ;  /* 0x2000000bff0b8230 */ /* 0x000fe20000004100 */
[C---:B------:R-:W-:Y:S01]  /*4660*/  @!P0 FMUL.FTZ R4, R5.reuse, R7 ;  /* 0x0000000705048220 */ /* 0x040fe20000410000 */
[----:B------:R-:W-:Y:S01]  /*4670*/  @!P0 HADD2.F32 R7, -RZ, R31.H0_H0 ;  /* 0x2000001fff078230 */ /* 0x000fe20000004100 */
[----:B------:R-:W-:Y:S01]  /*4680*/  @!P0 FFMA.FTZ R55, R5, R25, -R10 ;  /* 0x0000001905378223 */ /* 0x000fe2000001080a */
[----:B------:R-:W-:Y:S01]  /*4690*/  @!P0 MOV R5, R19 ;  /* 0x0000001300058202 */ /* 0x000fe20000000f00 */
[----:B------:R-:W-:Y:S01]  /*46a0*/  @!P0 FMUL.FTZ R3, R6, R3 ;  /* 0x0000000306038220 */ /* 0x000fe20000410000 */
[--C-:B------:R-:W-:Y:S02]  /*46b0*/  @!P0 HADD2.F32 R43, -RZ, R9.reuse.H0_H0 ;  /* 0x20000009ff2b8230 */ /* 0x100fe40000004100 */
[----:B------:R-:W-:Y:S01]  /*46c0*/  @!P0 HADD2.F32 R45, -RZ, R9.H1_H1 ;  /* 0x30000009ff2d8230 */ /* 0x000fe20000004100 */
[----:B------:R-:W-:Y:S01]  /*46d0*/  @!P0 FFMA.FTZ R3, R14, R15, R3 ;  /* 0x0000000f0e038223 */ /* 0x000fe20000010003 */
[--C-:B------:R-:W-:Y:S01]  /*46e0*/  @!P0 HADD2.F32 R6, -RZ, R5.reuse.H0_H0 ;  /* 0x20000005ff068230 */ /* 0x100fe20000004100 */
[----:B------:R-:W-:Y:S01]  /*46f0*/  @!P0 FMUL.FTZ R9, R43, R7 ;  /* 0x000000072b098220 */ /* 0x000fe20000410000 */
[----:B------:R-:W-:Y:S01]  /*4700*/  @!P0 HADD2.F32 R8, -RZ, R8.H0_H0 ;  /* 0x20000008ff088230 */ /* 0x000fe20000004100 */
[----:B------:R-:W-:Y:S01]  /*4710*/  @!P0 FFMA.FTZ R4, R24, R25, R4 ;  /* 0x0000001918048223 */ /* 0x000fe20000010004 */
[----:B------:R-:W-:Y:S01]  /*4720*/  @!P0 HADD2.F32 R5, -RZ, R5.H1_H1 ;  /* 0x30000005ff058230 */ /* 0x000fe20000004100 */
[----:B------:R-:W-:Y:S01]  /*4730*/  @!P0 FFMA.FTZ R54, R6, R44, -R9 ;  /* 0x0000002c06368223 */ /* 0x000fe20000010809 */
[----:B------:R-:W-:Y:S01]  /*4740*/  @!P0 MOV R9, R50 ;  /* 0x0000003200098202 */ /* 0x000fe20000000f00 */
[-C--:B------:R-:W-:Y:S01]  /*4750*/  @!P0 FMUL.FTZ R10, R45, R8.reuse ;  /* 0x000000082d0a8220 */ /* 0x080fe20000410000 */
[----:B------:R-:W-:Y:S01]  /*4760*/  @!P0 F2FP.PACK_AB R3, R4, R3 ;  /* 0x000000030403823e */ /* 0x000fe200000000ff */
[----:B------:R-:W-:Y:S02]  /*4770*/  @!P0 FMUL.FTZ R7, R6, R7 ;  /* 0x0000000706078220 */ /* 0x000fe40000410000 */
[----:B------:R-:W-:Y:S01]  /*4780*/  @!P0 IMAD.MOV.U32 R6, RZ, RZ, R18 ;  /* 0x000000ffff068224 */ /* 0x000fe200078e0012 */
[--C-:B------:R-:W-:Y:S01]  /*4790*/  @!P0 HADD2.F32 R30, -RZ, R9.reuse.H0_H0 ;  /* 0x20000009ff1e8230 */ /* 0x100fe20000004100 */
[C---:B------:R-:W-:Y:S01]  /*47a0*/  @!P0 FMUL.FTZ R8, R5.reuse, R8 ;  /* 0x0000000805088220 */ /* 0x040fe20000410000 */
[----:B------:R-:W-:Y:S01]  /*47b0*/  @!P0 HADD2.F32 R41, -RZ, R9.H1_H1 ;  /* 0x30000009ff298230 */ /* 0x000fe20000004100 */
[----:B------:R-:W-:Y:S01]  /*47c0*/  @!P0 FFMA.FTZ R53, R5, R46, -R10 ;  /* 0x0000002e05358223 */ /* 0x000fe2000001080a */
[----:B------:R-:W-:Y:S01]  /*47d0*/  @!P0 HADD2.F32 R5, -RZ, R31.H1_H1 ;  /* 0x3000001fff058230 */ /* 0x000fe20000004100 */
[----:B------:R-:W-:Y:S01]  /*47e0*/  @!P0 IMAD.MOV.U32 R49, RZ, RZ, R3 ;  /* 0x000000ffff318224 */ /* 0x000fe200078e0003 */
[--C-:B------:R-:W-:Y:S01]  /*47f0*/  @!P0 HADD2.F32 R10, -RZ, R6.reuse.H0_H0 ;  /* 0x20000006ff0a8230 */ /* 0x100fe20000004100 */
[----:B------:R-:W-:Y:S01]  /*4800*/  @!P0 FMUL.FTZ R47, R41, R11 ;  /* 0x0000000b292f8220 */ /* 0x000fe20000410000 */
[----:B------:R-:W-:Y:S01]  /*4810*/  @!P0 F2FP.PACK_AB R12, R53, R54 ;  /* 0x00000036350c823e */ /* 0x000fe200000000ff */
[----:B------:R-:W-:Y:S01]  /*4820*/  @!P0 HADD2.F32 R9, -RZ, R6.H1_H1 ;  /* 0x30000006ff098230 */ /* 0x000fe20000004100 */
[-C--:B------:R-:W-:Y:S01]  /*4830*/  @!P0 FMUL.FTZ R6, R30, R5.reuse ;  /* 0x000000051e068220 */ /* 0x080fe20000410000 */
[----:B------:R-:W-:Y:S01]  /*4840*/  @!P0 HADD2.F32 R31, -RZ, R68.H1_H1 ;  /* 0x30000044ff1f8230 */ /* 0x000fe20000004100 */
[----:B------:R-:W-:Y:S01]  /*4850*/  @!P0 MOV R19, R12 ;  /* 0x0000000c00138202 */ /* 0x000fe20000000f00 */
[C---:B------:R-:W-:Y:S03]  /*4860*/  @!P0 FMUL.FTZ R5, R10.reuse, R5 ;  /* 0x000000050a058220 */ /* 0x040fe60000410000 */
[----:B------:R-:W-:Y:S01]  /*4870*/  @!P0 FFMA.FTZ R52, R10, R31, -R6 ;  /* 0x0000001f0a348223 */ /* 0x000fe20000010806 */
[----:B------:R-:W-:Y:S01]  /*4880*/  @!P0 F2FP.PACK_AB R10, R55, R56 ;  /* 0x00000038370a823e */ /* 0x000fe200000000ff */
[C---:B------:R-:W-:Y:S02]  /*4890*/  @!P0 FMUL.FTZ R6, R9.reuse, R11 ;  /* 0x0000000b09068220 */ /* 0x040fe40000410000 */
[----:B------:R-:W-:Y:S01]  /*48a0*/  @!P0 FFMA.FTZ R11, R9, R42, -R47 ;  /* 0x0000002a090b8223 */ /* 0x000fe2000001082f */
[----:B------:R-:W-:Y:S01]  /*48b0*/  @!P0 F2FP.PACK_AB R9, R57, R58 ;  /* 0x0000003a3909823e */ /* 0x000fe200000000ff */
[----:B------:R-:W-:Y:S01]  /*48c0*/  @!P0 FFMA.FTZ R5, R30, R31, R5 ;  /* 0x0000001f1e058223 */ /* 0x000fe20000010005 */
[----:B------:R-:W-:Y:S01]  /*48d0*/  @!P0 MOV R17, R10 ;  /* 0x0000000a00118202 */ /* 0x000fe20000000f00 */
[----:B------:R-:W-:Y:S01]  /*48e0*/  @!P0 FFMA.FTZ R6, R41, R42, R6 ;  /* 0x0000002a29068223 */ /* 0x000fe20000010006 */
[----:B------:R-:W-:Y:S01]  /*48f0*/  @!P0 F2FP.PACK_AB R11, R11, R52 ;  /* 0x000000340b0b823e */ /* 0x000fe200000000ff */
[----:B------:R-:W-:Y:S01]  /*4900*/  @!P0 FFMA.FTZ R7, R43, R44, R7 ;  /* 0x0000002c2b078223 */ /* 0x000fe20000010007 */
[----:B------:R-:W-:Y:S01]  /*4910*/  @!P0 MOV R16, R9 ;  /* 0x0000000900108202 */ /* 0x000fe20000000f00 */
[----:B------:R-:W-:Y:S01]  /*4920*/  @!P0 FFMA.FTZ R8, R45, R46, R8 ;  /* 0x0000002e2d088223 */ /* 0x000fe20000010008 */
[----:B------:R-:W-:Y:S01]  /*4930*/  @!P0 F2FP.PACK_AB R5, R6, R5 ;  /* 0x000000050605823e */ /* 0x000fe200000000ff */
[----:B------:R-:W-:Y:S03]  /*4940*/  @!P0 IMAD.MOV.U32 R18, RZ, RZ, R11 ;  /* 0x000000ffff128224 */ /* 0x000fe600078e000b */
[----:B------:R-:W-:Y:S02]  /*4950*/  @!P0 F2FP.PACK_AB R7, R8, R7 ;  /* 0x000000070807823e */ /* 0x000fe400000000ff */
[----:B------:R1:W-:Y:S01]  /*4960*/  STG.E.128 [R62.64], R16 ;  /* 0x000000103e007986 */ /* 0x0003e2000c101d06 */
[----:B------:R-:W-:Y:S02]  /*4970*/  @!P0 MOV R50, R5 ;  /* 0x0000000500328202 */ /* 0x000fe40000000f00 */
[----:B------:R-:W-:Y:S05]  /*4980*/  @!P0 MOV R51, R7 ;  /* 0x0000000700338202 */ /* 0x000fea0000000f00 */
[----:B------:R1:W-:Y:S02]  /*4990*/  @!P2 STG.E.128 [R60.64], R48 ;  /* 0x000000303c00a986 */ /* 0x0003e4000c101d06 */
.L_x_81:
[----:B------:R-:W-:Y:S05]  /*49a0*/  BSYNC B0 ;  /* 0x0000000000007941 */ /* 0x000fea0003800000 */
.L_x_80:
[----:B------:R-:W-:-:S13]  /*49b0*/  ISETP.GE.AND P0, PT, R28, c[0x0][0x1d4], PT ;  /* 0x000075001c007a0c */ /* 0x000fda0003f06270 */
[----:B------:R-:W-:-:S05]  /*49c0*/  @P0 BRA `(.L_x_65) ;  /* 0x0000086000000947 */ /* 0x000fca0003800000 */
[----:B-1----:R-:W-:Y:S01]  /*49d0*/  LDS.128 R48, [R121+0x3100] ;  /* 0x0031000079307984 */ /* 0x002fe20000000c00 */
[----:B------:R-:W-:Y:S04]  /*49e0*/  IADD3 R2, P1, P0, R88, R80, R103 ;  /* 0x0000005058027210 */ /* 0x000fe8000783e067 */
[----:B------:R-:W-:Y:S02]  /*49f0*/  IADD3.X R5, R90, R79, R127, P1, P0 ;  /* 0x0000004f5a057210 */ /* 0x000fe40000fe047f */
[----:B------:R-:W-:Y:S01]  /*4a00*/  ISETP.GE.AND P0, PT, R28, c[0x0][0x27c], PT ;  /* 0x00009f001c007a0c */ /* 0x000fe20003f06270 */
[----:B------:R-:W1:Y:S01]  /*4a10*/  LDS.128 R12, [R129+0x3100] ;  /* 0x00310000810c7984 */ /* 0x000e620000000c00 */
[C---:B------:R-:W-:Y:S04]  /*4a20*/  LEA R58, P1, R2.reuse, c[0x0][0x1c8], 0x1 ;  /* 0x00007200023a7a11 */ /* 0x040fe800078208ff */
[----:B------:R-:W-:Y:S02]  /*4a30*/  LEA.HI.X R59, R2, c[0x0][0x1cc], R5, 0x1, P1 ;  /* 0x00007300023b7a11 */ /* 0x000fe400008f0c05 */
[----:B------:R-:W-:Y:S05]  /*4a40*/  ISETP.GE.AND P1, PT, R102, c[0x0][0x1d4], PT ;  /* 0x0000750066007a0c */ /* 0x000fea0003f26270 */
[----:B------:R-:W-:Y:S01]  /*4a50*/  @!P0 SHF.R.U64 R4, R20, 0x10, R21 ;  /* 0x0000001014048819 */ /* 0x000fe20000001215 */
[--C-:B------:R-:W-:Y:S01]  /*4a60*/  @!P0 HADD2.F32 R25, -RZ, R69.reuse.H0_H0 ;  /* 0x20000045ff198230 */ /* 0x100fe20000004100 */
[----:B------:R-:W-:Y:S01]  /*4a70*/  @!P0 SHF.R.U64 R8, R22, 0x10, R23 ;  /* 0x0000001016088819 */ /* 0x000fe20000001217 */
[----:B------:R-:W-:Y:S01]  /*4a80*/  @!P0 HADD2.F32 R44, -RZ, R70.H0_H0 ;  /* 0x20000046ff2c8230 */ /* 0x000fe20000004100 */
[----:B------:R-:W-:Y:S01]  /*4a90*/  @!P0 SHF.R.U32.HI R10, RZ, 0x10, R21 ;  /* 0x00000010ff0a8819 */ /* 0x000fe20000011615 */
[----:B------:R-:W-:Y:S01]  /*4aa0*/  @!P0 HADD2.F32 R21, -RZ, R69.H1_H1 ;  /* 0x30000045ff158230 */ /* 0x000fe20000004100 */
[----:B------:R-:W-:Y:S01]  /*4ab0*/  @!P0 SHF.R.U64 R9, R64, 0x10, R65 ;  /* 0x0000001040098819 */ /* 0x000fe20000001241 */
[----:B------:R-:W-:Y:S01]  /*4ac0*/  @!P0 HADD2.F32 R17, -RZ, R8.H0_H0 ;  /* 0x20000008ff118230 */ /* 0x000fe20000004100 */
[----:B------:R-:W-:Y:S01]  /*4ad0*/  @!P0 SHF.R.U32.HI R11, RZ, 0x10, R23 ;  /* 0x00000010ff0b8819 */ /* 0x000fe20000011617 */
[----:B------:R-:W-:Y:S01]  /*4ae0*/  @!P0 HADD2.F32 R18, -RZ, R10.H0_H0 ;  /* 0x2000000aff128230 */ /* 0x000fe20000004100 */
[----:B------:R-:W-:Y:S01]  /*4af0*/  @!P0 SHF.R.U32.HI R31, RZ, 0x10, R65 ;  /* 0x00000010ff1f8819 */ /* 0x000fe20000011641 */
[----:B------:R-:W-:Y:S01]  /*4b00*/  @!P0 HADD2.F32 R23, -RZ, R9.H0_H0 ;  /* 0x20000009ff178230 */ /* 0x000fe20000004100 */
[--C-:B------:R-:W-:Y:S01]  /*4b10*/  @!P0 SHF.R.U32.HI R46, RZ, 0x10, R67.reuse ;  /* 0x00000010ff2e8819 */ /* 0x100fe20000011643 */
[----:B------:R-:W-:Y:S01]  /*4b20*/  @!P0 HADD2.F32 R3, -RZ, R32.H0_H0 ;  /* 0x20000020ff038230 */ /* 0x000fe20000004100 */
[----:B------:R-:W-:Y:S01]  /*4b30*/  @!P0 SHF.R.U64 R42, R66, 0x10, R67 ;  /* 0x00000010422a8819 */ /* 0x000fe20000001243 */
[----:B------:R-:W-:Y:S02]  /*4b40*/  @!P0 HADD2.F32 R31, -RZ, R31.H0_H0 ;  /* 0x2000001fff1f8230 */ /* 0x000fe40000004100 */
[----:B------:R-:W-:Y:S02]  /*4b50*/  @!P0 HADD2.F32 R46, -RZ, R46.H0_H0 ;  /* 0x2000002eff2e8230 */ /* 0x000fe40000004100 */
[----:B------:R-:W-:Y:S02]  /*4b60*/  @!P0 HADD2.F32 R42, -RZ, R42.H0_H0 ;  /* 0x2000002aff2a8230 */ /* 0x000fe40000004100 */
[----:B------:R-:W-:Y:S02]  /*4b70*/  @!P0 HADD2.F32 R16, -RZ, R33.H0_H0 ;  /* 0x20000021ff108230 */ /* 0x000fe40000004100 */
[----:B------:R-:W-:Y:S01]  /*4b80*/  @!P0 HADD2.F32 R19, -RZ, R11.H0_H0 ;  /* 0x2000000bff138230 */ /* 0x000fe20000004100 */
[----:B-1----:R-:W-:Y:S02]  /*4b90*/  @!P0 MOV R6, R13 ;  /* 0x0000000d00068202 */ /* 0x002fe40000000f00 */
[----:B------:R-:W-:Y:S02]  /*4ba0*/  @!P0 MOV R30, R49 ;  /* 0x00000031001e8202 */ /* 0x000fe40000000f00 */
[----:B------:R-:W-:Y:S01]  /*4bb0*/  @!P0 MOV R2, R12 ;  /* 0x0000000c00028202 */ /* 0x000fe20000000f00 */
[--C-:B------:R-:W-:Y:S01]  /*4bc0*/  @!P0 HADD2.F32 R8, -RZ, R6.reuse.H1_H1 ;  /* 0x30000006ff088230 */ /* 0x100fe20000004100 */
[----:B------:R-:W-:Y:S01]  /*4bd0*/  @!P0 MOV R5, R48 ;  /* 0x0000003000058202 */ /* 0x000fe20000000f00 */
[----:B------:R-:W-:Y:S01]  /*4be0*/  @!P0 HADD2.F32 R0, -RZ, R6.H0_H0 ;  /* 0x20000006ff008230 */ /* 0x000fe20000004100 */
[----:B------:R-:W-:Y:S01]  /*4bf0*/  @!P0 MOV R41, R50 ;  /* 0x0000003200298202 */ /* 0x000fe20000000f00 */
[----:B------:R-:W-:Y:S02]  /*4c00*/  @!P0 HADD2.F32 R24, -RZ, R30.H0_H0 ;  /* 0x2000001eff188230 */ /* 0x000fe40000004100 */
[--C-:B------:R-:W-:Y:S02]  /*4c10*/  @!P0 HADD2.F32 R20, -RZ, R5.reuse.H0_H0 ;  /* 0x20000005ff148230 */ /* 0x100fe40000004100 */
[----:B------:R-:W-:Y:S01]  /*4c20*/  @!P0 HADD2.F32 R22, -RZ, R5.H1_H1 ;  /* 0x30000005ff168230 */ /* 0x000fe20000004100 */
[-C--:B------:R-:W-:Y:S01]  /*4c30*/  @!P0 FMUL.FTZ R7, R24, R3.reuse ;  /* 0x0000000318078220 */ /* 0x080fe20000410000 */
[----:B------:R-:W-:Y:S01]  /*4c40*/  @!P0 HADD2.F32 R5, -RZ, R2.H0_H0 ;  /* 0x20000002ff058230 */ /* 0x000fe20000004100 */
[C---:B------:R-:W-:Y:S01]  /*4c50*/  @!P0 FMUL.FTZ R3, R0.reuse, R3 ;  /* 0x0000000300038220 */ /* 0x040fe20000410000 */
[----:B------:R-:W-:Y:S01]  /*4c60*/  @!P0 HADD2.F32 R30, -RZ, R30.H1_H1 ;  /* 0x3000001eff1e8230 */ /* 0x000fe20000004100 */
[----:B------:R-:W-:Y:S01]  /*4c70*/  @!P0 FFMA.FTZ R61, R0, R25, -R7 ;  /* 0x00000019003d8223 */ /* 0x000fe20000010807 */
[----:B------:R-:W-:Y:S01]  /*4c80*/  @!P0 HADD2.F32 R0, -RZ, R32.H1_H1 ;  /* 0x30000020ff008230 */ /* 0x000fe20000004100 */
[----:B------:R-:W-:Y:S01]  /*4c90*/  @!P0 MOV R32, R51 ;  /* 0x0000003300208202 */ /* 0x000fe20000000f00 */
[----:B------:R-:W-:Y:S01]  /*4ca0*/  @!P0 HADD2.F32 R7, -RZ, R4.H0_H0 ;  /* 0x20000004ff078230 */ /* 0x000fe20000004100 */
[----:B------:R-:W-:Y:S01]  /*4cb0*/  @!P0 FMUL.FTZ R53, R30, R18 ;  /* 0x000000121e358220 */ /* 0x000fe20000410000 */
[----:B------:R-:W-:Y:S01]  /*4cc0*/  @!P0 HADD2.F32 R4, -RZ, R2.H1_H1 ;  /* 0x30000002ff048230 */ /* 0x000fe20000004100 */
[-C--:B------:R-:W-:Y:S01]  /*4cd0*/  @!P0 FMUL.FTZ R2, R20, R0.reuse ;  /* 0x0000000014028220 */ /* 0x080fe20000410000 */
[--C-:B------:R-:W-:Y:S01]  /*4ce0*/  @!P0 HADD2.F32 R43, -RZ, R32.reuse.H0_H0 ;  /* 0x20000020ff2b8230 */ /* 0x100fe20000004100 */
[----:B------:R-:W-:Y:S01]  /*4cf0*/  @!P0 FMUL.FTZ R9, R22, R7 ;  /* 0x0000000716098220 */ /* 0x000fe20000410000 */
[----:B------:R-:W-:Y:S01]  /*4d00*/  @!P0 HADD2.F32 R45, -RZ, R32.H1_H1 ;  /* 0x30000020ff2d8230 */ /* 0x000fe20000004100 */
[C---:B------:R-:W-:Y:S01]  /*4d10*/  @!P0 FMUL.FTZ R0, R5.reuse, R0 ;  /* 0x0000000005008220 */ /* 0x040fe20000410000 */
[--C-:B------:R-:W-:Y:S01]  /*4d20*/  @!P0 HADD2.F32 R32, -RZ, R41.reuse.H0_H0 ;  /* 0x20000029ff208230 */ /* 0x100fe20000004100 */
[----:B------:R-:W-:Y:S01]  /*4d30*/  @!P0 FFMA.FTZ R60, R5, R21, -R2 ;  /* 0x00000015053c8223 */ /* 0x000fe20000010802 */
[----:B------:R-:W-:Y:S01]  /*4d40*/  @!P0 MOV R5, R14 ;  /* 0x0000000e00058202 */ /* 0x000fe20000000f00 */
[C---:B------:R-:W-:Y:S01]  /*4d50*/  @!P0 FMUL.FTZ R2, R4.reuse, R7 ;  /* 0x0000000704028220 */ /* 0x040fe20000410000 */
[----:B------:R-:W-:Y:S01]  /*4d60*/  @!P0 HADD2.F32 R41, -RZ, R41.H1_H1 ;  /* 0x30000029ff298230 */ /* 0x000fe20000004100 */
[----:B------:R-:W-:Y:S01]  /*4d70*/  @!P0 FFMA.FTZ R57, R4, R23, -R9 ;  /* 0x0000001704398223 */ /* 0x000fe20000010809 */
[----:B------:R-:W-:Y:S01]  /*4d80*/  @!P0 HADD2.F32 R9, -RZ, R33.H1_H1 ;  /* 0x30000021ff098230 */ /* 0x000fe20000004100 */
[----:B------:R-:W-:Y:S01]  /*4d90*/  @!P0 IMAD.MOV.U32 R4, RZ, RZ, R15 ;  /* 0x000000ffff048224 */ /* 0x000fe200078e000f */
[----:B------:R-:W-:Y:S01]  /*4da0*/  @!P0 HADD2.F32 R33, -RZ, R70.H1_H1 ;  /* 0x30000046ff218230 */ /* 0x000fe20000004100 */
[----:B------:R-:W-:Y:S01]  /*4db0*/  @!P0 FMUL.FTZ R47, R41, R17 ;  /* 0x00000011292f8220 */ /* 0x000fe20000410000 */
[--C-:B------:R-:W-:Y:S01]  /*4dc0*/  @!P0 HADD2.F32 R7, -RZ, R5.reuse.H0_H0 ;  /* 0x20000005ff078230 */ /* 0x100fe20000004100 */
[----:B------:R-:W-:Y:S01]  /*4dd0*/  @!P0 FMUL.FTZ R52, R32, R9 ;  /* 0x0000000920348220 */ /* 0x000fe20000410000 */
[--C-:B------:R-:W-:Y:S01]  /*4de0*/  @!P0 HADD2.F32 R11, -RZ, R4.reuse.H0_H0 ;  /* 0x20000004ff0b8230 */ /* 0x100fe20000004100 */
[----:B------:R-:W-:Y:S01]  /*4df0*/  @!P0 FFMA.FTZ R56, R8, R31, -R53 ;  /* 0x0000001f08388223 */ /* 0x000fe20000010835 */
[----:B------:R-:W-:Y:S01]  /*4e00*/  @!P0 HADD2.F32 R10, -RZ, R4.H1_H1 ;  /* 0x30000004ff0a8230 */ /* 0x000fe20000004100 */
[----:B------:R-:W-:Y:S01]  /*4e10*/  @!P0 FMUL.FTZ R4, R45, R19 ;  /* 0x000000132d048220 */ /* 0x000fe20000410000 */
[----:B------:R-:W-:Y:S01]  /*4e20*/  @!P0 HADD2.F32 R6, -RZ, R5.H1_H1 ;  /* 0x30000005ff068230 */ /* 0x000fe20000004100 */
[----:B------:R-:W-:Y:S02]  /*4e30*/  @!P0 FMUL.FTZ R5, R43, R16 ;  /* 0x000000102b058220 */ /* 0x000fe40000410000 */
[----:B------:R-:W-:Y:S02]  /*4e40*/  @!P0 FFMA.FTZ R54, R10, R46, -R4 ;  /* 0x0000002e0a368223 */ /* 0x000fe40000010804 */
[----:B------:R-:W-:Y:S02]  /*4e50*/  @!P0 FFMA.FTZ R5, R11, R44, -R5 ;  /* 0x0000002c0b058223 */ /* 0x000fe40000010805 */
[----:B------:R-:W-:Y:S01]  /*4e60*/  @!P0 FFMA.FTZ R55, R7, R33, -R52 ;  /* 0x0000002107378223 */ /* 0x000fe20000010834 */
[----:B------:R-:W-:Y:S01]  /*4e70*/  @!P0 F2FP.PACK_AB R52, R56, R61 ;  /* 0x0000003d3834823e */ /* 0x000fe200000000ff */
[----:B------:R-:W-:Y:S01]  /*4e80*/  @!P0 FFMA.FTZ R53, R6, R42, -R47 ;  /* 0x0000002a06358223 */ /* 0x000fe2000001082f */
[----:B------:R-:W-:Y:S01]  /*4e90*/  @!P0 F2FP.PACK_AB R47, R57, R60 ;  /* 0x0000003c392f823e */ /* 0x000fe200000000ff */
[----:B------:R-:W-:Y:S01]  /*4ea0*/  @!P0 FMUL.FTZ R4, R8, R18 ;  /* 0x0000001208048220 */ /* 0x000fe20000410000 */
[----:B------:R-:W-:Y:S01]  /*4eb0*/  @!P0 F2FP.PACK_AB R18, R54, R5 ;  /* 0x000000053612823e */ /* 0x000fe200000000ff */
[----:B------:R-:W-:Y:S01]  /*4ec0*/  @!P0 FFMA.FTZ R0, R20, R21, R0 ;  /* 0x0000001514008223 */ /* 0x000fe20000010000 */
[----:B------:R-:W-:Y:S01]  /*4ed0*/  @!P0 F2FP.PACK_AB R8, R53, R55 ;  /* 0x000000373508823e */ /* 0x000fe200000000ff */
[----:B------:R-:W-:Y:S01]  /*4ee0*/  @!P0 IMAD.MOV.U32 R12, RZ, RZ, R47 ;  /* 0x000000ffff0c8224 */ /* 0x000fe200078e002f */
[----:B------:R-:W-:Y:S01]  /*4ef0*/  @!P0 MOV R13, R52 ;  /* 0x00000034000d8202 */ /* 0x000fe20000000f00 */
[----:B------:R-:W-:Y:S01]  /*4f00*/  @!P0 FFMA.FTZ R2, R22, R23, R2 ;  /* 0x0000001716028223 */ /* 0x000fe20000010002 */
[----:B------:R-:W-:Y:S01]  /*4f10*/  @!P0 MOV R14, R8 ;  /* 0x00000008000e8202 */ /* 0x000fe20000000f00 */
[----:B------:R-:W-:Y:S01]  /*4f20*/  @!P0 FMUL.FTZ R5, R7, R9 ;  /* 0x0000000907058220 */ /* 0x000fe20000410000 */
[----:B------:R-:W-:Y:S01]  /*4f30*/  @!P0 MOV R15, R18 ;  /* 0x00000012000f8202 */ /* 0x000fe20000000f00 */
[----:B------:R-:W-:Y:S01]  /*4f40*/  @!P0 FFMA.FTZ R3, R24, R25, R3 ;  /* 0x0000001918038223 */ /* 0x000fe20000010003 */
[----:B------:R-:W-:Y:S01]  /*4f50*/  @!P0 F2FP.PACK_AB R0, R2, R0 ;  /* 0x000000000200823e */ /* 0x000fe200000000ff */
[----:B------:R-:W-:Y:S02]  /*4f60*/  @!P0 FMUL.FTZ R6, R6, R17 ;  /* 0x0000001106068220 */ /* 0x000fe40000410000 */
[----:B------:R-:W-:Y:S01]  /*4f70*/  @!P0 FFMA.FTZ R4, R30, R31, R4 ;  /* 0x0000001f1e048223 */ /* 0x000fe20000010004 */
[----:B------:R1:W-:Y:S01]  /*4f80*/  STG.E.128 [R58.64], R12 ;  /* 0x0000000c3a007986 */ /* 0x0003e2000c101d06 */
[----:B------:R-:W-:Y:S02]  /*4f90*/  @!P0 FMUL.FTZ R7, R11, R16 ;  /* 0x000000100b078220 */ /* 0x000fe40000410000 */
[----:B------:R-:W-:Y:S01]  /*4fa0*/  @!P0 FFMA.FTZ R5, R32, R33, R5 ;  /* 0x0000002120058223 */ /* 0x000fe20000010005 */
[----:B------:R-:W-:Y:S01]  /*4fb0*/  @!P0 F2FP.PACK_AB R3, R4, R3 ;  /* 0x000000030403823e */ /* 0x000fe200000000ff */
[----:B------:R-:W-:Y:S02]  /*4fc0*/  @!P0 FMUL.FTZ R8, R10, R19 ;  /* 0x000000130a088220 */ /* 0x000fe40000410000 */
[----:B------:R-:W-:Y:S01]  /*4fd0*/  @!P0 FFMA.FTZ R6, R41, R42, R6 ;  /* 0x0000002a29068223 */ /* 0x000fe20000010006 */
[----:B------:R-:W-:Y:S01]  /*4fe0*/  @!P0 MOV R49, R3 ;  /* 0x0000000300318202 */ /* 0x000fe20000000f00 */
[----:B------:R-:W-:Y:S02]  /*4ff0*/  @!P0 FFMA.FTZ R7, R43, R44, R7 ;  /* 0x0000002c2b078223 */ /* 0x000fe40000010007 */
[----:B------:R-:W-:Y:S01]  /*5000*/  @!P0 FFMA.FTZ R8, R45, R46, R8 ;  /* 0x0000002e2d088223 */ /* 0x000fe20000010008 */
[----:B------:R-:W-:Y:S01]  /*5010*/  @!P0 F2FP.PACK_AB R5, R6, R5 ;  /* 0x000000050605823e */ /* 0x000fe200000000ff */
[----:B------:R-:W-:Y:S03]  /*5020*/  @!P0 IMAD.MOV.U32 R48, RZ, RZ, R0 ;  /* 0x000000ffff308224 */ /* 0x000fe600078e0000 */
[----:B------:R-:W-:Y:S02]  /*5030*/  @!P0 F2FP.PACK_AB R7, R8, R7 ;  /* 0x000000070807823e */ /* 0x000fe400000000ff */
[----:B------:R-:W-:Y:S02]  /*5040*/  @!P0 MOV R50, R5 ;  /* 0x0000000500328202 */ /* 0x000fe40000000f00 */
[----:B------:R-:W-:Y:S01]  /*5050*/  @!P0 MOV R51, R7 ;  /* 0x0000000700338202 */ /* 0x000fe20000000f00 */
[----:B------:R-:W-:-:S05]  /*5060*/  @P1 BRA `(.L_x_65) ;  /* 0x000001c000001947 */ /* 0x000fca0003800000 */
[----:B------:R-:W-:Y:S04]  /*5070*/  IADD3 R0, P1, P0, R88, R80, R102 ;  /* 0x0000005058007210 */ /* 0x000fe8000783e066 */
[----:B------:R-:W-:Y:S02]  /*5080*/  IADD3.X R3, R90, R79, R124, P1, P0 ;  /* 0x0000004f5a037210 */ /* 0x000fe40000fe047c */
[C---:B------:R-:W-:Y:S04]  /*5090*/  LEA R2, P0, R0.reuse, c[0x0][0x1c8], 0x1 ;  /* 0x0000720000027a11 */ /* 0x040fe800078008ff */
[----:B------:R-:W-:Y:S05]  /*50a0*/  LEA.HI.X R3, R0, c[0x0][0x1cc], R3, 0x1, P0 ;  /* 0x0000730000037a11 */ /* 0x000fea00000f0c03 */
[----:B------:R2:W-:Y:S01]  /*50b0*/  STG.E.128 [R2.64], R48 ;  /* 0x0000003002007986 */ /* 0x0005e2000c101d06 */
[----:B------:R-:W-:-:S05]  /*50c0*/  BRA `(.L_x_65) ;  /* 0x0000016000007947 */ /* 0x000fca0003800000 */
.L_x_61:
[----:B------:R-:W-:Y:S05]  /*50d0*/  IMAD R0, R78, -0x40, R96 ;  /* 0xffffffc04e007824 */ /* 0x000fea00078e0260 */
[----:B------:R-:W-:Y:S04]  /*50e0*/  IMNMX R0, R0, 0x40, PT ;  /* 0x0000004000007817 */ /* 0x000fe80003800200 */
[----:B------:R-:W-:-:S13]  /*50f0*/  ISETP.GE.AND P0, PT, R92, R0, PT ;  /* 0x000000005c00720c */ /* 0x000fda0003f06270 */
[----:B------:R-:W-:-:S05]  /*5100*/  @P0 BRA `(.L_x_65) ;  /* 0x0000012000000947 */ /* 0x000fca0003800000 */
[----:B------:R-:W-:Y:S02]  /*5110*/  ISETP.GE.AND P0, PT, R26, c[0x0][0x1d4], PT ;  /* 0x000075001a007a0c */ /* 0x000fe40003f06270 */
[----:B------:R-:W-:Y:S02]  /*5120*/  ISETP.GE.AND P2, PT, R29, c[0x0][0x1d4], PT ;  /* 0x000075001d007a0c */ /* 0x000fe40003f46270 */
[----:B------:R-:W-:Y:S09]  /*5130*/  ISETP.GE.AND P1, PT, R28, c[0x0][0x1d4], PT ;  /* 0x000075001c007a0c */ /* 0x000ff20003f26270 */
[----:B------:R-:W1:Y:S04]  /*5140*/  @!P0 LDS.128 R8, [R86+0x3000] ;  /* 0x0030000056088984 */ /* 0x000e680000000c00 */
[----:B------:R-:W2:Y:S04]  /*5150*/  @!P2 LDS.128 R4, [R87+0x3000] ;  /* 0x003000005704a984 */ /* 0x000ea80000000c00 */
[----:B-1----:R-:W-:Y:S01]  /*5160*/  @!P0 STG.E.128 [R60.64], R8 ;  /* 0x000000083c008986 */ /* 0x002fe2000c101d06 */
[----:B------:R-:W-:Y:S03]  /*5170*/  ISETP.GE.AND P0, PT, R95, c[0x0][0x1d4], PT ;  /* 0x000075005f007a0c */ /* 0x000fe60003f06270 */
[----:B------:R-:W1:Y:S04]  /*5180*/  @!P1 LDS.128 R8, [R86+0x4000] ;  /* 0x0040000056089984 */ /* 0x000e680000000c00 */
[----:B--2---:R-:W-:Y:S06]  /*5190*/  @!P2 STG.E.128 [R60.64+0x20], R4 ;  /* 0x000020043c00a986 */ /* 0x004fec000c101d06 */
[----:B------:R-:W2:Y:S04]  /*51a0*/  @!P0 LDS.128 R4, [R87+0x4000] ;  /* 0x0040000057048984 */ /* 0x000ea80000000c00 */
[----:B-1----:R-:W-:Y:S01]  /*51b0*/  @!P1 STG.E.128 [R60.64+0x40], R8 ;  /* 0x000040083c009986 */ /* 0x002fe2000c101d06 */
[----:B------:R-:W-:Y:S03]  /*51c0*/  ISETP.GE.AND P1, PT, R94, c[0x0][0x1d4], PT ;  /* 0x000075005e007a0c */ /* 0x000fe60003f26270 */
[----:B--2---:R-:W-:Y:S01]  /*51d0*/  @!P0 STG.E.128 [R60.64+0x60], R4 ;  /* 0x000060043c008986 */ /* 0x004fe2000c101d06 */
[----:B------:R-:W-:Y:S09]  /*51e0*/  ISETP.GE.AND P0, PT, R93, c[0x0][0x1d4], PT ;  /* 0x000075005d007a0c */ /* 0x000ff20003f06270 */
[----:B------:R-:W1:Y:S04]  /*51f0*/  @!P1 LDS.128 R8, [R86+0x5000] ;  /* 0x0050000056089984 */ /* 0x000e680000000c00 */
[----:B------:R-:W2:Y:S04]  /*5200*/  @!P0 LDS.128 R4, [R87+0x5000] ;  /* 0x0050000057048984 */ /* 0x000ea80000000c00 */
[----:B-1----:R1:W-:Y:S04]  /*5210*/  @!P1 STG.E.128 [R60.64+0x80], R8 ;  /* 0x000080083c009986 */ /* 0x0023e8000c101d06 */
[----:B--2---:R1:W-:Y:S02]  /*5220*/  @!P0 STG.E.128 [R60.64+0xa0], R4 ;  /* 0x0000a0043c008986 */ /* 0x0043e4000c101d06 */
.L_x_65:
[----:B------:R-:W-:Y:S05]  /*5230*/  BSYNC B1 ;  /* 0x0000000000017941 */ /* 0x000fea0003800000 */
.L_x_60:
[C---:B-1----:R-:W-:Y:S01]  /*5240*/  IMAD.SHL.U32 R10, R78.reuse, 0x40, RZ ;  /* 0x000000404e0a7824 */ /* 0x042fe200078e00ff */
[----:B------:R-:W-:Y:S01]  /*5250*/  SHF.L.U64.HI R9, R78, 0x6, R91 ;  /* 0x000000064e097819 */ /* 0x000fe2000001025b */
[----:B------:R-:W-:Y:S02]  /*5260*/  BSSY B0, `(.L_x_82) ;  /* 0x0000044000007945 */ /* 0x000fe40003800000 */
[----:B--2--5:R-:W-:Y:S01]  /*5270*/  IMAD.IADD R3, R142, 0x1, -R10 ;  /* 0x000000018e037824 */ /* 0x024fe200078e0a0a */
[----:B------:R-:W-:Y:S04]  /*5280*/  IADD3 R0, P1, R10, R143, RZ ;  /* 0x0000008f0a007210 */ /* 0x000fe80007f3e0ff */
[----:B------:R-:W-:Y:S02]  /*5290*/  ISETP.GE.AND P0, PT, R3, 0x21, PT ;  /* 0x000000210300780c */ /* 0x000fe40003f06270 */
[----:B------:R-:W-:Y:S11]  /*52a0*/  IADD3.X R2, R9, R145, RZ, P1, !PT ;  /* 0x0000009109027210 */ /* 0x000ff60000ffe4ff */
[----:B------:R-:W-:Y:S05]  /*52b0*/  @P0 IADD3 R8, P1, R0, 0x20, RZ ;  /* 0x0000002000080810 */ /* 0x000fea0007f3e0ff */
[----:B------:R-:W-:Y:S01]  /*52c0*/  @P0 IMAD.X R5, RZ, RZ, R2, P1 ;  /* 0x000000ffff050224 */ /* 0x000fe200008e0602 */
[----:B------:R-:W-:-:S13]  /*52d0*/  ISETP.GE.AND P1, PT, R3, 0x1, PT ;  /* 0x000000010300780c */ /* 0x000fda0003f26270 */
[-C--:B------:R-:W-:Y:S01]  /*52e0*/  @P1 MOV R3, R101.reuse ;  /* 0x0000006500031202 */ /* 0x080fe20000000f00 */
[----:B------:R-:W-:Y:S02]  /*52f0*/  @P1 IMAD R4, R2, c[0x0][0x258], RZ ;  /* 0x0000960002041a24 */ /* 0x000fe400078e02ff */
[----:B------:R-:W-:Y:S04]  /*5300*/  @P1 IMAD.MOV.U32 R2, RZ, RZ, R98 ;  /* 0x000000ffff021224 */ /* 0x000fe800078e0062 */
[C---:B------:R-:W-:Y:S04]  /*5310*/  @P1 IMAD.WIDE.U32 R2, R0.reuse, c[0x0][0x258], R2 ;  /* 0x0000960000021a25 */ /* 0x040fe800078e0002 */
[----:B------:R-:W-:Y:S01]  /*5320*/  @P1 IMAD R0, R0, c[0x0][0x25c], R4 ;  /* 0x0000970000001a24 */ /* 0x000fe200078e0204 */
[C---:B------:R-:W-:Y:S01]  /*5330*/  @P1 LEA R6, P2, R2.reuse, c[0x0][0x250], 0x1 ;  /* 0x0000940002061a11 */ /* 0x040fe200078408ff */
[----:B------:R-:W-:Y:S02]  /*5340*/  @P0 IMAD.MOV.U32 R4, RZ, RZ, R98 ;  /* 0x000000ffff040224 */ /* 0x000fe400078e0062 */
[----:B------:R-:W-:Y:S05]  /*5350*/  @P1 IMAD.IADD R0, R3, 0x1, R0 ;  /* 0x0000000103001824 */ /* 0x000fea00078e0200 */
[----:B------:R-:W-:Y:S01]  /*5360*/  @P1 LEA.HI.X R7, R2, c[0x0][0x254], R0, 0x1, P2 ;  /* 0x0000950002071a11 */ /* 0x000fe200010f0c00 */
[----:B------:R-:W-:Y:S01]  /*5370*/  @P0 IMAD R0, R5, c[0x0][0x258], RZ ;  /* 0x0000960005000a24 */ /* 0x000fe200078e02ff */
[----:B------:R-:W-:Y:S03]  /*5380*/  @P0 MOV R5, R101 ;  /* 0x0000006500050202 */ /* 0x000fe60000000f00 */
[----:B------:R-:W-:Y:S01]  /*5390*/  @!PT LDS RZ, [RZ] ;  /* 0x00000000fffff984 */ /* 0x000fe20000000800 */
[----:B------:R-:W-:Y:S01]  /*53a0*/  @!PT LDS RZ, [RZ] ;  /* 0x00000000fffff984 */ /* 0x000fe20000000800 */
[----:B------:R-:W-:Y:S01]  /*53b0*/  @!PT LDS RZ, [RZ] ;  /* 0x00000000fffff984 */ /* 0x000fe20000000800 */
[----:B------:R1:W-:Y:S01]  /*53c0*/  @P1 LDGSTS.E.BYPASS.LTC128B.128 [R85+0x100], [R6.64], !P5 ;  /* 0x0010000006551fae */ /* 0x0003e2000e901d46 */
[C---:B------:R-:W-:Y:S02]  /*53d0*/  @P0 IMAD R0, R8.reuse, c[0x0][0x25c], R0 ;  /* 0x0000970008000a24 */ /* 0x040fe400078e0200 */
[----:B------:R-:W-:Y:S01]  /*53e0*/  @P0 IMAD.WIDE.U32 R4, R8, c[0x0][0x258], R4 ;  /* 0x0000960008040a25 */ /* 0x000fe200078e0004 */
[----:B------:R1:W-:Y:S03]  /*53f0*/  @P1 LDGSTS.E.BYPASS.LTC128B.128 [R85+0x1100], [R6.64+0x40], !P4 ;  /* 0x0110004006551fae */ /* 0x0003e6000e101d46 */
[----:B------:R-:W-:Y:S01]  /*5400*/  @P0 IMAD.IADD R0, R5, 0x1, R0 ;  /* 0x0000000105000824 */ /* 0x000fe200078e0200 */
[----:B------:R1:W-:Y:S01]  /*5410*/  @P1 LDGSTS.E.BYPASS.LTC128B.128 [R85+0x2100], [R6.64+0x80], !P3 ;  /* 0x0210008006551fae */ /* 0x0003e2000d901d46 */
[C---:B------:R-:W-:Y:S04]  /*5420*/  @P0 LEA R2, P2, R4.reuse, c[0x0][0x250], 0x1 ;  /* 0x0000940004020a11 */ /* 0x040fe800078408ff */
[----:B------:R-:W-:Y:S02]  /*5430*/  @P0 LEA.HI.X R3, R4, c[0x0][0x254], R0, 0x1, P2 ;  /* 0x0000950004030a11 */ /* 0x000fe400010f0c00 */
[----:B------:R-:W-:Y:S03]  /*5440*/  IADD3 R0, -R10, R96, RZ ;  /* 0x000000600a007210 */ /* 0x000fe60007ffe1ff */
[----:B------:R1:W-:Y:S01]  /*5450*/  @P0 LDGSTS.E.BYPASS.LTC128B.128 [R85+0x900], [R2.64], !P5 ;  /* 0x0090000002550fae */ /* 0x0003e2000e901d46 */
[----:B------:R-:W-:Y:S03]  /*5460*/  IMNMX R0, R0, 0x40, PT ;  /* 0x0000004000007817 */ /* 0x000fe60003800200 */
[----:B------:R1:W-:Y:S04]  /*5470*/  @P0 LDGSTS.E.BYPASS.LTC128B.128 [R85+0x1900], [R2.64+0x40], !P4 ;  /* 0x0190004002550fae */ /* 0x0003e8000e101d46 */
[----:B------:R1:W-:Y:S01]  /*5480*/  @P0 LDGSTS.E.BYPASS.LTC128B.128 [R85+0x2900], [R2.64+0x80], !P3 ;  /* 0x0290008002550fae */ /* 0x0003e2000d901d46 */
[----:B------:R-:W-:Y:S03]  /*5490*/  ISETP.GE.AND P0, PT, R92, R0, PT ;  /* 0x000000005c00720c */ /* 0x000fe60003f06270 */
[----:B------:R-:W0:Y:S01]  /*54a0*/  LDGDEPBAR ;  /* 0x00000000000079af */ /* 0x000e220000000000 */
[----:B------:R-:W-:Y:S04]  /*54b0*/  DEPBAR.LE SB0, 0x0 ;  /* 0x000080000000791a */ /* 0x000fe80000000000 */
[----:B------:R-:W-:Y:S06]  /*54c0*/  BAR.SYNC.DEFER_BLOCKING 0x0 ;  /* 0x0000000000007b1d */ /* 0x000fec0000010000 */
[----:B------:R-:W-:-:S05]  /*54d0*/  @P0 BRA `(.L_x_83) ;  /* 0x000001c000000947 */ /* 0x000fca0003800000 */
[----:B-1----:R-:W-:Y:S01]  /*54e0*/  IADD3 R0, P0, R10, R141, RZ ;  /* 0x0000008d0a007210 */ /* 0x002fe20007f1e0ff */
[----:B------:R-:W-:Y:S01]  /*54f0*/  IMAD.MOV.U32 R4, RZ, RZ, R114 ;  /* 0x000000ffff047224 */ /* 0x000fe200078e0072 */
[----:B------:R-:W-:Y:S01]  /*5500*/  ISETP.GE.AND P1, PT, R26, c[0x0][0x1d4], PT ;  /* 0x000075001a007a0c */ /* 0x000fe20003f26270 */
[----:B------:R-:W-:Y:S02]  /*5510*/  IMAD.MOV.U32 R5, RZ, RZ, R132 ;  /* 0x000000ffff057224 */ /* 0x000fe400078e0084 */
[----:B------:R-:W-:Y:S02]  /*5520*/  IMAD.X R2, R9, 0x1, R140, P0 ;  /* 0x0000000109027824 */ /* 0x000fe400000e068c */
[----:B------:R-:W-:Y:S04]  /*5530*/  IMAD.WIDE.U32 R4, R0, c[0x0][0x208], R4 ;  /* 0x0000820000047a25 */ /* 0x000fe800078e0004 */
[----:B------:R-:W-:Y:S04]  /*5540*/  IMAD R2, R2, c[0x0][0x208], RZ ;  /* 0x0000820002027a24 */ /* 0x000fe800078e02ff */
[----:B------:R-:W1:Y:S01]  /*5550*/  @!P1 LDS.128 R8, [R86] ;  /* 0x0000000056089984 */ /* 0x000e620000000c00 */
[----:B------:R-:W-:Y:S01]  /*5560*/  IMAD R0, R0, c[0x0][0x20c], R2 ;  /* 0x0000830000007a24 */ /* 0x000fe200078e0202 */
[C---:B------:R-:W-:Y:S03]  /*5570*/  LEA R2, P0, R4.reuse, c[0x0][0x1f8], 0x1 ;  /* 0x00007e0004027a11 */ /* 0x040fe600078008ff */
[----:B------:R-:W-:Y:S05]  /*5580*/  IMAD.IADD R0, R5, 0x1, R0 ;  /* 0x0000000105007824 */ /* 0x000fea00078e0200 */
[----:B------:R-:W-:Y:S02]  /*5590*/  LEA.HI.X R3, R4, c[0x0][0x1fc], R0, 0x1, P0 ;  /* 0x00007f0004037a11 */ /* 0x000fe400000f0c00 */
[----:B------:R-:W-:-:S13]  /*55a0*/  ISETP.GE.AND P0, PT, R29, c[0x0][0x1d4], PT ;  /* 0x000075001d007a0c */ /* 0x000fda0003f06270 */
[----:B------:R-:W2:Y:S04]  /*55b0*/  @!P0 LDS.128 R4, [R87] ;  /* 0x0000000057048984 */ /* 0x000ea80000000c00 */
[----:B-1----:R-:W-:Y:S01]  /*55c0*/  @!P1 STG.E.128 [R2.64], R8 ;  /* 0x0000000802009986 */ /* 0x002fe2000c101d06 */
[----:B------:R-:W-:-:S13]  /*55d0*/  ISETP.GE.AND P1, PT, R28, c[0x0][0x1d4], PT ;  /* 0x000075001c007a0c */ /* 0x000fda0003f26270 */
[----:B------:R-:W1:Y:S04]  /*55e0*/  @!P1 LDS.128 R8, [R86+0x1000] ;  /* 0x0010000056089984 */ /* 0x000e680000000c00 */
[----:B--2---:R-:W-:Y:S01]  /*55f0*/  @!P0 STG.E.128 [R2.64+0x20], R4 ;  /* 0x0000200402008986 */ /* 0x004fe2000c101d06 */
[----:B------:R-:W-:-:S13]  /*5600*/  ISETP.GE.AND P0, PT, R95, c[0x0][0x1d4], PT ;  /* 0x000075005f007a0c */ /* 0x000fda0003f06270 */
[----:B------:R-:W2:Y:S04]  /*5610*/  @!P0 LDS.128 R4, [R87+0x1000] ;  /* 0x0010000057048984 */ /* 0x000ea80000000c00 */
[----:B-1----:R-:W-:Y:S01]  /*5620*/  @!P1 STG.E.128 [R2.64+0x40], R8 ;  /* 0x0000400802009986 */ /* 0x002fe2000c101d06 */
[----:B------:R-:W-:-:S13]  /*5630*/  ISETP.GE.AND P1, PT, R94, c[0x0][0x1d4], PT ;  /* 0x000075005e007a0c */ /* 0x000fda0003f26270 */
[----:B------:R-:W1:Y:S04]  /*5640*/  @!P1 LDS.128 R8, [R86+0x2000] ;  /* 0x0020000056089984 */ /* 0x000e680000000c00 */
[----:B--2---:R-:W-:Y:S01]  /*5650*/  @!P0 STG.E.128 [R2.64+0x60], R4 ;  /* 0x0000600402008986 */ /* 0x004fe2000c101d06 */
[----:B------:R-:W-:-:S13]  /*5660*/  ISETP.GE.AND P0, PT, R93, c[0x0][0x1d4], PT ;  /* 0x000075005d007a0c */ /* 0x000fda0003f06270 */
[----:B------:R-:W2:Y:S04]  /*5670*/  @!P0 LDS.128 R4, [R87+0x2000] ;  /* 0x0020000057048984 */ /* 0x000ea80000000c00 */
[----:B-1----:R1:W-:Y:S04]  /*5680*/  @!P1 STG.E.128 [R2.64+0x80], R8 ;  /* 0x0000800802009986 */ /* 0x0023e8000c101d06 */
[----:B--2---:R1:W-:Y:S02]  /*5690*/  @!P0 STG.E.128 [R2.64+0xa0], R4 ;  /* 0x0000a00402008986 */ /* 0x0043e4000c101d06 */
.L_x_83:
[----:B-1----:R-:W-:Y:S05]  /*56a0*/  BSYNC B0 ;  /* 0x0000000000007941 */ /* 0x002fea0003800000 */
.L_x_82:
[C---:B------:R-:W-:Y:S02]  /*56b0*/  ISETP.GT.AND P0, PT, R78.reuse, R144, PT ;  /* 0x000000904e00720c */ /* 0x040fe40003f04270 */
[----:B------:R-:W-:Y:S11]  /*56c0*/  IADD3 R78, R78, -0x1, RZ ;  /* 0xffffffff4e4e7810 */ /* 0x000ff60007ffe0ff */
[----:B------:R-:W-:Y:S01]  /*56d0*/  @P0 SHF.R.S32.HI R2, RZ, 0x1f, R78 ;  /* 0x0000001fff020819 */ /* 0x000fe2000001144e */
[----:B------:R-:W-:Y:S02]  /*56e0*/  @P0 IMAD R0, R157, R78, RZ ;  /* 0x0000004e9d000224 */ /* 0x000fe400078e02ff */
[----:B------:R-:W-:Y:S02]  /*56f0*/  @P0 IMAD.MOV.U32 R4, RZ, RZ, R116 ;  /* 0x000000ffff040224 */ /* 0x000fe400078e0074 */
[----:B------:R-:W-:Y:S02]  /*5700*/  @P0 IMAD.MOV.U32 R5, RZ, RZ, R105 ;  /* 0x000000ffff050224 */ /* 0x000fe400078e0069 */
[-C--:B------:R-:W-:Y:S02]  /*5710*/  @P0 IMAD R0, R2, R162.reuse, R0 ;  /* 0x000000a202000224 */ /* 0x080fe400078e0200 */
[----:B------:R-:W-:Y:S04]  /*5720*/  @P0 IMAD.WIDE.U32 R4, R78, R162, R4 ;  /* 0x000000a24e040225 */ /* 0x000fe800078e0004 */
[----:B------:R-:W-:Y:S01]  /*5730*/  @P0 IMAD.IADD R0, R5, 0x1, R0 ;  /* 0x0000000105000824 */ /* 0x000fe200078e0200 */
[C---:B------:R-:W-:Y:S04]  /*5740*/  @P0 LEA R2, P1, R4.reuse, c[0x0][0x220], 0x1 ;  /* 0x0000880004020a11 */ /* 0x040fe800078208ff */
[----:B------:R-:W-:Y:S02]  /*5750*/  @P0 LEA.HI.X R3, R4, c[0x0][0x224], R0, 0x1, P1 ;  /* 0x0000890004030a11 */ /* 0x000fe400008f0c00 */
[C---:B------:R-:W-:Y:S03]  /*5760*/  @P0 LEA R4, P1, R161.reuse, R2, 0x1 ;  /* 0x00000002a1040211 */ /* 0x040fe600078208ff */
[----:B------:R-:W-:Y:S01]  /*5770*/  @!PT LDS RZ, [RZ] ;  /* 0x00000000fffff984 */ /* 0x000fe20000000800 */
[----:B------:R-:W-:Y:S01]  /*5780*/  @!PT LDS RZ, [RZ] ;  /* 0x00000000fffff984 */ /* 0x000fe20000000800 */
[----:B------:R-:W-:Y:S01]  /*5790*/  @!PT LDS RZ, [RZ] ;  /* 0x00000000fffff984 */ /* 0x000fe20000000800 */
[----:B------:R1:W-:Y:S01]  /*57a0*/  @P0 LDGSTS.E.BYPASS.LTC128B.128 [R85+0x3100], [R2.64], !P5 ;  /* 0x0310000002550fae */ /* 0x0003e2000e901d46 */
[----:B------:R-:W-:Y:S03]  /*57b0*/  @P0 LEA.HI.X R5, R161, R3, R156, 0x1, P1 ;  /* 0x00000003a1050211 */ /* 0x000fe600008f0c9c */
[----:B------:R1:W-:Y:S04]  /*57c0*/  @P0 LDGSTS.E.BYPASS.LTC128B.128 [R85+0x4100], [R2.64+0x40], !P4 ;  /* 0x0410004002550fae */ /* 0x0003e8000e101d46 */
[----:B------:R1:W-:Y:S04]  /*57d0*/  @P0 LDGSTS.E.BYPASS.LTC128B.128 [R85+0x5100], [R2.64+0x80], !P3 ;  /* 0x0510008002550fae */ /* 0x0003e8000d901d46 */
[----:B------:R1:W-:Y:S04]  /*57e0*/  @P0 LDGSTS.E.BYPASS.LTC128B.128 [R85+0x3900], [R4.64], !P5 ;  /* 0x0390000004550fae */ /* 0x0003e8000e901d46 */
[----:B------:R1:W-:Y:S04]  /*57f0*/  @P0 LDGSTS.E.BYPASS.LTC128B.128 [R85+0x4900], [R4.64+0x40], !P4 ;  /* 0x0490004004550fae */ /* 0x0003e8000e101d46 */
[----:B------:R1:W-:Y:S04]  /*5800*/  @P0 LDGSTS.E.BYPASS.LTC128B.128 [R85+0x5900], [R4.64+0x80], !P3 ;  /* 0x0590008004550fae */ /* 0x0003e8000d901d46 */
[----:B------:R-:W0:Y:S01]  /*5810*/  LDGDEPBAR ;  /* 0x00000000000079af */ /* 0x000e220000000000 */
[----:B------:R-:W-:-:S05]  /*5820*/  @P0 BRA `(.L_x_84) ;  /* 0xffffc29000000947 */ /* 0x000fca000383ffff */
[----:B------:R-:W-:Y:S06]  /*5830*/  BAR.SYNC.DEFER_BLOCKING 0x0 ;  /* 0x0000000000007b1d */ /* 0x000fec0000010000 */
.L_x_59:
[----:B------:R-:W-:Y:S01]  /*5840*/  ISETP.GE.AND P0, PT, R165, 0x1, PT ;  /* 0x00000001a500780c */ /* 0x000fe20003f06270 */
[----:B------:R-:W-:Y:S01]  /*5850*/  IMAD.IADD R12, R150, 0x1, R148 ;  /* 0x00000001960c7824 */ /* 0x000fe200078e0294 */
[----:B------:R-:W-:Y:S01]  /*5860*/  PLOP3.LUT P4, PT, PT, PT, PT, 0x80, 0x0 ;  /* 0x000000000000781c */ /* 0x000fe20003f8f070 */
[----:B------:R-:W-:Y:S01]  /*5870*/  CS2R R94, SRZ ;  /* 0x00000000005e7805 */ /* 0x000fe2000001ff00 */
[----:B------:R-:W-:Y:S01]  /*5880*/  CS2R R92, SRZ ;  /* 0x00000000005c7805 */ /* 0x000fe2000001ff00 */
[----:B------:R-:W-:Y:S01]  /*5890*/  CS2R R98, SRZ ;  /* 0x0000000000627805 */ /* 0x000fe2000001ff00 */
[----:B------:R-:W-:Y:S01]  /*58a0*/  CS2R R96, SRZ ;  /* 0x0000000000607805 */ /* 0x000fe2000001ff00 */
[----:B------:R-:W-:Y:S01]  /*58b0*/  CS2R R90, SRZ ;  /* 0x00000000005a7805 */ /* 0x000fe2000001ff00 */
[----:B------:R-:W-:Y:S01]  /*58c0*/  CS2R R88, SRZ ;  /* 0x0000000000587805 */ /* 0x000fe2000001ff00 */
[----:B------:R-:W-:Y:S01]  /*58d0*/  CS2R R86, SRZ ;  /* 0x0000000000567805 */ /* 0x000fe2000001ff00 */
[----:B-1----:R-:W-:Y:S01]  /*58e0*/  CS2R R84, SRZ ;  /* 0x0000000000547805 */ /* 0x002fe2000001ff00 */
[----:B------:R-:W-:Y:S01]  /*58f0*/  CS2R R14, SRZ ;  /* 0x00000000000e7805 */ /* 0x000fe2000001ff00 */
[----:B------:R-:W-:Y:S01]  /*5900*/  MOV R78, RZ ;  /* 0x000000ff004e7202 */ /* 0x000fe20000000f00 */
[----:B------:R-:W-:Y:S01]  /*5910*/  IMAD.MOV.U32 R76, RZ, RZ, RZ ;  /* 0x000000ffff4c7224 */ /* 0x000fe200078e00ff */
        /* <DEDUP_REMOVED lines=16> */
[----:B------:R-:W-:Y:S01]  /*5a20*/  CS2R R26, SRZ ;  /* 0x00000000001a7805 */ /* 0x000fe2000001ff00 */
[----:B------:R-:W-:Y:S01]  /*5a30*/  MOV R160, RZ ;  /* 0x000000ff00a07202 */ /* 0x000fe20000000f00 */
[----:B------:R-:W-:Y:S01]  /*5a40*/  IMAD.MOV.U32 R158, RZ, RZ, RZ ;  /* 0x000000ffff9e7224 */ /* 0x000fe200078e00ff */
[----:B------:R-:W-:Y:S01]  /*5a50*/  MOV R28, RZ ;  /* 0x000000ff001c7202 */ /* 0x000fe20000000f00 */
[----:B------:R-:W-:Y:S01]  /*5a60*/  IMAD.MOV.U32 R156, RZ, RZ, RZ ;  /* 0x000000ffff9c7224 */ /* 0x000fe200078e00ff */
[----:B------:R-:W-:Y:S01]  /*5a70*/  CS2R R150, SRZ ;  /* 0x0000000000967805 */ /* 0x000fe2000001ff00 */
[----:B------:R-:W-:Y:S01]  /*5a80*/  CS2R R30, SRZ ;  /* 0x00000000001e7805 */ /* 0x000fe2000001ff00 */
[----:B------:R-:W-:Y:S01]  /*5a90*/  MOV R148, RZ ;  /* 0x000000ff00947202 */ /* 0x000fe20000000f00 */
[----:B------:R-:W-:Y:S01]  /*5aa0*/  IMAD.MOV.U32 R154, RZ, RZ, RZ ;  /* 0x000000ffff9a7224 */ /* 0x000fe200078e00ff */
[----:B------:R-:W-:Y:S01]  /*5ab0*/  CS2R R32, SRZ ;  /* 0x0000000000207805 */ /* 0x000fe2000001ff00 */
[----:B------:R-:W-:Y:S01]  /*5ac0*/  MOV R152, RZ ;  /* 0x000000ff00987202 */ /* 0x000fe20000000f00 */
[----:B------:R-:W-:Y:S01]  /*5ad0*/  CS2R R146, SRZ ;  /* 0x0000000000927805 */ /* 0x000fe2000001ff00 */
        /* <DEDUP_REMOVED lines=18> */
[----:B------:R-:W-:Y:S01]  /*5c00*/  CS2R R42, SRZ ;  /* 0x00000000002a7805 */ /* 0x000fe2000001ff00 */
[----:B------:R-:W-:Y:S01]  /*5c10*/  IMAD.MOV.U32 R122, RZ, RZ, RZ ;  /* 0x000000ffff7a7224 */ /* 0x000fe200078e00ff */
[----:B------:R-:W-:Y:S01]  /*5c20*/  MOV R120, RZ ;  /* 0x000000ff00787202 */ /* 0x000fe20000000f00 */
[----:B------:R-:W-:Y:S01]  /*5c30*/  CS2R R110, SRZ ;  /* 0x00000000006e7805 */ /* 0x000fe2000001ff00 */
[----:B------:R-:W-:Y:S01]  /*5c40*/  IMAD.MOV.U32 R108, RZ, RZ, RZ ;  /* 0x000000ffff6c7224 */ /* 0x000fe200078e00ff */
[----:B------:R-:W-:Y:S01]  /*5c50*/  CS2R R44, SRZ ;  /* 0x00000000002c7805 */ /* 0x000fe2000001ff00 */
[----:B------:R-:W-:Y:S01]  /*5c60*/  MOV R114, RZ ;  /* 0x000000ff00727202 */ /* 0x000fe20000000f00 */
[----:B------:R-:W-:Y:S01]  /*5c70*/  IMAD.MOV.U32 R112, RZ, RZ, RZ ;  /* 0x000000ffff707224 */ /* 0x000fe200078e00ff */
[----:B------:R-:W-:Y:S01]  /*5c80*/  MOV R54, RZ ;  /* 0x000000ff00367202 */ /* 0x000fe20000000f00 */
[----:B------:R-:W-:Y:S01]  /*5c90*/  IMAD.MOV.U32 R53, RZ, RZ, RZ ;  /* 0x000000ffff357224 */ /* 0x000fe200078e00ff */
[----:B------:R-:W-:Y:S01]  /*5ca0*/  CS2R R50, SRZ ;  /* 0x0000000000327805 */ /* 0x000fe2000001ff00 */
[----:B------:R-:W-:Y:S05]  /*5cb0*/  @!P0 BRA `(.L_x_85) ;  /* 0x0000efc000008947 */ /* 0x000fea0003800000 */
[----:B------:R-:W2:Y:S01]  /*5cc0*/  LDL R48, [R1+0x58] ;  /* 0x0000580001307983 */ /* 0x000ea20000100800 */
[----:B------:R-:W-:-:S04]  /*5cd0*/  ISETP.NE.U32.AND P0, PT, RZ, c[0x0][0x340], PT ;  /* 0x0000d000ff007a0c */ /* 0x000fc80003f05070 */
[----:B------:R-:W-:-:S13]  /*5ce0*/  ISETP.NE.AND.EX P2, PT, RZ, c[0x0][0x344], PT, P0 ;  /* 0x0000d100ff007a0c */ /* 0x000fda0003f45300 */
[----:B------:R-:W-:Y:S01]  /*5cf0*/  @P2 IMAD.MOV.U32 R2, RZ, RZ, 0x4 ;  /* 0x00000004ff022424 */ /* 0x000fe200078e00ff */
[----:B------:R-:W-:Y:S02]  /*5d00*/  SHF.R.S32.HI R0, RZ, 0x1f, R153 ;  /* 0x0000001fff007819 */ /* 0x000fe40000011499 */
[----:B------:R-:W-:-:S03]  /*5d10*/  SHF.R.S32.HI R14, RZ, 0x1f, R167 ;  /* 0x0000001fff0e7819 */ /* 0x000fc600000114a7 */
[----:B------:R-:W-:Y:S01]  /*5d20*/  IMAD R0, R0, c[0x0][0x178], RZ ;  /* 0x00005e0000007a24 */ /* 0x000fe200078e02ff */
[CC--:B------:R-:W-:Y:S01]  /*5d30*/  LEA.HI R27, R14.reuse, R167.reuse, RZ, 0x4 ;  /* 0x000000a70e1b7211 */ /* 0x0c0fe200078f20ff */
[----:B------:R-:W-:Y:S02]  /*5d40*/  IMAD.MOV.U32 R4, RZ, RZ, c[0x0][0x2c4] ;  /* 0x0000b100ff047624 */ /* 0x000fe400078e00ff */
[----:B------:R-:W-:Y:S01]  /*5d50*/  IMAD R0, R153, c[0x0][0x17c], R0 ;  /* 0x00005f0099007a24 */ /* 0x000fe200078e0200 */
[CC--:B------:R-:W-:Y:S02]  /*5d60*/  LEA.HI R28, R14.reuse, R167.reuse, RZ, 0x3 ;  /* 0x000000a70e1c7211 */ /* 0x0c0fe400078f18ff */
[----:B------:R-:W-:Y:S01]  /*5d70*/  LEA.HI R13, R14, R167, RZ, 0x2 ;  /* 0x000000a70e0d7211 */ /* 0x000fe200078f10ff */
[----:B------:R-:W1:Y:S01]  /*5d80*/  S2R R29, SR_CTAID.Y ;  /* 0x00000000001d7919 */ /* 0x000e620000002600 */
[----:B------:R-:W-:Y:S02]  /*5d90*/  ISETP.NE.AND P1, PT, R4, 0x1, PT ;  /* 0x000000010400780c */ /* 0x000fe40003f25270 */
[----:B------:R-:W-:-:S02]  /*5da0*/  SHF.R.S32.HI R4, RZ, 0x3, R28 ;  /* 0x00000003ff047819 */ /* 0x000fc4000001141c */
[----:B------:R-:W-:-:S03]  /*5db0*/  LOP3.LUT R7, R13, 0xfffffffc, RZ, 0xc0, !PT ;  /* 0xfffffffc0d077812 */ /* 0x000fc600078ec0ff */
[----:B------:R-:W-:Y:S02]  /*5dc0*/  IMAD.SHL.U32 R4, R4, 0x40, RZ ;  /* 0x0000004004047824 */ /* 0x000fe400078e00ff */
[----:B------:R-:W-:Y:S01]  /*5dd0*/  IMAD.IADD R7, R167, 0x1, -R7 ;  /* 0x00000001a7077824 */ /* 0x000fe200078e0a07 */
[----:B------:R-:W-:Y:S02]  /*5de0*/  LOP3.LUT R5, R28, 0xfffffff8, RZ, 0xc0, !PT ;  /* 0xfffffff81c057812 */ /* 0x000fe400078ec0ff */
[----:B------:R-:W-:Y:S01]  /*5df0*/  LOP3.LUT R4, R4, 0xc0, RZ, 0xc0, !PT ;  /* 0x000000c004047812 */ /* 0x000fe200078ec0ff */
[----:B------:R-:W-:Y:S01]  /*5e00*/  IMAD.SHL.U32 R6, R7, 0x8, RZ ;  /* 0x0000000807067824 */ /* 0x000fe200078e00ff */
[----:B------:R-:W-:Y:S01]  /*5e10*/  SHF.R.S32.HI R64, RZ, 0x2, R13 ;  /* 0x00000002ff407819 */ /* 0x000fe2000001140d */
[----:B------:R-:W-:-:S04]  /*5e20*/  IMAD.IADD R5, R167, 0x1, -R5 ;  /* 0x00000001a7057824 */ /* 0x000fc800078e0a05 */
[----:B------:R-:W-:Y:S01]  /*5e30*/  IMAD R7, R7, 0x20, R64 ;  /* 0x0000002007077824 */ /* 0x000fe200078e0240 */
[----:B------:R-:W-:Y:S02]  /*5e40*/  LEA.HI R22, R5, R5, RZ, 0x1 ;  /* 0x0000000505167211 */ /* 0x000fe400078f08ff */
[----:B------:R-:W-:Y:S01]  /*5e50*/  ISETP.NE.U32.AND P0, PT, RZ, c[0x0][0x348], PT ;  /* 0x0000d200ff007a0c */ /* 0x000fe20003f05070 */
[----:B------:R-:W-:Y:S02]  /*5e60*/  IMAD R15, R169, 0x80, R7 ;  /* 0x00000080a90f7824 */ /* 0x000fe400078e0207 */
[----:B--2---:R-:W-:-:S05]  /*5e70*/  @P2 IMAD.WIDE R2, R48, R2, c[0x0][0x340] ;  /* 0x0000d00030022625 */ /* 0x004fca00078e0202 */
[----:B------:R2:W3:Y:S01]  /*5e80*/  @P2 LDG.E R25, [R2.64] ;  /* 0x0000000602192981 */ /* 0x0004e2000c1e1900 */
[----:B------:R-:W-:Y:S01]  /*5e90*/  SHF.R.S32.HI R24, RZ, 0x1f, R48 ;  /* 0x0000001fff187819 */ /* 0x000fe20000011430 */
[----:B------:R-:W-:Y:S01]  /*5ea0*/  IMAD.MOV.U32 R10, RZ, RZ, R15 ;  /* 0x000000ffff0a7224 */ /* 0x000fe200078e000f */
[----:B------:R-:W-:Y:S01]  /*5eb0*/  ISETP.NE.AND.EX P0, PT, RZ, c[0x0][0x34c], PT, P0 ;  /* 0x0000d300ff007a0c */ /* 0x000fe20003f05300 */
[----:B------:R-:W-:Y:S01]  /*5ec0*/  IMAD R54, R155, c[0x0][0x2c4], RZ ;  /* 0x0000b1009b367a24 */ /* 0x000fe200078e02ff */
[----:B------:R-:W-:Y:S01]  /*5ed0*/  LEA.HI R154, R14, R167, RZ, 0x5 ;  /* 0x000000a70e9a7211 */ /* 0x000fe200078f28ff */
[----:B------:R-:W-:Y:S01]  /*5ee0*/  BSSY B0, `(.L_x_86) ;  /* 0x00000a4000007945 */ /* 0x000fe20003800000 */
[----:B------:R-:W-:Y:S02]  /*5ef0*/  SHF.R.S32.HI R63, RZ, 0x4, R27 ;  /* 0x00000004ff3f7819 */ /* 0x000fe4000001141b */
[----:B------:R-:W-:Y:S01]  /*5f00*/  SHF.R.S32.HI R16, RZ, 0x5, R154 ;  /* 0x00000005ff107819 */ /* 0x000fe2000001149a */
[----:B--2---:R-:W-:-:S04]  /*5f10*/  IMAD.WIDE.U32 R2, R153, c[0x0][0x178], RZ ;  /* 0x00005e0099027a25 */ /* 0x004fc800078e00ff */
[----:B------:R-:W-:Y:S01]  /*5f20*/  IMAD.IADD R3, R3, 0x1, R0 ;  /* 0x0000000103037824 */ /* 0x000fe200078e0200 */
[----:B------:R-:W-:-:S03]  /*5f30*/  LOP3.LUT R0, R27, 0xfffffff0, RZ, 0xc0, !PT ;  /* 0xfffffff01b007812 */ /* 0x000fc600078ec0ff */
[----:B-1----:R-:W-:-:S04]  /*5f40*/  IMAD.WIDE.U32 R2, R29, c[0x0][0x1b8], R2 ;  /* 0x00006e001d027a25 */ /* 0x002fc800078e0002 */
[----:B------:R-:W-:-:S05]  /*5f50*/  IMAD.IADD R0, R167, 0x1, -R0 ;  /* 0x00000001a7007824 */ /* 0x000fca00078e0a00 */
[----:B------:R-:W-:Y:S02]  /*5f60*/  SHF.R.S32.HI R9, RZ, 0x1f, R0 ;  /* 0x0000001fff097819 */ /* 0x000fe40000011400 */
[-C--:B------:R-:W-:Y:S02]  /*5f70*/  LEA.HI R11, R0, R0.reuse, RZ, 0x1 ;  /* 0x00000000000b7211 */ /* 0x080fe400078f08ff */
[----:B------:R-:W-:Y:S02]  /*5f80*/  LEA.HI R23, R9, R0, RZ, 0x3 ;  /* 0x0000000009177211 */ /* 0x000fe400078f18ff */
[----:B------:R-:W-:Y:S02]  /*5f90*/  LOP3.LUT R9, R4, 0x18, R6, 0xf8, !PT ;  /* 0x0000001804097812 */ /* 0x000fe400078ef806 */
[----:B------:R-:W-:Y:S02]  /*5fa0*/  SHF.R.U32.HI R4, RZ, 0x3, R4 ;  /* 0x00000003ff047819 */ /* 0x000fe40000011604 */
[----:B------:R-:W-:-:S02]  /*5fb0*/  LOP3.LUT R8, R11, 0x7fffffe, RZ, 0xc0, !PT ;  /* 0x07fffffe0b087812 */ /* 0x000fc400078ec0ff */
[----:B------:R-:W-:Y:S01]  /*5fc0*/  LOP3.LUT R20, R9, R4, RZ, 0x3c, !PT ;  /* 0x0000000409147212 */ /* 0x000fe200078e3cff */
[----:B------:R-:W-:Y:S01]  /*5fd0*/  IMAD R4, R171, c[0x0][0x1b8], RZ ;  /* 0x00006e00ab047a24 */ /* 0x000fe200078e02ff */
[----:B------:R-:W-:Y:S01]  /*5fe0*/  LEA.HI R9, R13, R64, RZ, 0x1 ;  /* 0x000000400d097211 */ /* 0x000fe200078f08ff */
[----:B------:R-:W-:Y:S01]  /*5ff0*/  IMAD.IADD R21, R0, 0x1, -R8 ;  /* 0x0000000100157824 */ /* 0x000fe200078e0a08 */
[----:B------:R-:W-:Y:S01]  /*6000*/  LOP3.LUT R0, R22, 0x7fffffe, RZ, 0xc0, !PT ;  /* 0x07fffffe16007812 */ /* 0x000fe200078ec0ff */
[----:B------:R-:W-:Y:S01]  /*6010*/  IMAD R4, R29, c[0x0][0x1bc], R4 ;  /* 0x00006f001d047a24 */ /* 0x000fe200078e0204 */
[----:B------:R-:W-:-:S03]  /*6020*/  SHF.R.S32.HI R8, RZ, 0x1f, R12 ;  /* 0x0000001fff087819 */ /* 0x000fc6000001140c */
[----:B------:R-:W-:Y:S01]  /*6030*/  IMAD.IADD R26, R5, 0x1, -R0 ;  /* 0x00000001051a7824 */ /* 0x000fe200078e0a00 */
[----:B------:R-:W-:Y:S01]  /*6040*/  IADD3 R3, R3, R4, RZ ;  /* 0x0000000403037210 */ /* 0x000fe20007ffe0ff */
[----:B------:R-:W-:Y:S01]  /*6050*/  @P1 IMAD.HI.U32 R4, R15, c[0x0][0x2c8], RZ ;  /* 0x0000b2000f041a27 */ /* 0x000fe200078e00ff */
[----:B------:R-:W-:Y:S02]  /*6060*/  IADD3 R0, R6, 0x40, RZ ;  /* 0x0000004006007810 */ /* 0x000fe40007ffe0ff */
[----:B------:R-:W-:Y:S02]  /*6070*/  SEL R5, R24, RZ, !P0 ;  /* 0x000000ff18057207 */ /* 0x000fe40004000000 */
[----:B------:R-:W-:Y:S02]  /*6080*/  @P1 SHF.R.U32.HI R10, RZ, c[0x0][0x2cc], R4 ;  /* 0x0000b300ff0a1a19 */ /* 0x000fe40000011604 */
[C---:B------:R-:W-:Y:S01]  /*6090*/  ISETP.GE.AND P3, PT, R0.reuse, c[0x0][0x1d4], PT ;  /* 0x0000750000007a0c */ /* 0x040fe20003f66270 */
[----:B------:R-:W-:Y:S01]  /*60a0*/  IMAD R7, R5, c[0x0][0x1c0], RZ ;  /* 0x0000700005077a24 */ /* 0x000fe200078e02ff */
[----:B------:R-:W-:-:S02]  /*60b0*/  ISETP.GE.AND P4, PT, R0, c[0x0][0x198], PT ;  /* 0x0000660000007a0c */ /* 0x000fc40003f86270 */
[----:B------:R-:W-:Y:S02]  /*60c0*/  SEL R4, R48, RZ, !P0 ;  /* 0x000000ff30047207 */ /* 0x000fe40004000000 */
[----:B------:R-:W-:Y:S02]  /*60d0*/  IADD3 R0, P0, R64, R12, RZ ;  /* 0x0000000c40007210 */ /* 0x000fe40007f1e0ff */
[----:B------:R-:W-:Y:S01]  /*60e0*/  SHF.R.S32.HI R12, RZ, 0x1, R11 ;  /* 0x00000001ff0c7819 */ /* 0x000fe2000001140b */
[----:B------:R-:W-:Y:S01]  /*60f0*/  IMAD R18, R4, c[0x0][0x1c4], R7 ;  /* 0x0000710004127a24 */ /* 0x000fe200078e0207 */
[----:B------:R-:W-:Y:S01]  /*6100*/  LEA.HI.X.SX32 R5, R64, R8, 0x1, P0 ;  /* 0x0000000840057211 */ /* 0x000fe200000f0eff */
[----:B------:R-:W-:Y:S01]  /*6110*/  IMAD.WIDE.U32 R2, R4, c[0x0][0x1c0], R2 ;  /* 0x0000700004027a25 */ /* 0x000fe200078e0002 */
[----:B------:R-:W-:Y:S02]  /*6120*/  LOP3.LUT R8, R9, 0x7fffffe, RZ, 0xc0, !PT ;  /* 0x07fffffe09087812 */ /* 0x000fe400078ec0ff */
[----:B------:R-:W-:Y:S01]  /*6130*/  SHF.R.S32.HI R7, RZ, 0x1f, R6 ;  /* 0x0000001fff077819 */ /* 0x000fe20000011406 */
[C---:B------:R-:W-:Y:S01]  /*6140*/  IMAD R9, R5.reuse, c[0x0][0x1e0], RZ ;  /* 0x0000780005097a24 */ /* 0x040fe200078e02ff */
[----:B------:R-:W-:Y:S01]  /*6150*/  ISETP.GE.AND P1, PT, R6, c[0x0][0x1d4], PT ;  /* 0x0000750006007a0c */ /* 0x000fe20003f26270 */
[----:B------:R-:W-:Y:S01]  /*6160*/  IMAD R4, R5, c[0x0][0x208], RZ ;  /* 0x0000820005047a24 */ /* 0x000fe200078e02ff */
[----:B------:R-:W-:Y:S01]  /*6170*/  SHF.R.S32.HI R5, RZ, 0x1f, R11 ;  /* 0x0000001fff057819 */ /* 0x000fe2000001140b */
[----:B------:R-:W-:Y:S01]  /*6180*/  IMAD.IADD R13, R64, 0x1, -R8 ;  /* 0x00000001400d7824 */ /* 0x000fe200078e0a08 */
[----:B------:R-:W-:Y:S01]  /*6190*/  P2R R164, PR, RZ, 0x8 ;  /* 0x00000008ffa47803 */ /* 0x000fe20000000000 */
[C---:B------:R-:W-:Y:S01]  /*61a0*/  IMAD R17, R0.reuse, c[0x0][0x1e4], R9 ;  /* 0x0000790000117a24 */ /* 0x040fe200078e0209 */
[----:B------:R-:W-:Y:S01]  /*61b0*/  LEA.HI R11, R5, R12, RZ, 0x2 ;  /* 0x0000000c050b7211 */ /* 0x000fe200078f10ff */
[----:B------:R-:W-:Y:S01]  /*61c0*/  IMAD R19, R0, c[0x0][0x20c], R4 ;  /* 0x0000830000137a24 */ /* 0x000fe200078e0204 */
[----:B------:R-:W-:Y:S01]  /*61d0*/  P2R R159, PR, RZ, 0x2 ;  /* 0x00000002ff9f7803 */ /* 0x000fe20000000000 */
[----:B------:R-:W-:Y:S01]  /*61e0*/  IMAD R14, R16, 0x8, R13 ;  /* 0x00000008100e7824 */ /* 0x000fe200078e020d */
[----:B------:R-:W-:Y:S01]  /*61f0*/  LOP3.LUT R11, R11, 0xfffffffc, RZ, 0xc0, !PT ;  /* 0xfffffffc0b0b7812 */ /* 0x000fe200078ec0ff */
[C---:B------:R-:W-:Y:S01]  /*6200*/  IMAD.WIDE.U32 R8, R0.reuse, c[0x0][0x1e0], R6 ;  /* 0x0000780000087a25 */ /* 0x040fe200078e0006 */
[----:B------:R-:W-:Y:S01]  /*6210*/  SHF.R.S32.HI R13, RZ, 0x1f, R10 ;  /* 0x0000001fff0d7819 */ /* 0x000fe2000001140a */
[----:B------:R1:W-:Y:S02]  /*6220*/  STL [R1+0x5c], R164 ;  /* 0x00005ca401007387 */ /* 0x0003e40000100800 */
[----:B------:R-:W-:-:S02]  /*6230*/  IMAD.WIDE.U32 R4, R0, c[0x0][0x208], R6 ;  /* 0x0000820000047a25 */ /* 0x000fc400078e0006 */
[----:B------:R1:W-:Y:S02]  /*6240*/  STL [R1+0x30], R159 ;  /* 0x0000309f01007387 */ /* 0x0003e40000100800 */
[----:B------:R-:W-:Y:S02]  /*6250*/  IMAD.SHL.U32 R0, R23, 0x20, RZ ;  /* 0x0000002017007824 */ /* 0x000fe400078e00ff */
[----:B------:R-:W-:Y:S02]  /*6260*/  IMAD.U32 R233, R14, 0x20, R20 ;  /* 0x000000200ee97824 */ /* 0x000fe400078e0014 */
[----:B------:R-:W-:Y:S01]  /*6270*/  IMAD.IADD R20, R12, 0x1, -R11 ;  /* 0x000000010c147824 */ /* 0x000fe200078e0a0b */
[----:B------:R-:W-:Y:S01]  /*6280*/  LOP3.LUT R0, R0, 0xffffff00, RZ, 0xc0, !PT ;  /* 0xffffff0000007812 */ /* 0x000fe200078ec0ff */
[----:B------:R-:W-:Y:S02]  /*6290*/  IMAD R12, R13, c[0x0][0x1b0], RZ ;  /* 0x00006c000d0c7a24 */ /* 0x000fe400078e02ff */
[----:B------:R-:W-:-:S02]  /*62a0*/  IMAD.MOV R13, RZ, RZ, -R10 ;  /* 0x000000ffff0d7224 */ /* 0x000fc400078e0a0a */
[----:B------:R-:W-:Y:S02]  /*62b0*/  IMAD.IADD R3, R3, 0x1, R18 ;  /* 0x0000000103037824 */ /* 0x000fe400078e0212 */
[----:B------:R-:W-:Y:S01]  /*62c0*/  IMAD.IADD R11, R9, 0x1, R17 ;  /* 0x00000001090b7824 */ /* 0x000fe200078e0211 */
[----:B------:R-:W-:Y:S01]  /*62d0*/  IADD3 R9, R5, R19, RZ ;  /* 0x0000001305097210 */ /* 0x000fe20007ffe0ff */
[----:B------:R-:W-:Y:S02]  /*62e0*/  IMAD R14, R10, c[0x0][0x1b4], R12 ;  /* 0x00006d000a0e7a24 */ /* 0x000fe400078e020c */
[----:B------:R-:W-:Y:S01]  /*62f0*/  IMAD R5, R13, c[0x0][0x2c4], R15 ;  /* 0x0000b1000d057a24 */ /* 0x000fe200078e020f */
[----:B------:R-:W-:Y:S01]  /*6300*/  IADD3 R15, R6, 0x20, RZ ;  /* 0x00000020060f7810 */ /* 0x000fe20007ffe0ff */
[--C-:B------:R-:W-:Y:S02]  /*6310*/  IMAD R12, R16, 0x200, R0.reuse ;  /* 0x00000200100c7824 */ /* 0x100fe400078e0200 */
[----:B------:R-:W-:Y:S01]  /*6320*/  IMAD R23, R21, 0x20, R0 ;  /* 0x0000002015177824 */ /* 0x000fe200078e0200 */
[----:B------:R-:W-:Y:S01]  /*6330*/  SHF.R.S32.HI R0, RZ, 0x1, R22 ;  /* 0x00000001ff007819 */ /* 0x000fe20000011416 */
[----:B------:R-:W-:Y:S01]  /*6340*/  IMAD.WIDE.U32 R2, R10, c[0x0][0x1b0], R2 ;  /* 0x00006c000a027a25 */ /* 0x000fe200078e0002 */
[----:B------:R-:W-:-:S02]  /*6350*/  ISETP.GE.AND P6, PT, R15, c[0x0][0x1d4], PT ;  /* 0x000075000f007a0c */ /* 0x000fc40003fc6270 */
[C---:B------:R-:W-:Y:S01]  /*6360*/  LOP3.LUT P5, RZ, R0.reuse, 0x2, RZ, 0xc0, !PT ;  /* 0x0000000200ff7812 */ /* 0x040fe200078ac0ff */
[----:B------:R-:W-:Y:S02]  /*6370*/  IMAD.MOV.U32 R10, RZ, RZ, R8 ;  /* 0x000000ffff0a7224 */ /* 0x000fe400078e0008 */
[----:B------:R-:W-:Y:S01]  /*6380*/  IMAD.MOV.U32 R8, RZ, RZ, R4 ;  /* 0x000000ffff087224 */ /* 0x000fe200078e0004 */
[----:B------:R-:W-:Y:S01]  /*6390*/  SHF.R.S32.HI R4, RZ, 0x1f, R5 ;  /* 0x0000001fff047819 */ /* 0x000fe20000011405 */
[----:B------:R-:W-:Y:S02]  /*63a0*/  IMAD.SHL.U32 R0, R0, 0x40, RZ ;  /* 0x0000004000007824 */ /* 0x000fe400078e00ff */
[----:B------:R-:W-:Y:S01]  /*63b0*/  IMAD R21, R21, 0x20, R12 ;  /* 0x0000002015157824 */ /* 0x000fe200078e020c */
[----:B------:R-:W-:Y:S01]  /*63c0*/  LEA.HI R12, R27, R63, RZ, 0x1 ;  /* 0x0000003f1b0c7211 */ /* 0x000fe200078f08ff */
[----:B------:R-:W-:Y:S01]  /*63d0*/  IMAD R4, R4, c[0x0][0x1a8], RZ ;  /* 0x00006a0004047a24 */ /* 0x000fe200078e02ff */
[----:B------:R-:W-:Y:S01]  /*63e0*/  LOP3.LUT R0, R0, 0xc0, RZ, 0xc0, !PT ;  /* 0x000000c000007812 */ /* 0x000fe200078ec0ff */
[----:B------:R-:W-:Y:S01]  /*63f0*/  IMAD.IADD R3, R3, 0x1, R14 ;  /* 0x0000000103037824 */ /* 0x000fe200078e020e */
[----:B------:R-:W-:Y:S01]  /*6400*/  LOP3.LUT R12, R12, 0xfffffffe, RZ, 0xc0, !PT ;  /* 0xfffffffe0c0c7812 */ /* 0x000fe200078ec0ff */
[----:B------:R-:W-:-:S02]  /*6410*/  IMAD R16, R5, c[0x0][0x1ac], R4 ;  /* 0x00006b0005107a24 */ /* 0x000fc400078e0204 */
[----:B------:R-:W-:Y:S01]  /*6420*/  IMAD.WIDE.U32 R4, R5, c[0x0][0x1a8], R2 ;  /* 0x00006a0005047a25 */ /* 0x000fe200078e0002 */
[----:B------:R-:W-:Y:S02]  /*6430*/  LOP3.LUT R3, R0, 0x8, R28, 0xf8, !PT ;  /* 0x0000000800037812 */ /* 0x000fe400078ef81c */
[----:B------:R-:W-:Y:S01]  /*6440*/  SHF.R.U32.HI R2, RZ, 0x3, R0 ;  /* 0x00000003ff027819 */ /* 0x000fe20000011600 */
[----:B------:R-:W-:Y:S01]  /*6450*/  IMAD.IADD R13, R63, 0x1, -R12 ;  /* 0x000000013f0d7824 */ /* 0x000fe200078e0a0c */
[----:B------:R-:W-:Y:S01]  /*6460*/  SEL R0, RZ, 0xffffffff, P6 ;  /* 0xffffffffff007807 */ /* 0x000fe20003000000 */
[----:B------:R-:W-:Y:S01]  /*6470*/  IMAD.IADD R12, R5, 0x1, R16 ;  /* 0x00000001050c7824 */ /* 0x000fe200078e0210 */
[----:B------:R-:W-:Y:S01]  /*6480*/  LEA R19, P0, R4, c[0x0][0x160], 0x1 ;  /* 0x0000580004137a11 */ /* 0x000fe200078008ff */
[----:B------:R-:W-:Y:S01]  /*6490*/  IMAD R16, R171, c[0x0][0x210], RZ ;  /* 0x00008400ab107a24 */ /* 0x000fe200078e02ff */
[----:B------:R-:W-:Y:S01]  /*64a0*/  LOP3.LUT R14, R3, R2, RZ, 0x3c, !PT ;  /* 0x00000002030e7212 */ /* 0x000fe200078e3cff */
[----:B------:R-:W-:Y:S01]  /*64b0*/  IMAD.SHL.U32 R0, R0, 0x2, RZ ;  /* 0x0000000200007824 */ /* 0x000fe200078e00ff */
[----:B------:R-:W-:Y:S01]  /*64c0*/  SEL R2, RZ, 0x1, P1 ;  /* 0x00000001ff027807 */ /* 0x000fe20000800000 */
[----:B------:R-:W-:Y:S01]  /*64d0*/  IMAD.WIDE.U32 R10, R29, c[0x0][0x1e8], R10 ;  /* 0x00007a001d0a7a25 */ /* 0x000fe200078e000a */
[----:B------:R-:W-:-:S02]  /*64e0*/  LEA.HI.X R18, R4, c[0x0][0x164], R12, 0x1, P0 ;  /* 0x0000590004127a11 */ /* 0x000fc400000f0c0c */
[----:B------:R-:W-:Y:S01]  /*64f0*/  LEA R3, R13, R26, 0x3 ;  /* 0x0000001a0d037211 */ /* 0x000fe200078e18ff */
[----:B------:R-:W-:Y:S01]  /*6500*/  IMAD R12, R171, c[0x0][0x1e8], RZ ;  /* 0x00007a00ab0c7a24 */ /* 0x000fe200078e02ff */
[----:B------:R-:W-:Y:S01]  /*6510*/  ISETP.NE.U32.AND P0, PT, RZ, c[0x0][0x350], PT ;  /* 0x0000d400ff007a0c */ /* 0x000fe20003f05070 */
[----:B------:R-:W-:Y:S01]  /*6520*/  IMAD R16, R29, c[0x0][0x214], R16 ;  /* 0x000085001d107a24 */ /* 0x000fe200078e0210 */
[----:B------:R-:W-:Y:S01]  /*6530*/  LOP3.LUT R17, R0, 0x2, R2, 0xe2, !PT ;  /* 0x0000000200117812 */ /* 0x000fe200078ee202 */
[----:B------:R-:W-:Y:S01]  /*6540*/  IMAD.SHL.U32 R0, R20, 0x40, RZ ;  /* 0x0000004014007824 */ /* 0x000fe200078e00ff */
[----:B------:R-:W-:Y:S01]  /*6550*/  ISETP.NE.AND.EX P0, PT, RZ, c[0x0][0x354], PT, P0 ;  /* 0x0000d500ff007a0c */ /* 0x000fe20003f05300 */
[----:B------:R-:W-:Y:S01]  /*6560*/  IMAD.U32 R2, R3, 0x20, R14 ;  /* 0x0000002003027824 */ /* 0x000fe200078e000e */
[----:B------:R-:W-:Y:S01]  /*6570*/  SEL R14, RZ, 0x4, P3 ;  /* 0x00000004ff0e7807 */ /* 0x000fe20001800000 */
[C---:B------:R-:W-:Y:S01]  /*6580*/  IMAD R12, R29.reuse, c[0x0][0x1ec], R12 ;  /* 0x00007b001d0c7a24 */ /* 0x040fe200078e020c */
[----:B------:R-:W-:Y:S01]  /*6590*/  LOP3.LUT R0, R0, 0xc0, RZ, 0xc0, !PT ;  /* 0x000000c000007812 */ /* 0x000fe200078ec0ff */
[----:B------:R-:W-:Y:S01]  /*65a0*/  IMAD.WIDE.U32 R8, R29, c[0x0][0x210], R8 ;  /* 0x000084001d087a25 */ /* 0x000fe200078e0008 */
[----:B------:R-:W-:-:S02]  /*65b0*/  LOP3.LUT R74, R17, R14, RZ, 0xfc, !PT ;  /* 0x0000000e114a7212 */ /* 0x000fc400078efcff */
[----:B------:R-:W-:Y:S01]  /*65c0*/  LOP3.LUT P1, RZ, R20, 0x2, RZ, 0xc0, !PT ;  /* 0x0000000214ff7812 */ /* 0x000fe2000782c0ff */
[----:B------:R-:W-:Y:S01]  /*65d0*/  IMAD.SHL.U32 R3, R13, 0x8, RZ ;  /* 0x000000080d037824 */ /* 0x000fe200078e00ff */
[----:B------:R-:W-:Y:S01]  /*65e0*/  ISETP.GE.AND P3, PT, R6, c[0x0][0x198], PT ;  /* 0x0000660006007a0c */ /* 0x000fe20003f66270 */
[----:B------:R-:W-:Y:S01]  /*65f0*/  IMAD.IADD R13, R12, 0x1, R11 ;  /* 0x000000010c0d7824 */ /* 0x000fe200078e020b */
[----:B------:R-:W-:Y:S01]  /*6600*/  MOV R12, R10 ;  /* 0x0000000a000c7202 */ /* 0x000fe20000000f00 */
[----:B------:R-:W-:Y:S01]  /*6610*/  IMAD.IADD R11, R16, 0x1, R9 ;  /* 0x00000001100b7824 */ /* 0x000fe200078e0209 */
[----:B------:R-:W-:Y:S01]  /*6620*/  LOP3.LUT R9, R0, 0x8, R3, 0xf8, !PT ;  /* 0x0000000800097812 */ /* 0x000fe200078ef803 */
[----:B------:R-:W-:Y:S01]  /*6630*/  IMAD.MOV.U32 R10, RZ, RZ, R8 ;  /* 0x000000ffff0a7224 */ /* 0x000fe200078e0008 */
[----:B------:R-:W-:Y:S01]  /*6640*/  SHF.R.U32.HI R3, RZ, 0x3, R0 ;  /* 0x00000003ff037819 */ /* 0x000fe20000011600 */
[----:B------:R-:W-:Y:S01]  /*6650*/  IMAD R16, R169, 0x80, R64 ;  /* 0x00000080a9107824 */ /* 0x000fe200078e0240 */
[----:B------:R1:W2:Y:S01]  /*6660*/  SHFL.IDX PT, R8, R19, RZ, 0x1c1f ;  /* 0x001c1fff13087589 */ /* 0x0002a200000e0000 */
[----:B------:R-:W-:Y:S01]  /*6670*/  IMAD.MOV.U32 R17, RZ, RZ, 0x10 ;  /* 0x00000010ff117424 */ /* 0x000fe200078e00ff */
[----:B------:R-:W-:-:S02]  /*6680*/  LOP3.LUT R3, R9, R3, RZ, 0x3c, !PT ;  /* 0x0000000309037212 */ /* 0x000fc400078e3cff */
[----:B------:R1:W4:Y:S01]  /*6690*/  SHFL.IDX PT, R9, R18, RZ, 0x1c1f ;  /* 0x001c1fff12097589 */ /* 0x00032200000e0000 */
[--C-:B---3--:R-:W-:Y:S01]  /*66a0*/  @P2 SHF.R.S32.HI R5, RZ, 0x1f, R25.reuse ;  /* 0x0000001fff052819 */ /* 0x108fe20000011419 */
[----:B------:R-:W-:Y:S02]  /*66b0*/  @!P2 IMAD.MOV.U32 R5, RZ, RZ, R24 ;  /* 0x000000ffff05a224 */ /* 0x000fe400078e0018 */
[----:B------:R-:W-:Y:S02]  /*66c0*/  @P2 IMAD.MOV.U32 R4, RZ, RZ, R25 ;  /* 0x000000ffff042224 */ /* 0x000fe400078e0019 */
[----:B------:R-:W-:Y:S01]  /*66d0*/  @!P2 IMAD.MOV.U32 R4, RZ, RZ, R48 ;  /* 0x000000ffff04a224 */ /* 0x000fe200078e0030 */
[----:B------:R-:W-:Y:S02]  /*66e0*/  SEL R5, R5, RZ, !P0 ;  /* 0x000000ff05057207 */ /* 0x000fe40004000000 */
[----:B------:R-:W-:Y:S02]  /*66f0*/  ISETP.GE.AND P2, PT, R15, c[0x0][0x198], PT ;  /* 0x000066000f007a0c */ /* 0x000fe40003f46270 */
[----:B------:R-:W-:Y:S01]  /*6700*/  SEL R0, R4, RZ, !P0 ;  /* 0x000000ff04007207 */ /* 0x000fe20004000000 */
[C---:B------:R-:W-:Y:S01]  /*6710*/  IMAD R14, R5.reuse, c[0x0][0x1f0], RZ ;  /* 0x00007c00050e7a24 */ /* 0x040fe200078e02ff */
[----:B------:R-:W-:Y:S01]  /*6720*/  ISETP.GE.AND P0, PT, R16, R54, PT ;  /* 0x000000361000720c */ /* 0x000fe20003f06270 */
[----:B------:R-:W-:-:S02]  /*6730*/  IMAD R5, R5, c[0x0][0x218], RZ ;  /* 0x0000860005057a24 */ /* 0x000fc400078e02ff */
[----:B------:R-:W-:-:S04]  /*6740*/  IMAD.WIDE.U32 R78, R0, c[0x0][0x218], R10 ;  /* 0x00008600004e7a25 */ /* 0x000fc800078e000a */
[C---:B------:R-:W-:Y:S02]  /*6750*/  IMAD R5, R0.reuse, c[0x0][0x21c], R5 ;  /* 0x0000870000057a24 */ /* 0x040fe400078e0205 */
[C---:B------:R-:W-:Y:S02]  /*6760*/  IMAD R14, R0.reuse, c[0x0][0x1f4], R14 ;  /* 0x00007d00000e7a24 */ /* 0x040fe400078e020e */
[----:B------:R-:W-:Y:S01]  /*6770*/  IMAD.WIDE.U32 R24, R0, c[0x0][0x1f0], R12 ;  /* 0x00007c0000187a25 */ /* 0x000fe200078e000c */
[----:B------:R-:W-:-:S03]  /*6780*/  SEL R0, R17, 0xfffffff0, !P1 ;  /* 0xfffffff011007807 */ /* 0x000fc60004800000 */
[----:B------:R-:W-:Y:S01]  /*6790*/  IMAD.IADD R81, R79, 0x1, R5 ;  /* 0x000000014f517824 */ /* 0x000fe200078e0205 */
[----:B------:R1:W-:Y:S01]  /*67a0*/  STL.64 [R1+0x50], R24 ;  /* 0x0000501801007387 */ /* 0x0003e20000100a00 */
[----:B------:R-:W-:Y:S02]  /*67b0*/  IMAD.IADD R27, R25, 0x1, R14 ;  /* 0x00000001191b7824 */ /* 0x000fe400078e020e */
[C---:B------:R-:W-:Y:S01]  /*67c0*/  IMAD.IADD R4, R3.reuse, 0x1, R23 ;  /* 0x0000000103047824 */ /* 0x040fe200078e0217 */
[----:B------:R1:W-:Y:S01]  /*67d0*/  STL.64 [R1+0x40], R78 ;  /* 0x0000404e01007387 */ /* 0x0003e20000100a00 */
[----:B------:R-:W-:-:S03]  /*67e0*/  IMAD.IADD R3, R3, 0x1, R21 ;  /* 0x0000000103037824 */ /* 0x000fc600078e0215 */
[----:B------:R1:W-:Y:S04]  /*67f0*/  STL [R1+0x4c], R81 ;  /* 0x00004c5101007387 */ /* 0x0003e80000100800 */
[----:B------:R1:W-:Y:S01]  /*6800*/  STL [R1+0x3c], R27 ;  /* 0x00003c1b01007387 */ /* 0x0003e20000100800 */
[----:B------:R-:W-:Y:S05]  /*6810*/  @P0 BRA `(.L_x_87) ;  /* 0x0000010000000947 */ /* 0x000fea0003800000 */
[----:B--2-4-:R-:W-:Y:S02]  /*6820*/  IADD3 R5, R6, 0x40, RZ ;  /* 0x0000004006057810 */ /* 0x014fe40007ffe0ff */
[----:B------:R-:W-:Y:S02]  /*6830*/  SHF.R.S32.HI R13, RZ, 0x1f, R15 ;  /* 0x0000001fff0d7819 */ /* 0x000fe4000001140f */
[----:B------:R-:W-:Y:S02]  /*6840*/  SHF.R.S32.HI R12, RZ, 0x1f, R5 ;  /* 0x0000001fff0c7819 */ /* 0x000fe40000011405 */
[----:B------:R-:W-:-:S02]  /*6850*/  LEA.HI R13, R13, R15, RZ, 0x3 ;  /* 0x0000000f0d0d7211 */ /* 0x000fc400078f18ff */
[----:B------:R-:W-:Y:S02]  /*6860*/  LEA.HI R5, R12, R5, RZ, 0x3 ;  /* 0x000000050c057211 */ /* 0x000fe400078f18ff */
[C---:B------:R-:W-:Y:S02]  /*6870*/  LEA R10, P0, R6.reuse, R8, 0x1 ;  /* 0x00000008060a7211 */ /* 0x040fe400078008ff */
[----:B------:R-:W-:Y:S02]  /*6880*/  LOP3.LUT R12, R13, 0xfffffff8, RZ, 0xc0, !PT ;  /* 0xfffffff80d0c7812 */ /* 0x000fe400078ec0ff */
[----:B------:R-:W-:Y:S01]  /*6890*/  LOP3.LUT R14, R5, 0xfffffff8, RZ, 0xc0, !PT ;  /* 0xfffffff8050e7812 */ /* 0x000fe200078ec0ff */
[----:B------:R-:W-:Y:S01]  /*68a0*/  IMAD.SHL.U32 R5, R233, 0x2, RZ ;  /* 0x00000002e9057824 */ /* 0x000fe200078e00ff */
[----:B------:R-:W-:Y:S01]  /*68b0*/  LEA.HI.X R11, R6, R9, R7, 0x1, P0 ;  /* 0x00000009060b7211 */ /* 0x000fe200000f0c07 */
[----:B------:R-:W-:-:S04]  /*68c0*/  IMAD.WIDE R12, R12, 0x2, R8 ;  /* 0x000000020c0c7825 */ /* 0x000fc800078e0208 */
[----:B------:R-:W-:Y:S01]  /*68d0*/  IMAD.WIDE R8, R14, 0x2, R8 ;  /* 0x000000020e087825 */ /* 0x000fe200078e0208 */
[----:B------:R-:W-:Y:S01]  /*68e0*/  @!PT LDS RZ, [RZ] ;  /* 0x00000000fffff984 */ /* 0x000fe20000000800 */
[----:B------:R2:W-:Y:S04]  /*68f0*/  LDGSTS.E.BYPASS.LTC128B.128 [R5+0x6100], [R10.64], !P3 ;  /* 0x061000000a057fae */ /* 0x0005e8000d901d46 */
[----:B------:R2:W-:Y:S04]  /*6900*/  LDGSTS.E.BYPASS.LTC128B.128 [R5+0x8100], [R12.64], !P2 ;  /* 0x081000000c057fae */ /* 0x0005e8000d101d46 */
[----:B------:R2:W-:Y:S02]  /*6910*/  LDGSTS.E.BYPASS.LTC128B.128 [R5+0xa100], [R8.64], !P4 ;  /* 0x0a10000008057fae */ /* 0x0005e4000e101d46 */
.L_x_87:
[----:B--2-4-:R-:W-:Y:S05]  /*6920*/  BSYNC B0 ;  /* 0x0000000000007941 */ /* 0x014fea0003800000 */
.L_x_86:
[----:B------:R-:W-:Y:S01]  /*6930*/  IADD3 R5, R16, 0x20, RZ ;  /* 0x0000002010057810 */ /* 0x000fe20007ffe0ff */
[----:B------:R2:W3:Y:S01]  /*6940*/  SHFL.IDX PT, R9, R18, 0x1, 0x1c1f ;  /* 0x003c1f0012097f89 */ /* 0x0004e200000e0000 */
        /* <DEDUP_REMOVED lines=20> */
.L_x_89:
[----:B------:R-:W-:Y:S05]  /*6a90*/  BSYNC B0 ;  /* 0x0000000000007941 */ /* 0x000fea0003800000 */
.L_x_88:
        /* <DEDUP_REMOVED lines=22> */
.L_x_91:
[----:B------:R-:W-:Y:S05]  /*6c00*/  BSYNC B0 ;  /* 0x0000000000007941 */ /* 0x000fea0003800000 */
.L_x_90:
[----:B-1--4-:R-:W1:Y:S01]  /*6c10*/  SHFL.IDX PT, R8, R19, 0x3, 0x1c1f ;  /* 0x007c1f0013087f89 */ /* 0x012e6200000e0000 */
[----:B------:R-:W-:Y:S01]  /*6c20*/  IADD3 R5, R16, 0x60, RZ ;  /* 0x0000006010057810 */ /* 0x000fe20007ffe0ff */
[----:B------:R-:W-:Y:S01]  /*6c30*/  IMAD.MOV.U32 R13, RZ, RZ, c[0x0][0x1e0] ;  /* 0x00007800ff0d7624 */ /* 0x000fe200078e00ff */
[----:B------:R-:W-:Y:S01]  /*6c40*/  LEA.HI.SX32 R65, R250, 0xffffffff, 0x1a ;  /* 0xfffffffffa417811 */ /* 0x000fe200078fd2ff */
[----:B------:R-:W4:Y:S01]  /*6c50*/  SHFL.IDX PT, R9, R18, 0x3, 0x1c1f ;  /* 0x007c1f0012097f89 */ /* 0x000f2200000e0000 */
[----:B------:R-:W-:Y:S01]  /*6c60*/  ISETP.GE.AND P0, PT, R5, R54, PT ;  /* 0x000000360500720c */ /* 0x000fe20003f06270 */
[----:B------:R-:W-:Y:S01]  /*6c70*/  IMAD.MOV.U32 R14, RZ, RZ, 0x6 ;  /* 0x00000006ff0e7424 */ /* 0x000fe200078e00ff */
[----:B------:R-:W-:Y:S01]  /*6c80*/  SHF.R.S32.HI R75, RZ, 0x1f, R65 ;  /* 0x0000001fff4b7819 */ /* 0x000fe20000011441 */
[----:B------:R-:W-:-:S02]  /*6c90*/  IMAD.MOV.U32 R170, RZ, RZ, R26 ;  /* 0x000000ffffaa7224 */ /* 0x000fc400078e001a */
[----:B------:R-:W-:Y:S01]  /*6ca0*/  IMAD.MOV.U32 R171, RZ, RZ, R27 ;  /* 0x000000ffffab7224 */ /* 0x000fe200078e001b */
[C---:B------:R-:W-:Y:S01]  /*6cb0*/  SHF.L.U64.HI R155, R13.reuse, R14, c[0x0][0x1e4] ;  /* 0x000079000d9b7619 */ /* 0x040fe2000001020e */
[C---:B------:R-:W-:Y:S02]  /*6cc0*/  IMAD.SHL.U32 R156, R13.reuse, 0x40, RZ ;  /* 0x000000400d9c7824 */ /* 0x040fe400078e00ff */
[----:B------:R-:W-:Y:S02]  /*6cd0*/  IMAD.MOV.U32 R170, RZ, RZ, R24 ;  /* 0x000000ffffaa7224 */ /* 0x000fe400078e0018 */
[----:B------:R-:W-:Y:S02]  /*6ce0*/  IMAD.SHL.U32 R157, R13, 0x20, RZ ;  /* 0x000000200d9d7824 */ /* 0x000fe400078e00ff */
[----:B------:R-:W-:Y:S01]  /*6cf0*/  @!P0 IMAD.SHL.U32 R12, R233, 0x2, RZ ;  /* 0x00000002e90c8824 */ /* 0x000fe200078e00ff */
[----:B------:R2:W-:Y:S01]  /*6d00*/  STL.64 [R1+0x38], R170 ;  /* 0x000038aa01007387 */ /* 0x0005e20000100a00 */
[----:B-1----:R-:W-:-:S04]  /*6d10*/  @!P0 LEA R10, P1, R6, R8, 0x1 ;  /* 0x00000008060a8211 */ /* 0x002fc800078208ff */
[C---:B----4-:R-:W-:Y:S02]  /*6d20*/  @!P0 LEA.HI.X R11, R6.reuse, R9, R7, 0x1, P1 ;  /* 0x00000009060b8211 */ /* 0x050fe400008f0c07 */
[----:B------:R-:W-:Y:S02]  /*6d30*/  @!P0 IADD3 R6, R6, 0x40, RZ ;  /* 0x0000004006068810 */ /* 0x000fe40007ffe0ff */
[----:B------:R-:W-:Y:S01]  /*6d40*/  @!P0 SHF.R.S32.HI R7, RZ, 0x1f, R15 ;  /* 0x0000001fff078819 */ /* 0x000fe2000001140f */
[----:B------:R-:W-:Y:S01]  /*6d50*/  @!PT LDS RZ, [RZ] ;  /* 0x00000000fffff984 */ /* 0x000fe20000000800 */
[----:B------:R1:W-:Y:S01]  /*6d60*/  @!P0 LDGSTS.E.BYPASS.LTC128B.128 [R12+0x7900], [R10.64], !P3 ;  /* 0x079000000a0c8fae */ /* 0x0003e2000d901d46 */
[----:B------:R-:W-:Y:S02]  /*6d70*/  @!P0 SHF.R.S32.HI R5, RZ, 0x1f, R6 ;  /* 0x0000001fff058819 */ /* 0x000fe40000011406 */
[----:B------:R-:W-:Y:S02]  /*6d80*/  @!P0 LEA.HI R7, R7, R15, RZ, 0x3 ;  /* 0x0000000f07078211 */ /* 0x000fe400078f18ff */
[----:B------:R-:W-:-:S02]  /*6d90*/  @!P0 LEA.HI R6, R5, R6, RZ, 0x3 ;  /* 0x0000000605068211 */ /* 0x000fc400078f18ff */
[----:B------:R-:W-:Y:S02]  /*6da0*/  @!P0 LOP3.LUT R5, R7, 0xfffffff8, RZ, 0xc0, !PT ;  /* 0xfffffff807058812 */ /* 0x000fe400078ec0ff */
[----:B------:R-:W-:Y:S01]  /*6db0*/  ISETP.NE.AND P3, PT, R164, RZ, PT ;  /* 0x000000ffa400720c */ /* 0x000fe20003f65270 */
[----:B-1----:R-:W-:Y:S01]  /*6dc0*/  IMAD.IADD R11, R165, 0x1, -R64 ;  /* 0x00000001a50b7824 */ /* 0x002fe200078e0a40 */
[----:B------:R-:W-:Y:S01]  /*6dd0*/  @!P0 LOP3.LUT R10, R6, 0xfffffff8, RZ, 0xc0, !PT ;  /* 0xfffffff8060a8812 */ /* 0x000fe200078ec0ff */
[----:B------:R-:W-:-:S04]  /*6de0*/  @!P0 IMAD.WIDE R6, R5, 0x2, R8 ;  /* 0x0000000205068825 */ /* 0x000fc800078e0208 */
[----:B------:R-:W-:Y:S01]  /*6df0*/  IMAD R5, R65, -0x40, R11 ;  /* 0xffffffc041057824 */ /* 0x000fe200078e020b */
[----:B------:R1:W-:Y:S01]  /*6e00*/  @!P0 LDGSTS.E.BYPASS.LTC128B.128 [R12+0x9900], [R6.64], !P2 ;  /* 0x09900000060c8fae */ /* 0x0003e2000d101d46 */
[----:B------:R-:W-:-:S03]  /*6e10*/  @!P0 IMAD.WIDE R8, R10, 0x2, R8 ;  /* 0x000000020a088825 */ /* 0x000fc600078e0208 */
[C---:B------:R-:W-:Y:S02]  /*6e20*/  ISETP.GE.AND P1, PT, R5.reuse, 0x1, PT ;  /* 0x000000010500780c */ /* 0x040fe40003f26270 */
[----:B------:R4:W-:Y:S01]  /*6e30*/  @!P0 LDGSTS.E.BYPASS.LTC128B.128 [R12+0xb900], [R8.64], !P4 ;  /* 0x0b900000080c8fae */ /* 0x0009e2000e101d46 */
[----:B------:R-:W-:Y:S02]  /*6e40*/  ISETP.GE.AND P0, PT, R5, 0x21, PT ;  /* 0x000000210500780c */ /* 0x000fe40003f06270 */
[----:B------:R-:W-:Y:S01]  /*6e50*/  ISETP.NE.AND P4, PT, R159, RZ, PT ;  /* 0x000000ff9f00720c */ /* 0x000fe20003f85270 */
[----:B------:R-:W0:Y:S07]  /*6e60*/  LDGDEPBAR ;  /* 0x00000000000079af */ /* 0x000e2e0000000000 */
[----:B------:R-:W-:-:S02]  /*6e70*/  @P1 IMAD.SHL.U32 R10, R233, 0x2, RZ ;  /* 0x00000002e90a1824 */ /* 0x000fc400078e00ff */
        /* <DEDUP_REMOVED lines=12> */
[----:B------:R-:W-:Y:S01]  /*6f40*/  @P0 LEA.HI.X R7, R7, c[0x0][0x1cc], R5, 0x1, P2 ;  /* 0x0000730007070a11 */ /* 0x000fe200010f0c05 */
[----:B------:R-:W-:Y:S01]  /*6f50*/  @P0 IMAD.SHL.U32 R5, R233, 0x2, RZ ;  /* 0x00000002e9050824 */ /* 0x000fe200078e00ff */
[----:B------:R-:W-:Y:S01]  /*6f60*/  @!PT LDS RZ, [RZ] ;  /* 0x00000000fffff984 */ /* 0x000fe20000000800 */
[----:B------:R-:W-:Y:S01]  /*6f70*/  @!PT LDS RZ, [RZ] ;  /* 0x00000000fffff984 */ /* 0x000fe20000000800 */
[----:B------:R-:W-:Y:S01]  /*6f80*/  @!PT LDS RZ, [RZ] ;  /* 0x00000000fffff984 */ /* 0x000fe20000000800 */
[----:B------:R2:W-:Y:S04]  /*6f90*/  @P1 LDGSTS.E.BYPASS.LTC128B.128 [R10+0x3100], [R8.64], !P4 ;  /* 0x03100000080a1fae */ /* 0x0005e8000e101d46 */
[----:B------:R2:W-:Y:S04]  /*6fa0*/  @P1 LDGSTS.E.BYPASS.LTC128B.128 [R10+0x4100], [R8.64+0x40], !P6 ;  /* 0x04100040080a1fae */ /* 0x0005e8000f101d46 */
[----:B------:R2:W-:Y:S04]  /*6fb0*/  @P1 LDGSTS.E.BYPASS.LTC128B.128 [R10+0x5100], [R8.64+0x80], !P3 ;  /* 0x05100080080a1fae */ /* 0x0005e8000d901d46 */
[----:B------:R1:W-:Y:S04]  /*6fc0*/  @P0 LDGSTS.E.BYPASS.LTC128B.128 [R5+0x3900], [R6.64], !P4 ;  /* 0x0390000006050fae */ /* 0x0003e8000e101d46 */
[----:B------:R1:W-:Y:S04]  /*6fd0*/  @P0 LDGSTS.E.BYPASS.LTC128B.128 [R5+0x4900], [R6.64+0x40], !P6 ;  /* 0x0490004006050fae */ /* 0x0003e8000f101d46 */
[----:B------:R1:W-:Y:S01]  /*6fe0*/  @P0 LDGSTS.E.BYPASS.LTC128B.128 [R5+0x5900], [R6.64+0x80], !P3 ;  /* 0x0590008006050fae */ /* 0x0003e2000d901d46 */
[----:B------:R-:W-:-:S03]  /*6ff0*/  ISETP.LT.AND P0, PT, RZ, c[0x0][0x27c], PT ;  /* 0x00009f00ff007a0c */ /* 0x000fc60003f01270 */
[----:B------:R-:W0:Y:S01]  /*7000*/  LDGDEPBAR ;  /* 0x00000000000079af */ /* 0x000e220000000000 */
[----:B-1----:R-:W-:-:S04]  /*7010*/  IMAD.MOV.U32 R5, RZ, RZ, c[0x0][0x208] ;  /* 0x00008200ff057624 */ /* 0x002fc800078e00ff */
[C---:B------:R-:W-:Y:S01]  /*7020*/  IMAD.SHL.U32 R77, R5.reuse, 0x40, RZ ;  /* 0x00000040054d7824 */ /* 0x040fe200078e00ff */
[----:B------:R-:W-:-:S04]  /*7030*/  SHF.L.U64.HI R76, R5, R14, c[0x0][0x20c] ;  /* 0x00008300054c7619 */ /* 0x000fc8000001020e */
[----:B------:R-:W-:Y:S05]  /*7040*/  @P0 BRA `(.L_x_92) ;  /* 0x0000002000000947 */ /* 0x000fea0003800000 */
[----:B--2---:R-:W-:-:S04]  /*7050*/  DEPBAR.LE SB0, 0x1 ;  /* 0x000080400000791a */ /* 0x004fc80000000000 */
[----:B------:R-:W-:Y:S05]  /*7060*/  BRA `(.L_x_93) ;  /* 0x00005d5000007947 */ /* 0x000fea0003800000 */
.L_x_92:
[----:B--2--5:R-:W-:Y:S01]  /*7070*/  SHF.R.S32.HI R5, RZ, 0x1f, R149 ;  /* 0x0000001fff057819 */ /* 0x024fe20000011495 */
[----:B------:R-:W-:Y:S01]  /*7080*/  ULDC.U8 UR4, c[0x0][0x298] ;  /* 0x0000a60000047ab9 */ /* 0x000fe20000000000 */
[----:B------:R-:W-:Y:S01]  /*7090*/  LEA.HI R12, R167, R167, RZ, 0x1 ;  /* 0x000000a7a70c7211 */ /* 0x000fe200078f08ff */
[----:B------:R-:W-:Y:S01]  /*70a0*/  IMAD.WIDE.U32 R8, R149, c[0x0][0x280], RZ ;  /* 0x0000a00095087a25 */ /* 0x000fe200078e00ff */
[----:B------:R-:W-:Y:S01]  /*70b0*/  ISETP.NE.AND P2, PT, RZ, UR4, PT ;  /* 0x00000004ff007c0c */ /* 0x000fe2000bf45270 */
[----:B------:R-:W-:Y:S01]  /*70c0*/  BSSY B2, `(.L_x_93) ;  /* 0x00005cf000027945 */ /* 0x000fe20003800000 */
[----:B------:R-:W-:Y:S01]  /*70d0*/  SHF.R.S32.HI R60, RZ, 0x1, R12 ;  /* 0x00000001ff3c7819 */ /* 0x000fe2000001140c */
[C---:B------:R-:W-:Y:S01]  /*70e0*/  IMAD R6, R5.reuse, c[0x0][0x280], RZ ;  /* 0x0000a00005067a24 */ /* 0x040fe200078e02ff */
[----:B------:R-:W-:Y:S01]  /*70f0*/  LEA R34, P1, R8, c[0x0][0x270], 0x1 ;  /* 0x00009c0008227a11 */ /* 0x000fe200078208ff */
[----:B------:R-:W-:Y:S02]  /*7100*/  IMAD R5, R5, c[0x0][0x290], RZ ;  /* 0x0000a40005057a24 */ /* 0x000fe400078e02ff */
[----:B------:R-:W-:-:S02]  /*7110*/  IMAD R11, R149, c[0x0][0x284], R6 ;  /* 0x0000a100950b7a24 */ /* 0x000fc400078e0206 */
[C---:B------:R-:W-:Y:S01]  /*7120*/  IMAD R10, R149.reuse, c[0x0][0x294], R5 ;  /* 0x0000a500950a7a24 */ /* 0x040fe200078e0205 */
[----:B------:R-:W-:Y:S01]  /*7130*/  LOP3.LUT R5, R12, 0xfffffffe, RZ, 0xc0, !PT ;  /* 0xfffffffe0c057812 */ /* 0x000fe200078ec0ff */
[----:B------:R-:W-:-:S03]  /*7140*/  IMAD.WIDE.U32 R6, R149, c[0x0][0x290], RZ ;  /* 0x0000a40095067a25 */ /* 0x000fc600078e00ff */
[----:B------:R-:W-:Y:S01]  /*7150*/  IADD3 R61, -R5, R167, RZ ;  /* 0x000000a7053d7210 */ /* 0x000fe20007ffe1ff */
[----:B------:R-:W-:Y:S01]  /*7160*/  IMAD.IADD R11, R11, 0x1, R9 ;  /* 0x000000010b0b7824 */ /* 0x000fe200078e0209 */
[----:B------:R-:W-:Y:S01]  /*7170*/  LEA R32, P0, R6, c[0x0][0x288], 0x1 ;  /* 0x0000a20006207a11 */ /* 0x000fe200078008ff */
[----:B------:R-:W-:Y:S01]  /*7180*/  IMAD.IADD R10, R10, 0x1, R7 ;  /* 0x000000010a0a7824 */ /* 0x000fe200078e0207 */
[----:B------:R-:W-:Y:S01]  /*7190*/  SHF.L.U32 R62, R61, 0x3, RZ ;  /* 0x000000033d3e7819 */ /* 0x000fe200000006ff */
[----:B------:R-:W-:Y:S01]  /*71a0*/  IMAD R5, R169, 0x80, R60 ;  /* 0x00000080a9057824 */ /* 0x000fe200078e023c */
[----:B------:R-:W-:Y:S02]  /*71b0*/  LEA.HI.X R35, R8, c[0x0][0x274], R11, 0x1, P1 ;  /* 0x00009d0008237a11 */ /* 0x000fe400008f0c0b */
[----:B------:R-:W-:Y:S01]  /*71c0*/  LEA.HI.X R33, R6, c[0x0][0x28c], R10, 0x1, P0 ;  /* 0x0000a30006217a11 */ /* 0x000fe200000f0c0a */
[----:B------:R-:W-:Y:S05]  /*71d0*/  @!P2 BRA `(.L_x_94) ;  /* 0x00002ac00000a947 */ /* 0x000fea0003800000 */
[----:B------:R-:W-:Y:S01]  /*71e0*/  ISETP.GE.AND P0, PT, R5, R54, PT ;  /* 0x000000360500720c */ /* 0x000fe20003f06270 */
[----:B------:R-:W-:Y:S01]  /*71f0*/  BSSY B0, `(.L_x_95) ;  /* 0x000004d000007945 */ /* 0x000fe20003800000 */
[----:B------:R-:W-:Y:S01]  /*7200*/  SHF.L.U32 R40, R61, 0x2, RZ ;  /* 0x000000023d287819 */ /* 0x000fe200000006ff */
[----:B------:R-:W-:Y:S01]  /*7210*/  CS2R R28, SRZ ;  /* 0x00000000001c7805 */ /* 0x000fe2000001ff00 */
[----:B------:R-:W-:Y:S01]  /*7220*/  CS2R R26, SRZ ;  /* 0x00000000001a7805 */ /* 0x000fe2000001ff00 */
[----:B------:R-:W-:Y:S01]  /*7230*/  CS2R R24, SRZ ;  /* 0x0000000000187805 */ /* 0x000fe2000001ff00 */
[----:B------:R-:W-:Y:S01]  /*7240*/  CS2R R22, SRZ ;  /* 0x0000000000167805 */ /* 0x000fe2000001ff00 */
[----:B------:R-:W-:Y:S01]  /*7250*/  CS2R R20, SRZ ;  /* 0x0000000000147805 */ /* 0x000fe2000001ff00 */
[----:B---3--:R-:W-:Y:S01]  /*7260*/  CS2R R18, SRZ ;  /* 0x0000000000127805 */ /* 0x008fe2000001ff00 */
[----:B------:R-:W-:Y:S01]  /*7270*/  CS2R R16, SRZ ;  /* 0x0000000000107805 */ /* 0x000fe2000001ff00 */
[----:B------:R-:W-:Y:S01]  /*7280*/  CS2R R14, SRZ ;  /* 0x00000000000e7805 */ /* 0x000fe2000001ff00 */
[----:B------:R-:W-:Y:S01]  /*7290*/  CS2R R12, SRZ ;  /* 0x00000000000c7805 */ /* 0x000fe2000001ff00 */
[----:B------:R-:W-:Y:S01]  /*72a0*/  CS2R R10, SRZ ;  /* 0x00000000000a7805 */ /* 0x000fe2000001ff00 */
[----:B------:R-:W-:Y:S01]  /*72b0*/  CS2R R8, SRZ ;  /* 0x0000000000087805 */ /* 0x000fe2000001ff00 */
[----:B------:R-:W-:Y:S01]  /*72c0*/  CS2R R6, SRZ ;  /* 0x0000000000067805 */ /* 0x000fe2000001ff00 */
[----:B------:R-:W-:Y:S05]  /*72d0*/  @P0 BRA `(.L_x_96) ;  /* 0x000003e000000947 */ /* 0x000fea0003800000 */
[C---:B------:R-:W-:Y:S01]  /*72e0*/  IADD3 R24, R40.reuse, 0x10, RZ ;  /* 0x0000001028187810 */ /* 0x040fe20007ffe0ff */
[----:B------:R-:W-:Y:S01]  /*72f0*/  CS2R R18, SRZ ;  /* 0x0000000000127805 */ /* 0x000fe2000001ff00 */
[----:B------:R-:W-:-:S02]  /*7300*/  IADD3 R9, R40, 0x8, RZ ;  /* 0x0000000828097810 */ /* 0x000fc40007ffe0ff */
[----:B------:R-:W-:Y:S02]  /*7310*/  ISETP.GE.AND P0, PT, R24, c[0x0][0x27c], PT ;  /* 0x00009f0018007a0c */ /* 0x000fe40003f06270 */
[----:B------:R-:W-:Y:S02]  /*7320*/  ISETP.GE.AND P1, PT, R9, c[0x0][0x27c], PT ;  /* 0x00009f0009007a0c */ /* 0x000fe40003f26270 */
[----:B------:R-:W-:-:S09]  /*7330*/  ISETP.GE.AND P2, PT, R40, c[0x0][0x27c], PT ;  /* 0x00009f0028007a0c */ /* 0x000fd20003f46270 */
[----:B------:R-:W-:Y:S02]  /*7340*/  @!P0 SHF.R.S32.HI R5, RZ, 0x1f, R24 ;  /* 0x0000001fff058819 */ /* 0x000fe40000011418 */
[----:B------:R-:W-:Y:S02]  /*7350*/  @!P1 SHF.R.S32.HI R8, RZ, 0x1f, R9 ;  /* 0x0000001fff089819 */ /* 0x000fe40000011409 */
[----:B------:R-:W-:Y:S01]  /*7360*/  @!P0 LEA.HI R24, R5, R24, RZ, 0x2 ;  /* 0x0000001805188211 */ /* 0x000fe200078f10ff */
[--C-:B------:R-:W-:Y:S01]  /*7370*/  @!P2 IMAD.WIDE R6, R40, 0x2, R34.reuse ;  /* 0x000000022806a825 */ /* 0x100fe200078e0222 */
[----:B------:R-:W-:Y:S02]  /*7380*/  @!P1 LEA.HI R8, R8, R9, RZ, 0x2 ;  /* 0x0000000908089211 */ /* 0x000fe400078f10ff */
[----:B------:R-:W-:Y:S02]  /*7390*/  @!P0 LOP3.LUT R24, R24, 0xfffffffc, RZ, 0xc0, !PT ;  /* 0xfffffffc18188812 */ /* 0x000fe400078ec0ff */
[----:B------:R-:W-:Y:S01]  /*73a0*/  @!P1 LOP3.LUT R5, R8, 0xfffffffc, RZ, 0xc0, !PT ;  /* 0xfffffffc08059812 */ /* 0x000fe200078ec0ff */
[----:B------:R-:W-:Y:S01]  /*73b0*/  CS2R R22, SRZ ;  /* 0x0000000000167805 */ /* 0x000fe2000001ff00 */
[----:B------:R1:W5:Y:S01]  /*73c0*/  @!P2 LD.E.64 R18, [R6.64] ;  /* 0x000000060612a980 */ /* 0x000362000c101b00 */
[----:B------:R-:W-:Y:S01]  /*73d0*/  CS2R R8, SRZ ;  /* 0x0000000000087805 */ /* 0x000fe2000001ff00 */
[----:B------:R-:W-:Y:S01]  /*73e0*/  @!P0 IMAD.WIDE R14, R24, 0x2, R34 ;  /* 0x00000002180e8825 */ /* 0x000fe200078e0222 */
[----:B------:R-:W-:-:S03]  /*73f0*/  CS2R R20, SRZ ;  /* 0x0000000000147805 */ /* 0x000fc6000001ff00 */
[C-C-:B------:R-:W-:Y:S01]  /*7400*/  @!P1 IMAD.WIDE R10, R5.reuse, 0x2, R32.reuse ;  /* 0x00000002050a9825 */ /* 0x140fe200078e0220 */
[----:B------:R2:W5:Y:S03]  /*7410*/  @!P0 LD.E.64 R22, [R14.64] ;  /* 0x000000060e168980 */ /* 0x000566000c101b00 */
[----:B------:R-:W-:Y:S01]  /*7420*/  @!P2 IMAD.WIDE R12, R40, 0x2, R32 ;  /* 0x00000002280ca825 */ /* 0x000fe200078e0220 */
[----:B------:R3:W5:Y:S03]  /*7430*/  @!P1 LD.E.64 R8, [R10.64] ;  /* 0x000000060a089980 */ /* 0x000766000c101b00 */
[----:B------:R-:W-:-:S05]  /*7440*/  @!P1 IMAD.WIDE R16, R5, 0x2, R34 ;  /* 0x0000000205109825 */ /* 0x000fca00078e0222 */
[----:B------:R4:W5:Y:S01]  /*7450*/  @!P1 LD.E.64 R20, [R16.64] ;  /* 0x0000000610149980 */ /* 0x000962000c101b00 */
[----:B-1----:R-:W-:-:S06]  /*7460*/  CS2R R6, SRZ ;  /* 0x0000000000067805 */ /* 0x002fcc000001ff00 */
[----:B------:R1:W5:Y:S01]  /*7470*/  @!P2 LD.E.64 R6, [R12.64] ;  /* 0x000000060c06a980 */ /* 0x000362000c101b00 */
[C---:B--2---:R-:W-:Y:S02]  /*7480*/  IADD3 R14, R40.reuse, 0x18, RZ ;  /* 0x00000018280e7810 */ /* 0x044fe40007ffe0ff */
[----:B------:R-:W-:Y:S01]  /*7490*/  IADD3 R15, R40, 0x20, RZ ;  /* 0x00000020280f7810 */ /* 0x000fe20007ffe0ff */
[----:B---3--:R-:W-:Y:S01]  /*74a0*/  CS2R R10, SRZ ;  /* 0x00000000000a7805 */ /* 0x008fe2000001ff00 */
[----:B------:R-:W-:Y:S02]  /*74b0*/  ISETP.GE.AND P2, PT, R14, c[0x0][0x27c], PT ;  /* 0x00009f000e007a0c */ /* 0x000fe40003f46270 */
[----:B------:R-:W-:Y:S02]  /*74c0*/  ISETP.GE.AND P1, PT, R15, c[0x0][0x27c], PT ;  /* 0x00009f000f007a0c */ /* 0x000fe40003f26270 */
[----:B----4-:R-:W-:Y:S01]  /*74d0*/  IADD3 R16, R40, 0x28, RZ ;  /* 0x0000002828107810 */ /* 0x010fe20007ffe0ff */
[----:B-1----:R-:W-:-:S05]  /*74e0*/  @!P0 IMAD.WIDE R12, R24, 0x2, R32 ;  /* 0x00000002180c8825 */ /* 0x002fca00078e0220 */
[----:B------:R1:W5:Y:S01]  /*74f0*/  @!P0 LD.E.64 R10, [R12.64] ;  /* 0x000000060c0a8980 */ /* 0x000362000c101b00 */
[----:B------:R-:W-:Y:S01]  /*7500*/  ISETP.GE.AND P0, PT, R16, c[0x0][0x27c], PT ;  /* 0x00009f0010007a0c */ /* 0x000fe20003f06270 */
[----:B------:R-:W-:-:S12]  /*7510*/  CS2R R24, SRZ ;  /* 0x0000000000187805 */ /* 0x000fd8000001ff00 */
[----:B------:R-:W-:Y:S02]  /*7520*/  @!P0 SHF.R.S32.HI R5, RZ, 0x1f, R16 ;  /* 0x0000001fff058819 */ /* 0x000fe40000011410 */
[----:B-1----:R-:W-:Y:S02]  /*7530*/  @!P2 SHF.R.S32.HI R13, RZ, 0x1f, R14 ;  /* 0x0000001fff0da819 */ /* 0x002fe4000001140e */
[----:B------:R-:W-:Y:S02]  /*7540*/  @!P1 SHF.R.S32.HI R12, RZ, 0x1f, R15 ;  /* 0x0000001fff0c9819 */ /* 0x000fe4000001140f */
[----:B------:R-:W-:Y:S02]  /*7550*/  @!P2 LEA.HI R13, R13, R14, RZ, 0x2 ;  /* 0x0000000e0d0da211 */ /* 0x000fe400078f10ff */
[----:B------:R-:W-:Y:S02]  /*7560*/  @!P1 LEA.HI R12, R12, R15, RZ, 0x2 ;  /* 0x0000000f0c0c9211 */ /* 0x000fe400078f10ff */
[----:B------:R-:W-:-:S02]  /*7570*/  @!P0 LEA.HI R5, R5, R16, RZ, 0x2 ;  /* 0x0000001005058211 */ /* 0x000fc400078f10ff */
[----:B------:R-:W-:Y:S02]  /*7580*/  @!P2 LOP3.LUT R15, R13, 0xfffffffc, RZ, 0xc0, !PT ;  /* 0xfffffffc0d0fa812 */ /* 0x000fe400078ec0ff */
[----:B------:R-:W-:Y:S02]  /*7590*/  @!P1 LOP3.LUT R14, R12, 0xfffffffc, RZ, 0xc0, !PT ;  /* 0xfffffffc0c0e9812 */ /* 0x000fe400078ec0ff */
[----:B------:R-:W-:Y:S01]  /*75a0*/  @!P0 LOP3.LUT R5, R5, 0xfffffffc, RZ, 0xc0, !PT ;  /* 0xfffffffc05058812 */ /* 0x000fe200078ec0ff */
[--C-:B------:R-:W-:Y:S01]  /*75b0*/  @!P2 IMAD.WIDE R12, R15, 0x2, R34.reuse ;  /* 0x000000020f0ca825 */ /* 0x100fe200078e0222 */
[----:B------:R-:W-:Y:S01]  /*75c0*/  CS2R R26, SRZ ;  /* 0x00000000001a7805 */ /* 0x000fe2000001ff00 */
[----:B------:R-:W-:Y:S02]  /*75d0*/  CS2R R28, SRZ ;  /* 0x00000000001c7805 */ /* 0x000fe4000001ff00 */
[----:B------:R-:W-:Y:S01]  /*75e0*/  @!P1 IMAD.WIDE R38, R14, 0x2, R34 ;  /* 0x000000020e269825 */ /* 0x000fe200078e0222 */
[----:B------:R1:W5:Y:S01]  /*75f0*/  @!P2 LD.E.64 R24, [R12.64] ;  /* 0x000000060c18a980 */ /* 0x000362000c101b00 */
[----:B------:R-:W-:-:S02]  /*7600*/  CS2R R16, SRZ ;  /* 0x0000000000107805 */ /* 0x000fc4000001ff00 */
[----:B------:R-:W-:Y:S01]  /*7610*/  @!P0 IMAD.WIDE R36, R5, 0x2, R34 ;  /* 0x0000000205248825 */ /* 0x000fe200078e0222 */
[----:B------:R2:W5:Y:S03]  /*7620*/  @!P1 LD.E.64 R26, [R38.64] ;  /* 0x00000006261a9980 */ /* 0x000566000c101b00 */
[--C-:B------:R-:W-:Y:S01]  /*7630*/  @!P2 IMAD.WIDE R34, R15, 0x2, R32.reuse ;  /* 0x000000020f22a825 */ /* 0x100fe200078e0220 */
[----:B------:R2:W5:Y:S03]  /*7640*/  @!P0 LD.E.64 R28, [R36.64] ;  /* 0x00000006241c8980 */ /* 0x000566000c101b00 */
[----:B------:R-:W-:Y:S02]  /*7650*/  @!P1 IMAD.WIDE R30, R14, 0x2, R32 ;  /* 0x000000020e1e9825 */ /* 0x000fe400078e0220 */
[----:B------:R-:W-:-:S02]  /*7660*/  CS2R R14, SRZ ;  /* 0x00000000000e7805 */ /* 0x000fc4000001ff00 */
[----:B------:R-:W-:-:S04]  /*7670*/  @!P0 IMAD.WIDE R32, R5, 0x2, R32 ;  /* 0x0000000205208825 */ /* 0x000fc800078e0220 */
[----:B------:R2:W5:Y:S04]  /*7680*/  @!P1 LD.E.64 R14, [R30.64] ;  /* 0x000000061e0e9980 */ /* 0x000568000c101b00 */
[----:B------:R2:W5:Y:S01]  /*7690*/  @!P0 LD.E.64 R16, [R32.64] ;  /* 0x0000000620108980 */ /* 0x000562000c101b00 */
[----:B-1----:R-:W-:-:S06]  /*76a0*/  CS2R R12, SRZ ;  /* 0x00000000000c7805 */ /* 0x002fcc000001ff00 */
[----:B------:R2:W5:Y:S02]  /*76b0*/  @!P2 LD.E.64 R12, [R34.64] ;  /* 0x00000006220ca980 */ /* 0x000564000c101b00 */
.L_x_96:
[----:B------:R-:W-:Y:S05]  /*76c0*/  BSYNC B0 ;  /* 0x0000000000007941 */ /* 0x000fea0003800000 */
.L_x_95:
[----:B-----5:R-:W-:Y:S01]  /*76d0*/  IMAD.MOV.U32 R50, RZ, RZ, R22 ;  /* 0x000000ffff327224 */ /* 0x020fe200078e0016 */
[----:B------:R-:W-:Y:S01]  /*76e0*/  SHF.R.U64 R47, R22, 0x10, R23 ;  /* 0x00000010162f7819 */ /* 0x000fe20000001217 */
[--C-:B------:R-:W-:Y:S01]  /*76f0*/  IMAD.MOV.U32 R45, RZ, RZ, R25.reuse ;  /* 0x000000ffff2d7224 */ /* 0x100fe200078e0019 */
[--C-:B------:R-:W-:Y:S01]  /*7700*/  SHF.R.U64 R43, R24, 0x10, R25.reuse ;  /* 0x00000010182b7819 */ /* 0x100fe20000001219 */
[----:B------:R-:W-:Y:S01]  /*7710*/  IMAD.MOV.U32 R22, RZ, RZ, R6 ;  /* 0x000000ffff167224 */ /* 0x000fe200078e0006 */
[----:B--2---:R-:W-:Y:S01]  /*7720*/  SHF.R.U32.HI R33, RZ, 0x10, R25 ;  /* 0x00000010ff217819 */ /* 0x004fe20000011619 */
[----:B------:R-:W-:Y:S01]  /*7730*/  IMAD.MOV.U32 R34, RZ, RZ, R27 ;  /* 0x000000ffff227224 */ /* 0x000fe200078e001b */
[----:B------:R-:W-:Y:S01]  /*7740*/  SHF.R.U64 R25, R6, 0x10, R7 ;  /* 0x0000001006197819 */ /* 0x000fe20000001207 */
[----:B------:R-:W-:Y:S01]  /*7750*/  IMAD.MOV.U32 R57, RZ, RZ, R19 ;  /* 0x000000ffff397224 */ /* 0x000fe200078e0013 */
[----:B------:R-:W-:Y:S01]  /*7760*/  SHF.R.S32.HI R6, RZ, 0x1f, R64 ;  /* 0x0000001fff067819 */ /* 0x000fe20000011440 */
[----:B------:R-:W-:Y:S01]  /*7770*/  IMAD.MOV.U32 R58, RZ, RZ, R18 ;  /* 0x000000ffff3a7224 */ /* 0x000fe200078e0012 */
[----:B------:R-:W-:Y:S01]  /*7780*/  SHF.R.U64 R32, R26, 0x10, R27 ;  /* 0x000000101a207819 */ /* 0x000fe2000000121b */
[----:B------:R-:W-:Y:S01]  /*7790*/  IMAD.MOV.U32 R55, RZ, RZ, R20 ;  /* 0x000000ffff377224 */ /* 0x000fe200078e0014 */
[----:B------:R-:W-:Y:S01]  /*77a0*/  LEA.HI R6, R6, R64, RZ, 0x2 ;  /* 0x0000004006067211 */ /* 0x000fe200078f10ff */
[----:B------:R-:W-:Y:S01]  /*77b0*/  IMAD.MOV.U32 R35, RZ, RZ, R26 ;  /* 0x000000ffff237224 */ /* 0x000fe200078e001a */
[--C-:B------:R-:W-:Y:S01]  /*77c0*/  SHF.R.U64 R56, R18, 0x10, R19.reuse ;  /* 0x0000001012387819 */ /* 0x100fe20000001213 */
[----:B------:R-:W-:Y:S01]  /*77d0*/  IMAD.MOV.U32 R18, RZ, RZ, R8 ;  /* 0x000000ffff127224 */ /* 0x000fe200078e0008 */
[----:B------:R-:W-:Y:S01]  /*77e0*/  SHF.R.U32.HI R52, RZ, 0x10, R19 ;  /* 0x00000010ff347819 */ /* 0x000fe20000011613 */
[----:B------:R-:W-:Y:S01]  /*77f0*/  IMAD.MOV.U32 R30, RZ, RZ, R29 ;  /* 0x000000ffff1e7224 */ /* 0x000fe200078e001d */
[----:B------:R-:W-:Y:S01]  /*7800*/  SHF.R.U32.HI R27, RZ, 0x10, R27 ;  /* 0x00000010ff1b7819 */ /* 0x000fe2000001161b */
[----:B------:R-:W-:Y:S01]  /*7810*/  IMAD.MOV.U32 R53, RZ, RZ, R21 ;  /* 0x000000ffff357224 */ /* 0x000fe200078e0015 */
[--C-:B------:R-:W-:Y:S01]  /*7820*/  SHF.R.U64 R19, R8, 0x10, R9.reuse ;  /* 0x0000001008137819 */ /* 0x100fe20000001209 */
[----:B------:R-:W-:Y:S01]  /*7830*/  IMAD.MOV.U32 R8, RZ, RZ, R10 ;  /* 0x000000ffff087224 */ /* 0x000fe200078e000a */
[----:B------:R-:W-:Y:S01]  /*7840*/  SHF.R.U32.HI R5, RZ, 0x10, R9 ;  /* 0x00000010ff057819 */ /* 0x000fe20000011609 */
[----:B------:R-:W-:Y:S01]  /*7850*/  IMAD.MOV.U32 R49, RZ, RZ, R23 ;  /* 0x000000ffff317224 */ /* 0x000fe200078e0017 */
[----:B------:R-:W-:Y:S01]  /*7860*/  LOP3.LUT R6, R6, 0xfffffffc, RZ, 0xc0, !PT ;  /* 0xfffffffc06067812 */ /* 0x000fe200078ec0ff */
[----:B------:R-:W-:Y:S01]  /*7870*/  IMAD.MOV.U32 R46, RZ, RZ, R24 ;  /* 0x000000ffff2e7224 */ /* 0x000fe200078e0018 */
[----:B------:R-:W-:Y:S01]  /*7880*/  SHF.R.U64 R51, R20, 0x10, R21 ;  /* 0x0000001014337819 */ /* 0x000fe20000001215 */
[----:B------:R-:W-:Y:S01]  /*7890*/  IMAD.MOV.U32 R31, RZ, RZ, R28 ;  /* 0x000000ffff1f7224 */ /* 0x000fe200078e001c */
[----:B------:R-:W-:Y:S01]  /*78a0*/  PRMT R34, R27, 0x5410, R34 ;  /* 0x000054101b227816 */ /* 0x000fe20000000022 */
[----:B------:R-:W-:Y:S01]  /*78b0*/  IMAD.IADD R6, R64, 0x1, -R6 ;  /* 0x0000000140067824 */ /* 0x000fe200078e0a06 */
[----:B------:R-:W-:Y:S01]  /*78c0*/  SHF.R.U64 R26, R28, 0x10, R29 ;  /* 0x000000101c1a7819 */ /* 0x000fe2000000121d */
[----:B------:R-:W-:Y:S01]  /*78d0*/  IMAD.MOV.U32 R24, RZ, RZ, R11 ;  /* 0x000000ffff187224 */ /* 0x000fe200078e000b */
[----:B------:R-:W-:Y:S01]  /*78e0*/  SHF.R.U32.HI R20, RZ, 0x10, R29 ;  /* 0x00000010ff147819 */ /* 0x000fe2000001161d */
[----:B------:R-:W-:Y:S01]  /*78f0*/  IMAD.MOV.U32 R28, RZ, RZ, R13 ;  /* 0x000000ffff1c7224 */ /* 0x000fe200078e000d */
[----:B------:R-:W-:Y:S01]  /*7900*/  PRMT R27, R19, 0x5410, R5 ;  /* 0x00005410131b7816 */ /* 0x000fe20000000005 */
[----:B------:R-:W-:Y:S01]  /*7910*/  IMAD.MOV.U32 R38, RZ, RZ, R14 ;  /* 0x000000ffff267224 */ /* 0x000fe200078e000e */
[----:B------:R-:W-:Y:S01]  /*7920*/  SHF.R.U64 R29, R12, 0x10, R13 ;  /* 0x000000100c1d7819 */ /* 0x000fe2000000120d */
[----:B------:R-:W-:Y:S01]  /*7930*/  IMAD.MOV.U32 R37, RZ, RZ, R15 ;  /* 0x000000ffff257224 */ /* 0x000fe200078e000f */
[----:B------:R-:W-:Y:S01]  /*7940*/  LEA.HI R5, R60, R60, RZ, 0x1 ;  /* 0x0000003c3c057211 */ /* 0x000fe200078f08ff */
[----:B------:R-:W-:-:S04]  /*7950*/  DEPBAR.LE SB0, 0x1 ;  /* 0x000080400000791a */ /* 0x000fc80000000000 */
[----:B------:R-:W-:Y:S01]  /*7960*/  SHF.R.U32.HI R48, RZ, 0x10, R21 ;  /* 0x00000010ff307819 */ /* 0x000fe20000011615 */
[--C-:B------:R-:W-:Y:S01]  /*7970*/  IMAD.MOV.U32 R21, RZ, RZ, R7.reuse ;  /* 0x000000ffff157224 */ /* 0x100fe200078e0007 */
[----:B------:R-:W-:Y:S01]  /*7980*/  SHF.R.U32.HI R7, RZ, 0x10, R7 ;  /* 0x00000010ff077819 */ /* 0x000fe20000011607 */
[----:B------:R-:W-:Y:S01]  /*7990*/  BSSY B1, `(.L_x_97) ;  /* 0x000012d000017945 */ /* 0x000fe20003800000 */
[----:B------:R-:W-:Y:S01]  /*79a0*/  PRMT R29, R29, 0x5410, R8 ;  /* 0x000054101d1d7816 */ /* 0x000fe20000000008 */
[----:B------:R-:W-:Y:S01]  /*79b0*/  IMAD.SHL.U32 R8, R6, 0x40, RZ ;  /* 0x0000004006087824 */ /* 0x000fe200078e00ff */
[----:B------:R-:W-:Y:S01]  /*79c0*/  LOP3.LUT R5, R5, 0x7fffffe, RZ, 0xc0, !PT ;  /* 0x07fffffe05057812 */ /* 0x000fe200078ec0ff */
[----:B------:R-:W-:Y:S01]  /*79d0*/  IMAD.MOV.U32 R41, RZ, RZ, R16 ;  /* 0x000000ffff297224 */ /* 0x000fe200078e0010 */
[----:B------:R-:W-:Y:S01]  /*79e0*/  SHF.R.U32.HI R44, RZ, 0x10, R23 ;  /* 0x00000010ff2c7819 */ /* 0x000fe20000011617 */
[----:B------:R-:W-:Y:S01]  /*79f0*/  IMAD.MOV.U32 R23, RZ, RZ, R9 ;  /* 0x000000ffff177224 */ /* 0x000fe200078e0009 */
[----:B------:R-:W-:Y:S01]  /*7a00*/  SHF.R.U64 R10, R10, 0x10, R11 ;  /* 0x000000100a0a7819 */ /* 0x000fe2000000120b */
[----:B------:R-:W-:Y:S01]  /*7a10*/  IMAD.MOV.U32 R39, RZ, RZ, R17 ;  /* 0x000000ffff277224 */ /* 0x000fe200078e0011 */
[----:B------:R-:W-:Y:S01]  /*7a20*/  SHF.R.U32.HI R9, RZ, 0x10, R11 ;  /* 0x00000010ff097819 */ /* 0x000fe2000001160b */
[----:B------:R-:W-:Y:S01]  /*7a30*/  IMAD.MOV.U32 R11, RZ, RZ, R12 ;  /* 0x000000ffff0b7224 */ /* 0x000fe200078e000c */
[----:B------:R-:W-:Y:S01]  /*7a40*/  PRMT R25, R25, 0x5410, R7 ;  /* 0x0000541019197816 */ /* 0x000fe20000000007 */
[----:B------:R-:W-:Y:S01]  /*7a50*/  IMAD.IADD R7, R60, 0x1, -R5 ;  /* 0x000000013c077824 */ /* 0x000fe200078e0a05 */
[----:B------:R-:W-:Y:S01]  /*7a60*/  LOP3.LUT R5, R8, 0xc0, RZ, 0xc0, !PT ;  /* 0x000000c008057812 */ /* 0x000fe200078ec0ff */
[----:B------:R-:W-:Y:S01]  /*7a70*/  IMAD R12, R169, -0x80, R54 ;  /* 0xffffff80a90c7824 */ /* 0x000fe200078e0236 */
[----:B------:R-:W-:Y:S01]  /*7a80*/  LOP3.LUT P1, RZ, R6, 0x2, RZ, 0xc0, !PT ;  /* 0x0000000206ff7812 */ /* 0x000fe2000782c0ff */
[----:B------:R-:W-:Y:S01]  /*7a90*/  IMAD R7, R63, 0x8, R7 ;  /* 0x000000083f077824 */ /* 0x000fe200078e0207 */
[----:B------:R-:W-:-:S02]  /*7aa0*/  PRMT R28, R28, 0x5410, R23 ;  /* 0x000054101c1c7816 */ /* 0x000fc40000000017 */
[----:B------:R-:W-:Y:S02]  /*7ab0*/  LOP3.LUT R6, R5, 0x8, R62, 0xf8, !PT ;  /* 0x0000000805067812 */ /* 0x000fe400078ef83e */
[----:B------:R-:W-:Y:S02]  /*7ac0*/  SHF.R.U32.HI R5, RZ, 0x3, R5 ;  /* 0x00000003ff057819 */ /* 0x000fe40000011605 */
[----:B------:R-:W-:Y:S02]  /*7ad0*/  IMNMX R23, R12, 0x80, PT ;  /* 0x000000800c177817 */ /* 0x000fe40003800200 */
[----:B------:R-:W-:Y:S02]  /*7ae0*/  LOP3.LUT R5, R6, R5, RZ, 0x3c, !PT ;  /* 0x0000000506057212 */ /* 0x000fe400078e3cff */
[----:B------:R-:W-:Y:S02]  /*7af0*/  ISETP.GE.AND P0, PT, R60, R23, PT ;  /* 0x000000173c00720c */ /* 0x000fe40003f06270 */
[----:B------:R-:W-:Y:S01]  /*7b00*/  SHF.R.U64 R42, R14, 0x10, R15 ;  /* 0x000000100e2a7819 */ /* 0x000fe2000000120f */
[----:B------:R-:W-:Y:S01]  /*7b10*/  IMAD.U32 R5, R7, 0x20, R5 ;  /* 0x0000002007057824 */ /* 0x000fe200078e0005 */
[----:B------:R-:W-:-:S02]  /*7b20*/  SHF.R.U32.HI R36, RZ, 0x10, R13 ;  /* 0x00000010ff247819 */ /* 0x000fc4000001160d */
[----:B------:R-:W-:Y:S02]  /*7b30*/  SHF.R.U32.HI R14, RZ, 0x10, R15 ;  /* 0x00000010ff0e7819 */ /* 0x000fe4000001160f */
[----:B------:R-:W-:Y:S02]  /*7b40*/  PRMT R24, R24, 0x5410, R22 ;  /* 0x0000541018187816 */ /* 0x000fe40000000016 */
[C---:B------:R-:W-:Y:S02]  /*7b50*/  IADD3 R6, R5.reuse, 0x10, RZ ;  /* 0x0000001005067810 */ /* 0x040fe40007ffe0ff */
[--C-:B------:R-:W-:Y:S02]  /*7b60*/  SHF.R.U64 R15, R16, 0x10, R17.reuse ;  /* 0x00000010100f7819 */ /* 0x100fe40000001211 */
[----:B------:R-:W-:Y:S02]  /*7b70*/  SHF.R.U32.HI R13, RZ, 0x10, R17 ;  /* 0x00000010ff0d7819 */ /* 0x000fe40000011611 */
[----:B------:R-:W-:-:S02]  /*7b80*/  @P1 IADD3 R6, R5, -0x10, RZ ;  /* 0xfffffff005061810 */ /* 0x000fc40007ffe0ff */
[----:B------:R-:W-:Y:S02]  /*7b90*/  PRMT R38, R38, 0x5410, R30 ;  /* 0x0000541026267816 */ /* 0x000fe4000000001e */
[----:B------:R-:W-:Y:S02]  /*7ba0*/  PRMT R35, R35, 0x5410, R26 ;  /* 0x0000541023237816 */ /* 0x000fe4000000001a */
[----:B------:R-:W-:Y:S02]  /*7bb0*/  PRMT R36, R36, 0x5410, R31 ;  /* 0x0000541024247816 */ /* 0x000fe4000000001f */
[----:B------:R-:W-:Y:S02]  /*7bc0*/  PRMT R26, R21, 0x5410, R18 ;  /* 0x00005410151a7816 */ /* 0x000fe40000000012 */
[----:B------:R-:W-:Y:S02]  /*7bd0*/  PRMT R30, R9, 0x5410, R24 ;  /* 0x00005410091e7816 */ /* 0x000fe40000000018 */
[----:B------:R-:W-:-:S02]  /*7be0*/  PRMT R32, R15, 0x5410, R32 ;  /* 0x000054100f207816 */ /* 0x000fc40000000020 */
[----:B------:R-:W-:Y:S02]  /*7bf0*/  PRMT R37, R37, 0x5410, R20 ;  /* 0x0000541025257816 */ /* 0x000fe40000000014 */
[----:B------:R-:W-:Y:S02]  /*7c00*/  PRMT R24, R10, 0x7610, R24 ;  /* 0x000076100a187816 */ /* 0x000fe40000000018 */
[----:B------:R-:W-:Y:S02]  /*7c10*/  PRMT R31, R11, 0x5410, R14 ;  /* 0x000054100b1f7816 */ /* 0x000fe4000000000e */
[----:B------:R-:W-:Y:S02]  /*7c20*/  PRMT R33, R33, 0x5410, R13 ;  /* 0x0000541021217816 */ /* 0x000fe4000000000d */
[----:B------:R-:W-:Y:S02]  /*7c30*/  LEA R21, R5, 0x6100, 0x1 ;  /* 0x0000610005157811 */ /* 0x000fe400078e08ff */
[----:B------:R-:W-:Y:S01]  /*7c40*/  LEA R22, R6, 0x6100, 0x1 ;  /* 0x0000610006167811 */ /* 0x000fe200078e08ff */
[----:B------:R-:W-:Y:S06]  /*7c50*/  BAR.SYNC.DEFER_BLOCKING 0x0 ;  /* 0x0000000000007b1d */ /* 0x000fec0000010000 */
[----:B------:R-:W-:Y:S05]  /*7c60*/  @P0 BRA `(.L_x_98) ;  /* 0x00000ff000000947 */ /* 0x000fea0003800000 */
[----:B------:R-:W-:Y:S01]  /*7c70*/  ISETP.GE.AND P0, PT, R40, c[0x0][0x27c], PT ;  /* 0x00009f0028007a0c */ /* 0x000fe20003f06270 */
[----:B------:R-:W-:-:S12]  /*7c80*/  BSSY B0, `(.L_x_99) ;  /* 0x0000028000007945 */ /* 0x000fd80003800000 */
[----:B------:R-:W-:Y:S05]  /*7c90*/  @P0 BRA `(.L_x_100) ;  /* 0x0000026000000947 */ /* 0x000fea0003800000 */
[----:B------:R-:W1:Y:S01]  /*7ca0*/  LDS.128 R8, [R21] ;  /* 0x0000000015087984 */ /* 0x000e620000000c00 */
[----:B------:R-:W-:Y:S02]  /*7cb0*/  HADD2.F32 R13, -RZ, R24.H1_H1 ;  /* 0x30000018ff0d7230 */ /* 0x000fe40000004100 */
[----:B------:R-:W-:Y:S02]  /*7cc0*/  HADD2.F32 R5, -RZ, R25.H0_H0 ;  /* 0x20000019ff057230 */ /* 0x000fe40000004100 */
[----:B------:R-:W-:Y:S02]  /*7cd0*/  HADD2.F32 R7, -RZ, R58.H0_H0 ;  /* 0x2000003aff077230 */ /* 0x000fe40000004100 */
[----:B------:R-:W-:Y:S02]  /*7ce0*/  HADD2.F32 R6, -RZ, R56.H0_H0 ;  /* 0x20000038ff067230 */ /* 0x000fe40000004100 */
[--C-:B-1----:R-:W-:Y:S02]  /*7cf0*/  HADD2.F32 R14, -RZ, R8.reuse.H0_H0 ;  /* 0x20000008ff0e7230 */ /* 0x102fe40000004100 */
[----:B------:R-:W-:-:S02]  /*7d00*/  HADD2.F32 R12, -RZ, R8.H1_H1 ;  /* 0x30000008ff0c7230 */ /* 0x000fc40000004100 */
[--C-:B------:R-:W-:Y:S02]  /*7d10*/  HADD2.F32 R8, -RZ, R9.reuse.H0_H0 ;  /* 0x20000009ff087230 */ /* 0x100fe40000004100 */
[----:B------:R-:W-:Y:S02]  /*7d20*/  HADD2.F32 R9, -RZ, R9.H1_H1 ;  /* 0x30000009ff097230 */ /* 0x000fe40000004100 */
[--C-:B------:R-:W-:Y:S02]  /*7d30*/  HADD2.F32 R18, -RZ, R11.reuse.H0_H0 ;  /* 0x2000000bff127230 */ /* 0x100fe40000004100 */
[----:B------:R-:W-:Y:S01]  /*7d40*/  HADD2.F32 R17, -RZ, R11.H1_H1 ;  /* 0x3000000bff117230 */ /* 0x000fe20000004100 */
[-C--:B------:R-:W-:Y:S01]  /*7d50*/  FMUL.FTZ R11, R12, R13.reuse ;  /* 0x0000000d0c0b7220 */ /* 0x080fe20000410000 */
[--C-:B------:R-:W-:Y:S01]  /*7d60*/  HADD2.F32 R16, -RZ, R10.reuse.H0_H0 ;  /* 0x2000000aff107230 */ /* 0x100fe20000004100 */
[----:B------:R-:W-:Y:S01]  /*7d70*/  FMUL.FTZ R13, R14, R13 ;  /* 0x0000000d0e0d7220 */ /* 0x000fe20000410000 */
[----:B------:R-:W-:Y:S01]  /*7d80*/  HADD2.F32 R15, -RZ, R10.H1_H1 ;  /* 0x3000000aff0f7230 */ /* 0x000fe20000004100 */
[----:B------:R-:W-:-:S02]  /*7d90*/  FMUL.FTZ R10, R9, R5 ;  /* 0x00000005090a7220 */ /* 0x000fc40000410000 */
[----:B------:R-:W-:Y:S02]  /*7da0*/  FMUL.FTZ R5, R8, R5 ;  /* 0x0000000508057220 */ /* 0x000fe40000410000 */
[-C--:B------:R-:W-:Y:S02]  /*7db0*/  FFMA.FTZ R20, R14, R7.reuse, -R11 ;  /* 0x000000070e147223 */ /* 0x080fe4000001080b */
[----:B------:R-:W-:Y:S01]  /*7dc0*/  FFMA.FTZ R19, R12, R7, R13 ;  /* 0x000000070c137223 */ /* 0x000fe2000001000d */
[----:B------:R-:W-:Y:S01]  /*7dd0*/  HADD2.F32 R7, -RZ, R57.H0_H0 ;  /* 0x20000039ff077230 */ /* 0x000fe20000004100 */
[-C--:B------:R-:W-:Y:S01]  /*7de0*/  FFMA.FTZ R14, R8, R6.reuse, -R10 ;  /* 0x00000006080e7223 */ /* 0x080fe2000001080a */
[----:B------:R-:W-:Y:S01]  /*7df0*/  HADD2.F32 R8, -RZ, R26.H0_H0 ;  /* 0x2000001aff087230 */ /* 0x000fe20000004100 */
[----:B------:R-:W-:Y:S01]  /*7e00*/  FFMA.FTZ R13, R9, R6, R5 ;  /* 0x00000006090d7223 */ /* 0x000fe20000010005 */
[----:B------:R-:W-:Y:S02]  /*7e10*/  HADD2.F32 R5, -RZ, R25.H1_H1 ;  /* 0x30000019ff057230 */ /* 0x000fe40000004100 */
[----:B------:R-:W-:Y:S01]  /*7e20*/  HADD2.F32 R6, -RZ, R52.H0_H0 ;  /* 0x20000034ff067230 */ /* 0x000fe20000004100 */
[----:B------:R-:W-:-:S02]  /*7e30*/  FMUL.FTZ R10, R15, R8 ;  /* 0x000000080f0a7220 */ /* 0x000fc40000410000 */
[----:B------:R-:W-:Y:S02]  /*7e40*/  FMUL.FTZ R9, R16, R8 ;  /* 0x0000000810097220 */ /* 0x000fe40000410000 */
[-C--:B------:R-:W-:Y:S02]  /*7e50*/  FMUL.FTZ R8, R17, R5.reuse ;  /* 0x0000000511087220 */ /* 0x080fe40000410000 */
[----:B------:R-:W-:Y:S02]  /*7e60*/  FMUL.FTZ R5, R18, R5 ;  /* 0x0000000512057220 */ /* 0x000fe40000410000 */
[-C--:B------:R-:W-:Y:S02]  /*7e70*/  FFMA.FTZ R12, R16, R7.reuse, -R10 ;  /* 0x00000007100c7223 */ /* 0x080fe4000001080a */
[----:B------:R-:W-:Y:S01]  /*7e80*/  FFMA.FTZ R10, R15, R7, R9 ;  /* 0x000000070f0a7223 */ /* 0x000fe20000010009 */
[----:B------:R-:W-:Y:S01]  /*7e90*/  F2FP.PACK_AB R9, R13, R14 ;  /* 0x0000000e0d09723e */ /* 0x000fe200000000ff */
[----:B------:R-:W-:Y:S01]  /*7ea0*/  FFMA.FTZ R11, R18, R6, -R8 ;  /* 0x00000006120b7223 */ /* 0x000fe20000010808 */
[----:B------:R-:W-:Y:S01]  /*7eb0*/  F2FP.PACK_AB R8, R19, R20 ;  /* 0x000000141308723e */ /* 0x000fe200000000ff */
[----:B------:R-:W-:Y:S01]  /*7ec0*/  FFMA.FTZ R5, R17, R6, R5 ;  /* 0x0000000611057223 */ /* 0x000fe20000010005 */
[----:B------:R-:W-:-:S04]  /*7ed0*/  F2FP.PACK_AB R10, R10, R12 ;  /* 0x0000000c0a0a723e */ /* 0x000fc800000000ff */
[----:B------:R-:W-:-:S05]  /*7ee0*/  F2FP.PACK_AB R11, R5, R11 ;  /* 0x0000000b050b723e */ /* 0x000fca00000000ff */
[----:B------:R1:W-:Y:S02]  /*7ef0*/  STS.128 [R21], R8 ;  /* 0x0000000815007388 */ /* 0x0003e40000000c00 */
.L_x_100:
[----:B------:R-:W-:Y:S05]  /*7f00*/  BSYNC B0 ;  /* 0x0000000000007941 */ /* 0x000fea0003800000 */
.L_x_99:
[----:B------:R-:W-:Y:S01]  /*7f10*/  IADD3 R5, R40, 0x8, RZ ;  /* 0x0000000828057810 */ /* 0x000fe20007ffe0ff */
[----:B------:R-:W-:Y:S03]  /*7f20*/  BSSY B0, `(.L_x_101) ;  /* 0x0000029000007945 */ /* 0x000fe60003800000 */
[----:B------:R-:W-:-:S13]  /*7f30*/  ISETP.GE.AND P0, PT, R5, c[0x0][0x27c], PT ;  /* 0x00009f0005007a0c */ /* 0x000fda0003f06270 */
[----:B------:R-:W-:Y:S05]  /*7f40*/  @P0 BRA `(.L_x_102) ;  /* 0x0000026000000947 */ /* 0x000fea0003800000 */
[----:B-1----:R-:W1:Y:S01]  /*7f50*/  LDS.128 R8, [R22] ;  /* 0x0000000016087984 */ /* 0x002e620000000c00 */
        /* <DEDUP_REMOVED lines=20> */
[----:B------:R-:W-:Y:S01]  /*80a0*/  HADD2.F32 R8, -RZ, R28.H1_H1 ;  /* 0x3000001cff087230 */ /* 0x000fe20000004100 */
        /* <DEDUP_REMOVED lines=16> */
.L_x_102:
[----:B------:R-:W-:Y:S05]  /*81b0*/  BSYNC B0 ;  /* 0x0000000000007941 */ /* 0x000fea0003800000 */
.L_x_101:
[----:B------:R-:W-:Y:S01]  /*81c0*/  IADD3 R5, R40, 0x10, RZ ;  /* 0x0000001028057810 */ /* 0x000fe20007ffe0ff */
[----:B------:R-:W-:Y:S03]  /*81d0*/  BSSY B0, `(.L_x_103) ;  /* 0x0000029000007945 */ /* 0x000fe60003800000 */
[----:B------:R-:W-:-:S13]  /*81e0*/  ISETP.GE.AND P0, PT, R5, c[0x0][0x27c], PT ;  /* 0x00009f0005007a0c */ /* 0x000fda0003f06270 */
[----:B------:R-:W-:Y:S05]  /*81f0*/  @P0 BRA `(.L_x_104) ;  /* 0x0000026000000947 */ /* 0x000fea0003800000 */
[----:B-1----:R-:W1:Y:S01]  /*8200*/  LDS.128 R8, [R21+0x2000] ;  /* 0x0020000015087984 */ /* 0x002e620000000c00 */
        /* <DEDUP_REMOVED lines=20> */
[--C-:B------:R-:W-:Y:S01]  /*8350*/  HADD2.F32 R8, -RZ, R30.reuse.H1_H1 ;  /* 0x3000001eff087230 */ /* 0x100fe20000004100 */
[----:B------:R-:W-:Y:S01]  /*8360*/  FFMA.FTZ R13, R9, R6, R5 ;  /* 0x00000006090d7223 */ /* 0x000fe20000010005 */
[----:B------:R-:W-:Y:S02]  /*8370*/  HADD2.F32 R5, -RZ, R30.H0_H0 ;  /* 0x2000001eff057230 */ /* 0x000fe40000004100 */
        /* <DEDUP_REMOVED lines=13> */
[----:B------:R1:W-:Y:S02]  /*8450*/  STS.128 [R21+0x2000], R8 ;  /* 0x0020000815007388 */ /* 0x0003e40000000c00 */
.L_x_104:
[----:B------:R-:W-:Y:S05]  /*8460*/  BSYNC B0 ;  /* 0x0000000000007941 */ /* 0x000fea0003800000 */
.L_x_103:
[----:B------:R-:W-:Y:S01]  /*8470*/  IADD3 R5, R40, 0x18, RZ ;  /* 0x0000001828057810 */ /* 0x000fe20007ffe0ff */
[----:B------:R-:W-:Y:S03]  /*8480*/  BSSY B0, `(.L_x_105) ;  /* 0x0000029000007945 */ /* 0x000fe60003800000 */
[----:B------:R-:W-:-:S13]  /*8490*/  ISETP.GE.AND P0, PT, R5, c[0x0][0x27c], PT ;  /* 0x00009f0005007a0c */ /* 0x000fda0003f06270 */
[----:B------:R-:W-:Y:S05]  /*84a0*/  @P0 BRA `(.L_x_106) ;  /* 0x0000026000000947 */ /* 0x000fea0003800000 */
[----:B-1----:R-:W1:Y:S01]  /*84b0*/  LDS.128 R8, [R22+0x2000] ;  /* 0x0020000016087984 */ /* 0x002e620000000c00 */
[----:B------:R-:W-:Y:S02]  /*84c0*/  HADD2.F32 R13, -RZ, R31.H0_H0 ;  /* 0x2000001fff0d7230 */ /* 0x000fe40000004100 */
        /* <DEDUP_REMOVED lines=36> */
.L_x_106:
[----:B------:R-:W-:Y:S05]  /*8710*/  BSYNC B0 ;  /* 0x0000000000007941 */ /* 0x000fea0003800000 */
.L_x_105:
        /* <DEDUP_REMOVED lines=8> */
[----:B------:R-:W-:Y:S02]  /*87a0*/  HADD2.F32 R6, -RZ, R32.H1_H1 ;  /* 0x30000020ff067230 */ /* 0x000fe40000004100 */
        /* <DEDUP_REMOVED lines=14> */
[--C-:B------:R-:W-:Y:S01]  /*8890*/  HADD2.F32 R7, -RZ, R34.reuse.H1_H1 ;  /* 0x30000022ff077230 */ /* 0x100fe20000004100 */
        /* <DEDUP_REMOVED lines=18> */
.L_x_108:
[----:B------:R-:W-:Y:S05]  /*89c0*/  BSYNC B0 ;  /* 0x0000000000007941 */ /* 0x000fea0003800000 */
.L_x_107:
[----:B------:R-:W-:-:S04]  /*89d0*/  IADD3 R5, R40, 0x28, RZ ;  /* 0x0000002828057810 */ /* 0x000fc80007ffe0ff */
[----:B------:R-:W-:-:S13]  /*89e0*/  ISETP.GE.AND P0, PT, R5, c[0x0][0x27c], PT ;  /* 0x00009f0005007a0c */ /* 0x000fda0003f06270 */
[----:B------:R-:W-:Y:S05]  /*89f0*/  @P0 BRA `(.L_x_98) ;  /* 0x0000026000000947 */ /* 0x000fea0003800000 */
[----:B-1----:R-:W1:Y:S01]  /*8a00*/  LDS.128 R8, [R22+0x4000] ;  /* 0x0040000016087984 */ /* 0x002e620000000c00 */
[----:B------:R-:W-:Y:S02]  /*8a10*/  HADD2.F32 R13, -RZ, R41.H0_H0 ;  /* 0x20000029ff0d7230 */ /* 0x000fe40000004100 */
[----:B------:R-:W-:Y:S02]  /*8a20*/  HADD2.F32 R5, -RZ, R32.H0_H0 ;  /* 0x20000020ff057230 */ /* 0x000fe40000004100 */
[----:B------:R-:W-:Y:S02]  /*8a30*/  HADD2.F32 R7, -RZ, R36.H1_H1 ;  /* 0x30000024ff077230 */ /* 0x000fe40000004100 */
        /* <DEDUP_REMOVED lines=15> */
[----:B------:R-:W-:Y:S01]  /*8b30*/  HADD2.F32 R7, -RZ, R38.H1_H1 ;  /* 0x30000026ff077230 */ /* 0x000fe20000004100 */
[-C--:B------:R-:W-:Y:S01]  /*8b40*/  FFMA.FTZ R14, R8, R6.reuse, -R10 ;  /* 0x00000006080e7223 */ /* 0x080fe2000001080a */
[----:B------:R-:W-:Y:S01]  /*8b50*/  HADD2.F32 R8, -RZ, R39.H0_H0 ;  /* 0x20000027ff087230 */ /* 0x000fe20000004100 */
[----:B------:R-:W-:Y:S01]  /*8b60*/  FFMA.FTZ R13, R9, R6, R5 ;  /* 0x00000006090d7223 */ /* 0x000fe20000010005 */
[----:B------:R-:W-:Y:S02]  /*8b70*/  HADD2.F32 R5, -RZ, R33.H1_H1 ;  /* 0x30000021ff057230 */ /* 0x000fe40000004100 */
[----:B------:R-:W-:Y:S01]  /*8b80*/  HADD2.F32 R6, -RZ, R37.H1_H1 ;  /* 0x30000025ff067230 */ /* 0x000fe20000004100 */
        /* <DEDUP_REMOVED lines=13> */
.L_x_98:
[----:B------:R-:W-:Y:S05]  /*8c60*/  BSYNC B1 ;  /* 0x0000000000017941 */ /* 0x000fea0003800000 */
.L_x_97:
[----:B------:R-:W-:-:S04]  /*8c70*/  IADD3 R5, R60, 0x40, RZ ;  /* 0x000000403c057810 */ /* 0x000fc80007ffe0ff */
[----:B------:R-:W-:-:S13]  /*8c80*/  ISETP.GE.AND P0, PT, R5, R23, PT ;  /* 0x000000170500720c */ /* 0x000fda0003f06270 */
[----:B------:R-:W-:Y:S05]  /*8c90*/  @P0 BRA `(.L_x_109) ;  /* 0x0000411000000947 */ /* 0x000fea0003800000 */
[----:B------:R-:W-:Y:S01]  /*8ca0*/  ISETP.GE.AND P0, PT, R40, c[0x0][0x27c], PT ;  /* 0x00009f0028007a0c */ /* 0x000fe20003f06270 */
[----:B------:R-:W-:-:S12]  /*8cb0*/  BSSY B0, `(.L_x_110) ;  /* 0x0000028000007945 */ /* 0x000fd80003800000 */
        /* <DEDUP_REMOVED lines=12> */
[C---:B------:R-:W-:Y:S01]  /*8d80*/  FMUL.FTZ R11, R13.reuse, R12 ;  /* 0x0000000c0d0b7220 */ /* 0x040fe20000410000 */
[--C-:B------:R-:W-:Y:S01]  /*8d90*/  HADD2.F32 R16, -RZ, R10.reuse.H0_H0 ;  /* 0x2000000aff107230 */ /* 0x100fe20000004100 */
[----:B------:R-:W-:Y:S01]  /*8da0*/  FMUL.FTZ R13, R13, R14 ;  /* 0x0000000e0d0d7220 */ /* 0x000fe20000410000 */
[----:B------:R-:W-:Y:S01]  /*8db0*/  HADD2.F32 R15, -RZ, R10.H1_H1 ;  /* 0x3000000aff0f7230 */ /* 0x000fe20000004100 */
[----:B------:R-:W-:-:S02]  /*8dc0*/  FMUL.FTZ R10, R5, R9 ;  /* 0x00000009050a7220 */ /* 0x000fc40000410000 */
[----:B------:R-:W-:Y:S02]  /*8dd0*/  FMUL.FTZ R5, R5, R8 ;  /* 0x0000000805057220 */ /* 0x000fe40000410000 */
[C---:B------:R-:W-:Y:S02]  /*8de0*/  FFMA.FTZ R20, R7.reuse, R14, -R11 ;  /* 0x0000000e07147223 */ /* 0x040fe4000001080b */
[----:B------:R-:W-:Y:S01]  /*8df0*/  FFMA.FTZ R19, R7, R12, R13 ;  /* 0x0000000c07137223 */ /* 0x000fe2000001000d */
[----:B------:R-:W-:Y:S01]  /*8e00*/  HADD2.F32 R7, -RZ, R57.H0_H0 ;  /* 0x20000039ff077230 */ /* 0x000fe20000004100 */
[C---:B------:R-:W-:Y:S01]  /*8e10*/  FFMA.FTZ R14, R6.reuse, R8, -R10 ;  /* 0x00000008060e7223 */ /* 0x040fe2000001080a */
[----:B------:R-:W-:Y:S01]  /*8e20*/  HADD2.F32 R8, -RZ, R26.H0_H0 ;  /* 0x2000001aff087230 */ /* 0x000fe20000004100 */
[----:B------:R-:W-:Y:S01]  /*8e30*/  FFMA.FTZ R13, R6, R9, R5 ;  /* 0x00000009060d7223 */ /* 0x000fe20000010005 */
[----:B------:R-:W-:Y:S02]  /*8e40*/  HADD2.F32 R5, -RZ, R25.H1_H1 ;  /* 0x30000019ff057230 */ /* 0x000fe40000004100 */
[----:B------:R-:W-:Y:S01]  /*8e50*/  HADD2.F32 R6, -RZ, R52.H0_H0 ;  /* 0x20000034ff067230 */ /* 0x000fe20000004100 */
[----:B------:R-:W-:-:S02]  /*8e60*/  FMUL.FTZ R10, R8, R15 ;  /* 0x0000000f080a7220 */ /* 0x000fc40000410000 */
[----:B------:R-:W-:Y:S02]  /*8e70*/  FMUL.FTZ R9, R8, R16 ;  /* 0x0000001008097220 */ /* 0x000fe40000410000 */
[C---:B------:R-:W-:Y:S02]  /*8e80*/  FMUL.FTZ R8, R5.reuse, R17 ;  /* 0x0000001105087220 */ /* 0x040fe40000410000 */
[----:B------:R-:W-:Y:S02]  /*8e90*/  FMUL.FTZ R5, R5, R18 ;  /* 0x0000001205057220 */ /* 0x000fe40000410000 */
[C---:B------:R-:W-:Y:S02]  /*8ea0*/  FFMA.FTZ R12, R7.reuse, R16, -R10 ;  /* 0x00000010070c7223 */ /* 0x040fe4000001080a */
[----:B------:R-:W-:Y:S01]  /*8eb0*/  FFMA.FTZ R10, R7, R15, R9 ;  /* 0x0000000f070a7223 */ /* 0x000fe20000010009 */
[----:B------:R-:W-:Y:S01]  /*8ec0*/  F2FP.PACK_AB R9, R13, R14 ;  /* 0x0000000e0d09723e */ /* 0x000fe200000000ff */
[C---:B------:R-:W-:Y:S01]  /*8ed0*/  FFMA.FTZ R11, R6.reuse, R18, -R8 ;  /* 0x00000012060b7223 */ /* 0x040fe20000010808 */
[----:B------:R-:W-:Y:S01]  /*8ee0*/  F2FP.PACK_AB R8, R19, R20 ;  /* 0x000000141308723e */ /* 0x000fe200000000ff */
[----:B------:R-:W-:Y:S01]  /*8ef0*/  FFMA.FTZ R5, R6, R17, R5 ;  /* 0x0000001106057223 */ /* 0x000fe20000010005 */
[----:B------:R-:W-:-:S04]  /*8f00*/  F2FP.PACK_AB R10, R10, R12 ;  /* 0x0000000c0a0a723e */ /* 0x000fc800000000ff */
[----:B------:R-:W-:-:S05]  /*8f10*/  F2FP.PACK_AB R11, R5, R11 ;  /* 0x0000000b050b723e */ /* 0x000fca00000000ff */
[----:B------:R1:W-:Y:S02]  /*8f20*/  STS.128 [R21+0x1000], R8 ;  /* 0x0010000815007388 */ /* 0x0003e40000000c00 */
.L_x_111:
[----:B------:R-:W-:Y:S05]  /*8f30*/  BSYNC B0 ;  /* 0x0000000000007941 */ /* 0x000fea0003800000 */
.L_x_110:
        /* <DEDUP_REMOVED lines=25> */
[----:B------:R-:W-:Y:S01]  /*90d0*/  HADD2.F32 R8, -RZ, R28.H1_H1 ;  /* 0x3000001cff087230 */ /* 0x000fe20000004100 */
        /* <DEDUP_REMOVED lines=16> */
.L_x_113:
[----:B------:R-:W-:Y:S05]  /*91e0*/  BSYNC B0 ;  /* 0x0000000000007941 */ /* 0x000fea0003800000 */
.L_x_112:
        /* <DEDUP_REMOVED lines=25> */
[--C-:B------:R-:W-:Y:S01]  /*9380*/  HADD2.F32 R8, -RZ, R30.reuse.H1_H1 ;  /* 0x3000001eff087230 */ /* 0x100fe20000004100 */
[----:B------:R-:W-:Y:S01]  /*9390*/  FFMA.FTZ R13, R6, R9, R5 ;  /* 0x00000009060d7223 */ /* 0x000fe20000010005 */
[----:B------:R-:W-:Y:S02]  /*93a0*/  HADD2.F32 R5, -RZ, R30.H0_H0 ;  /* 0x2000001eff057230 */ /* 0x000fe40000004100 */
        /* <DEDUP_REMOVED lines=14> */
.L_x_115:
[----:B------:R-:W-:Y:S05]  /*9490*/  BSYNC B0 ;  /* 0x0000000000007941 */ /* 0x000fea0003800000 */
.L_x_114:
        /* <DEDUP_REMOVED lines=42> */
.L_x_117:
[----:B------:R-:W-:Y:S05]  /*9740*/  BSYNC B0 ;  /* 0x0000000000007941 */ /* 0x000fea0003800000 */
.L_x_116:
        /* <DEDUP_REMOVED lines=23> */
[--C-:B------:R-:W-:Y:S01]  /*98c0*/  HADD2.F32 R7, -RZ, R34.reuse.H1_H1 ;  /* 0x30000022ff077230 */ /* 0x100fe20000004100 */
        /* <DEDUP_REMOVED lines=18> */
.L_x_119:
[----:B------:R-:W-:Y:S05]  /*99f0*/  BSYNC B0 ;  /* 0x0000000000007941 */ /* 0x000fea0003800000 */
.L_x_118:
        /* <DEDUP_REMOVED lines=22> */
[----:B------:R-:W-:Y:S01]  /*9b60*/  HADD2.F32 R7, -RZ, R38.H1_H1 ;  /* 0x30000026ff077230 */ /* 0x000fe20000004100 */
[C---:B------:R-:W-:Y:S01]  /*9b70*/  FFMA.FTZ R14, R6.reuse, R8, -R10 ;  /* 0x00000008060e7223 */ /* 0x040fe2000001080a */
[----:B------:R-:W-:Y:S01]  /*9b80*/  HADD2.F32 R8, -RZ, R39.H0_H0 ;  /* 0x20000027ff087230 */ /* 0x000fe20000004100 */
[----:B------:R-:W-:Y:S01]  /*9b90*/  FFMA.FTZ R13, R6, R9, R5 ;  /* 0x00000009060d7223 */ /* 0x000fe20000010005 */
[----:B------:R-:W-:Y:S02]  /*9ba0*/  HADD2.F32 R5, -RZ, R33.H1_H1 ;  /* 0x30000021ff057230 */ /* 0x000fe40000004100 */
[----:B------:R-:W-:Y:S01]  /*9bb0*/  HADD2.F32 R6, -RZ, R37.H1_H1 ;  /* 0x30000025ff067230 */ /* 0x000fe20000004100 */
        /* <DEDUP_REMOVED lines=12> */
[----:B------:R1:W-:Y:S01]  /*9c80*/  STS.128 [R22+0x5000], R8 ;  /* 0x0050000816007388 */ /* 0x0003e20000000c00 */
[----:B------:R-:W-:Y:S05]  /*9c90*/  BRA `(.L_x_109) ;  /* 0x0000311000007947 */ /* 0x000fea0003800000 */
.L_x_94:
        /* <DEDUP_REMOVED lines=17> */
[C---:B------:R-:W-:Y:S01]  /*9db0*/  IADD3 R10, R62.reuse, 0x20, RZ ;  /* 0x000000203e0a7810 */ /* 0x040fe20007ffe0ff */
[----:B------:R-:W-:Y:S01]  /*9dc0*/  CS2R R20, SRZ ;  /* 0x0000000000147805 */ /* 0x000fe2000001ff00 */
[----:B------:R-:W-:-:S02]  /*9dd0*/  ISETP.GE.AND P2, PT, R62, c[0x0][0x27c], PT ;  /* 0x00009f003e007a0c */ /* 0x000fc40003f46270 */
[----:B------:R-:W-:Y:S02]  /*9de0*/  ISETP.GE.AND P1, PT, R9, c[0x0][0x27c], PT ;  /* 0x00009f0009007a0c */ /* 0x000fe40003f26270 */
[----:B------:R-:W-:-:S09]  /*9df0*/  ISETP.GE.AND P0, PT, R10, c[0x0][0x27c], PT ;  /* 0x00009f000a007a0c */ /* 0x000fd20003f06270 */
[----:B------:R-:W-:Y:S02]  /*9e00*/  @!P2 IMAD.WIDE R6, R62, 0x2, R34 ;  /* 0x000000023e06a825 */ /* 0x000fe400078e0222 */
[----:B------:R-:W-:Y:S02]  /*9e10*/  @!P1 SHF.R.S32.HI R8, RZ, 0x1f, R9 ;  /* 0x0000001fff089819 */ /* 0x000fe40000011409 */
[----:B------:R-:W-:Y:S01]  /*9e20*/  @!P0 SHF.R.S32.HI R5, RZ, 0x1f, R10 ;  /* 0x0000001fff058819 */ /* 0x000fe2000001140a */
[----:B------:R1:W5:Y:S01]  /*9e30*/  @!P2 LD.E.128 R20, [R6.64] ;  /* 0x000000060614a980 */ /* 0x000362000c101d00 */
[----:B------:R-:W-:Y:S01]  /*9e40*/  CS2R R26, SRZ ;  /* 0x00000000001a7805 */ /* 0x000fe2000001ff00 */
[----:B------:R-:W-:Y:S01]  /*9e50*/  CS2R R24, SRZ ;  /* 0x0000000000187805 */ /* 0x000fe2000001ff00 */
[----:B------:R-:W-:Y:S01]  /*9e60*/  @!P0 LEA.HI R5, R5, R10, RZ, 0x3 ;  /* 0x0000000a05058211 */ /* 0x000fe200078f18ff */
[----:B------:R-:W-:Y:S01]  /*9e70*/  CS2R R14, SRZ ;  /* 0x00000000000e7805 */ /* 0x000fe2000001ff00 */
[----:B------:R-:W-:Y:S01]  /*9e80*/  CS2R R10, SRZ ;  /* 0x00000000000a7805 */ /* 0x000fe2000001ff00 */
[----:B------:R-:W-:Y:S01]  /*9e90*/  CS2R R12, SRZ ;  /* 0x00000000000c7805 */ /* 0x000fe2000001ff00 */
[----:B------:R-:W-:Y:S01]  /*9ea0*/  @!P0 LOP3.LUT R5, R5, 0xfffffff8, RZ, 0xc0, !PT ;  /* 0xfffffff805058812 */ /* 0x000fe200078ec0ff */
[----:B------:R-:W-:Y:S01]  /*9eb0*/  CS2R R30, SRZ ;  /* 0x00000000001e7805 */ /* 0x000fe2000001ff00 */
[----:B------:R-:W-:Y:S01]  /*9ec0*/  CS2R R28, SRZ ;  /* 0x00000000001c7805 */ /* 0x000fe2000001ff00 */
[----:B------:R-:W-:Y:S01]  /*9ed0*/  CS2R R18, SRZ ;  /* 0x0000000000127805 */ /* 0x000fe2000001ff00 */
[----:B------:R-:W-:Y:S01]  /*9ee0*/  CS2R R16, SRZ ;  /* 0x0000000000107805 */ /* 0x000fe2000001ff00 */
[----:B------:R-:W-:-:S05]  /*9ef0*/  @!P0 IMAD.WIDE R36, R5, 0x2, R34 ;  /* 0x0000000205248825 */ /* 0x000fca00078e0222 */
[----:B------:R2:W5:Y:S01]  /*9f00*/  @!P0 LD.E.128 R28, [R36.64] ;  /* 0x00000006241c8980 */ /* 0x000562000c101d00 */
[----:B-1----:R-:W-:Y:S02]  /*9f10*/  @!P1 LEA.HI R6, R8, R9, RZ, 0x3 ;  /* 0x0000000908069211 */ /* 0x002fe400078f18ff */
[----:B------:R-:W-:Y:S02]  /*9f20*/  CS2R R8, SRZ ;  /* 0x0000000000087805 */ /* 0x000fe4000001ff00 */
[----:B------:R-:W-:-:S05]  /*9f30*/  @!P1 LOP3.LUT R6, R6, 0xfffffff8, RZ, 0xc0, !PT ;  /* 0xfffffff806069812 */ /* 0x000fca00078ec0ff */
[----:B------:R-:W-:-:S04]  /*9f40*/  @!P1 IMAD.WIDE R38, R6, 0x2, R34 ;  /* 0x0000000206269825 */ /* 0x000fc800078e0222 */
[--C-:B------:R-:W-:Y:S01]  /*9f50*/  @!P1 IMAD.WIDE R34, R6, 0x2, R32.reuse ;  /* 0x0000000206229825 */ /* 0x100fe200078e0220 */
[----:B------:R2:W5:Y:S03]  /*9f60*/  @!P1 LD.E.128 R24, [R38.64] ;  /* 0x0000000626189980 */ /* 0x000566000c101d00 */
[--C-:B------:R-:W-:Y:S01]  /*9f70*/  @!P0 IMAD.WIDE R6, R5, 0x2, R32.reuse ;  /* 0x0000000205068825 */ /* 0x100fe200078e0220 */
[----:B------:R2:W5:Y:S03]  /*9f80*/  @!P1 LD.E.128 R12, [R34.64] ;  /* 0x00000006220c9980 */ /* 0x000566000c101d00 */
[----:B------:R-:W-:Y:S01]  /*9f90*/  @!P2 IMAD.WIDE R32, R62, 0x2, R32 ;  /* 0x000000023e20a825 */ /* 0x000fe200078e0220 */
[----:B------:R2:W5:Y:S04]  /*9fa0*/  @!P0 LD.E.128 R16, [R6.64] ;  /* 0x0000000606108980 */ /* 0x000568000c101d00 */
[----:B------:R2:W5:Y:S02]  /*9fb0*/  @!P2 LD.E.128 R8, [R32.64] ;  /* 0x000000062008a980 */ /* 0x000564000c101d00 */
.L_x_121:
[----:B------:R-:W-:Y:S05]  /*9fc0*/  BSYNC B0 ;  /* 0x0000000000007941 */ /* 0x000fea0003800000 */
.L_x_120:
[----:B-----5:R-:W-:Y:S01]  /*9fd0*/  IMAD.MOV.U32 R43, RZ, RZ, R28 ;  /* 0x000000ffff2b7224 */ /* 0x020fe200078e001c */
[----:B------:R-:W-:Y:S01]  /*9fe0*/  SHF.R.U64 R40, R28, 0x10, R29 ;  /* 0x000000101c287819 */ /* 0x000fe2000000121d */
[----:B--2---:R-:W-:Y:S01]  /*9ff0*/  IMAD R6, R169, -0x80, R54 ;  /* 0xffffff80a9067824 */ /* 0x004fe200078e0236 */
[--C-:B------:R-:W-:Y:S01]  /*a000*/  SHF.R.U64 R57, R20, 0x10, R21.reuse ;  /* 0x0000001014397819 */ /* 0x100fe20000001215 */
[----:B------:R-:W-:Y:S01]  /*a010*/  IMAD.MOV.U32 R59, RZ, RZ, R20 ;  /* 0x000000ffff3b7224 */ /* 0x000fe200078e0014 */
[----:B------:R-:W-:Y:S01]  /*a020*/  PRMT R70, R43, 0x5410, R40 ;  /* 0x000054102b467816 */ /* 0x000fe20000000028 */
[----:B------:R-:W-:Y:S01]  /*a030*/  IMAD.MOV.U32 R58, RZ, RZ, R21 ;  /* 0x000000ffff3a7224 */ /* 0x000fe200078e0015 */
[----:B------:R-:W-:Y:S01]  /*a040*/  IMNMX R43, R6, 0x80, PT ;  /* 0x00000080062b7817 */ /* 0x000fe20003800200 */
[----:B------:R-:W-:Y:S01]  /*a050*/  IMAD.MOV.U32 R55, RZ, RZ, R23 ;  /* 0x000000ffff377224 */ /* 0x000fe200078e0017 */
[----:B------:R-:W-:Y:S01]  /*a060*/  SHF.R.U32.HI R53, RZ, 0x10, R21 ;  /* 0x00000010ff357819 */ /* 0x000fe20000011615 */
[----:B------:R-:W-:Y:S01]  /*a070*/  IMAD.MOV.U32 R51, RZ, RZ, R24 ;  /* 0x000000ffff337224 */ /* 0x000fe200078e0018 */
[----:B------:R-:W-:Y:S01]  /*a080*/  ISETP.GE.AND P0, PT, R60, R43, PT ;  /* 0x0000002b3c00720c */ /* 0x000fe20003f06270 */
[----:B------:R-:W-:Y:S01]  /*a090*/  IMAD.MOV.U32 R47, RZ, RZ, R26 ;  /* 0x000000ffff2f7224 */ /* 0x000fe200078e001a */
[----:B------:R-:W-:Y:S01]  /*a0a0*/  SHF.R.U64 R52, R22, 0x10, R23 ;  /* 0x0000001016347819 */ /* 0x000fe20000001217 */
[----:B------:R-:W-:Y:S01]  /*a0b0*/  IMAD.MOV.U32 R42, RZ, RZ, R29 ;  /* 0x000000ffff2a7224 */ /* 0x000fe200078e001d */
[----:B------:R-:W-:Y:S01]  /*a0c0*/  SHF.R.U32.HI R49, RZ, 0x10, R23 ;  /* 0x00000010ff317819 */ /* 0x000fe20000011617 */
[----:B------:R-:W-:Y:S01]  /*a0d0*/  IMAD.MOV.U32 R38, RZ, RZ, R31 ;  /* 0x000000ffff267224 */ /* 0x000fe200078e001f */
[----:B------:R-:W-:Y:S01]  /*a0e0*/  SHF.R.U64 R48, R24, 0x10, R25 ;  /* 0x0000001018307819 */ /* 0x000fe20000001219 */
[----:B------:R-:W-:Y:S01]  /*a0f0*/  IMAD.MOV.U32 R56, RZ, RZ, R22 ;  /* 0x000000ffff387224 */ /* 0x000fe200078e0016 */
[----:B------:R-:W-:Y:S01]  /*a100*/  SHF.R.U64 R44, R26, 0x10, R27 ;  /* 0x000000101a2c7819 */ /* 0x000fe2000000121b */
[----:B------:R-:W-:Y:S01]  /*a110*/  IMAD.MOV.U32 R50, RZ, RZ, R25 ;  /* 0x000000ffff327224 */ /* 0x000fe200078e0019 */
[----:B------:R-:W-:Y:S01]  /*a120*/  SHF.R.U32.HI R37, RZ, 0x10, R29 ;  /* 0x00000010ff257819 */ /* 0x000fe2000001161d */
[----:B------:R-:W-:Y:S01]  /*a130*/  IMAD.MOV.U32 R46, RZ, RZ, R27 ;  /* 0x000000ffff2e7224 */ /* 0x000fe200078e001b */
[--C-:B------:R-:W-:Y:S01]  /*a140*/  SHF.R.U64 R36, R30, 0x10, R31.reuse ;  /* 0x000000101e247819 */ /* 0x100fe2000000121f */
[----:B------:R-:W-:Y:S01]  /*a150*/  IMAD.MOV.U32 R39, RZ, RZ, R30 ;  /* 0x000000ffff277224 */ /* 0x000fe200078e001e */
[----:B------:R-:W-:Y:S01]  /*a160*/  SHF.R.U32.HI R33, RZ, 0x10, R31 ;  /* 0x00000010ff217819 */ /* 0x000fe2000001161f */
        /* <DEDUP_REMOVED lines=9> */
[--C-:B------:R-:W-:Y:S01]  /*a200*/  SHF.R.U64 R28, R10, 0x10, R11.reuse ;  /* 0x000000100a1c7819 */ /* 0x100fe2000000120b */
[----:B------:R-:W-:Y:S01]  /*a210*/  IMAD.MOV.U32 R30, RZ, RZ, R11 ;  /* 0x000000ffff1e7224 */ /* 0x000fe200078e000b */
[--C-:B------:R-:W-:Y:S01]  /*a220*/  SHF.R.U64 R24, R12, 0x10, R13.reuse ;  /* 0x000000100c187819 */ /* 0x100fe2000000120d */
[----:B------:R-:W-:Y:S01]  /*a230*/  IMAD.MOV.U32 R27, RZ, RZ, R12 ;  /* 0x000000ffff1b7224 */ /* 0x000fe200078e000c */
[----:B------:R-:W-:Y:S01]  /*a240*/  SHF.R.U32.HI R21, RZ, 0x10, R13 ;  /* 0x00000010ff157819 */ /* 0x000fe2000001160d */
[--C-:B------:R-:W-:Y:S01]  /*a250*/  IMAD.MOV.U32 R22, RZ, RZ, R15.reuse ;  /* 0x000000ffff167224 */ /* 0x100fe200078e000f */
[----:B------:R-:W-:Y:S01]  /*a260*/  SHF.R.U64 R20, R14, 0x10, R15 ;  /* 0x000000100e147819 */ /* 0x000fe2000000120f */
[----:B------:R-:W-:Y:S01]  /*a270*/  IMAD.MOV.U32 R14, RZ, RZ, R16 ;  /* 0x000000ffff0e7224 */ /* 0x000fe200078e0010 */
[----:B------:R-:W-:Y:S01]  /*a280*/  SHF.R.U32.HI R25, RZ, 0x10, R11 ;  /* 0x00000010ff197819 */ /* 0x000fe2000001160b */
[----:B------:R-:W-:Y:S01]  /*a290*/  IMAD.MOV.U32 R13, RZ, RZ, R17 ;  /* 0x000000ffff0d7224 */ /* 0x000fe200078e0011 */
[----:B------:R-:W-:Y:S01]  /*a2a0*/  SHF.R.U32.HI R12, RZ, 0x10, R15 ;  /* 0x00000010ff0c7819 */ /* 0x000fe2000001160f */
[----:B------:R-:W-:Y:S01]  /*a2b0*/  IMAD.MOV.U32 R10, RZ, RZ, R18 ;  /* 0x000000ffff0a7224 */ /* 0x000fe200078e0012 */
[----:B------:R-:W-:Y:S01]  /*a2c0*/  SHF.R.U64 R11, R16, 0x10, R17 ;  /* 0x00000010100b7819 */ /* 0x000fe20000001211 */
[----:B------:R-:W-:Y:S01]  /*a2d0*/  IMAD.MOV.U32 R9, RZ, RZ, R19 ;  /* 0x000000ffff097224 */ /* 0x000fe200078e0013 */
[----:B------:R-:W-:Y:S01]  /*a2e0*/  SHF.R.U32.HI R8, RZ, 0x10, R17 ;  /* 0x00000010ff087819 */ /* 0x000fe20000011611 */
[----:B------:R-:W-:-:S04]  /*a2f0*/  DEPBAR.LE SB0, 0x1 ;  /* 0x000080400000791a */ /* 0x000fc80000000000 */
[--C-:B------:R-:W-:Y:S01]  /*a300*/  SHF.R.U64 R7, R18, 0x10, R19.reuse ;  /* 0x0000001012077819 */ /* 0x100fe20000001213 */
[----:B------:R-:W-:Y:S01]  /*a310*/  BSSY B1, `(.L_x_122) ;  /* 0x000015c000017945 */ /* 0x000fe20003800000 */
[----:B------:R-:W-:Y:S02]  /*a320*/  SHF.R.U32.HI R5, RZ, 0x10, R19 ;  /* 0x00000010ff057819 */ /* 0x000fe40000011613 */
        /* <DEDUP_REMOVED lines=22> */
[----:B------:R-:W-:Y:S01]  /*a490*/  PRMT R69, R5, 0x5410, R9 ;  /* 0x0000541005457816 */ /* 0x000fe20000000009 */
[----:B------:R-:W-:Y:S06]  /*a4a0*/  BAR.SYNC.DEFER_BLOCKING 0x0 ;  /* 0x0000000000007b1d */ /* 0x000fec0000010000 */
[----:B------:R-:W-:Y:S05]  /*a4b0*/  @P0 BRA `(.L_x_123) ;  /* 0x0000141000000947 */ /* 0x000fea0003800000 */
[----:B------:R-:W-:Y:S01]  /*a4c0*/  ISETP.GE.AND P0, PT, R62, c[0x0][0x27c], PT ;  /* 0x00009f003e007a0c */ /* 0x000fe20003f06270 */
[----:B------:R-:W-:-:S12]  /*a4d0*/  BSSY B0, `(.L_x_124) ;  /* 0x0000065000007945 */ /* 0x000fd80003800000 */
[----:B------:R-:W-:Y:S05]  /*a4e0*/  @P0 BRA `(.L_x_125) ;  /* 0x0000063000000947 */ /* 0x000fea0003800000 */
[----:B------:R-:W-:Y:S01]  /*a4f0*/  MOV R7, c[0x0][0x27c] ;  /* 0x00009f0000077a02 */ /* 0x000fe20000000f00 */
[----:B------:R-:W-:Y:S01]  /*a500*/  HADD2.F32 R18, -RZ, R59.H0_H0 ;  /* 0x2000003bff127230 */ /* 0x000fe20000004100 */
[----:B------:R-:W-:Y:S01]  /*a510*/  LEA.HI R6, R60, R60, RZ, 0x1 ;  /* 0x0000003c3c067211 */ /* 0x000fe200078f08ff */
[----:B------:R-:W-:Y:S01]  /*a520*/  HADD2.F32 R17, -RZ, R58.H0_H0 ;  /* 0x2000003aff117230 */ /* 0x000fe20000004100 */
[----:B------:R-:W-:Y:S02]  /*a530*/  LEA.HI R7, R7, R61, RZ, 0x1d ;  /* 0x0000003d07077211 */ /* 0x000fe400078fe8ff */
[----:B------:R-:W-:Y:S02]  /*a540*/  SHF.L.U32 R5, R64, 0x6, RZ ;  /* 0x0000000640057819 */ /* 0x000fe400000006ff */
[----:B------:R-:W-:Y:S02]  /*a550*/  SHF.R.S32.HI R9, RZ, 0x1f, R7 ;  /* 0x0000001fff097819 */ /* 0x000fe40000011407 */
[----:B------:R-:W-:-:S02]  /*a560*/  LOP3.LUT R6, R6, 0x7fffffe, RZ, 0xc0, !PT ;  /* 0x07fffffe06067812 */ /* 0x000fc400078ec0ff */
[----:B------:R-:W-:Y:S02]  /*a570*/  LOP3.LUT R5, R5, 0xc0, RZ, 0xc0, !PT ;  /* 0x000000c005057812 */ /* 0x000fe400078ec0ff */
[----:B------:R-:W-:Y:S02]  /*a580*/  LEA.HI R9, R9, R7, RZ, 0x2 ;  /* 0x0000000709097211 */ /* 0x000fe400078f10ff */
[----:B------:R-:W-:Y:S02]  /*a590*/  SHF.L.U32 R7, R7, 0x3, RZ ;  /* 0x0000000307077819 */ /* 0x000fe400000006ff */
[----:B------:R-:W-:Y:S02]  /*a5a0*/  IADD3 R6, R60, -R6, RZ ;  /* 0x800000063c067210 */ /* 0x000fe40007ffe0ff */
[----:B------:R-:W-:Y:S02]  /*a5b0*/  LOP3.LUT R8, R5, 0x18, R62, 0xf8, !PT ;  /* 0x0000001805087812 */ /* 0x000fe400078ef83e */
[----:B------:R-:W-:-:S02]  /*a5c0*/  SHF.R.U32.HI R10, RZ, 0x3, R5 ;  /* 0x00000003ff0a7819 */ /* 0x000fc40000011605 */
[----:B------:R-:W-:Y:S02]  /*a5d0*/  LOP3.LUT R5, R5, 0x18, R7, 0xf8, !PT ;  /* 0x0000001805057812 */ /* 0x000fe400078ef807 */
[----:B------:R-:W-:Y:S02]  /*a5e0*/  LEA R6, R63, R6, 0x3 ;  /* 0x000000063f067211 */ /* 0x000fe400078e18ff */
[----:B------:R-:W-:Y:S02]  /*a5f0*/  SHF.L.U32 R7, R9, 0xa, RZ ;  /* 0x0000000a09077819 */ /* 0x000fe400000006ff */
[-C--:B------:R-:W-:Y:S02]  /*a600*/  LOP3.LUT R8, R8, R10.reuse, RZ, 0x3c, !PT ;  /* 0x0000000a08087212 */ /* 0x080fe400078e3cff */
[----:B------:R-:W-:Y:S02]  /*a610*/  SHF.L.U32 R6, R6, 0x5, RZ ;  /* 0x0000000506067819 */ /* 0x000fe400000006ff */
[----:B------:R-:W-:-:S02]  /*a620*/  LOP3.LUT R5, R5, R10, RZ, 0x3c, !PT ;  /* 0x0000000a05057212 */ /* 0x000fc400078e3cff */
[----:B------:R-:W-:Y:S02]  /*a630*/  LOP3.LUT R7, R7, 0x7ffff000, RZ, 0xc0, !PT ;  /* 0x7ffff00007077812 */ /* 0x000fe400078ec0ff */
[----:B------:R-:W-:Y:S02]  /*a640*/  IADD3 R8, R6, R8, RZ ;  /* 0x0000000806087210 */ /* 0x000fe40007ffe0ff */
[----:B------:R-:W-:Y:S01]  /*a650*/  IADD3 R5, R5, R7, R6 ;  /* 0x0000000705057210 */ /* 0x000fe20007ffe006 */
[--C-:B------:R-:W-:Y:S01]  /*a660*/  HADD2.F32 R6, -RZ, R44.reuse.H0_H0 ;  /* 0x2000002cff067230 */ /* 0x100fe20000004100 */
[----:B------:R-:W-:Y:S02]  /*a670*/  SHF.L.U32 R38, R8, 0x1, RZ ;  /* 0x0000000108267819 */ /* 0x000fe400000006ff */
[----:B------:R-:W-:Y:S01]  /*a680*/  SHF.L.U32 R36, R5, 0x1, RZ ;  /* 0x0000000105247819 */ /* 0x000fe200000006ff */
[----:B------:R-:W-:Y:S02]  /*a690*/  HADD2.F32 R5, -RZ, R44.H1_H1 ;  /* 0x3000002cff057230 */ /* 0x000fe40000004100 */
[----:B------:R-:W1:Y:S04]  /*a6a0*/  LDS.128 R8, [R38+0x6100] ;  /* 0x0061000026087984 */ /* 0x000e680000000c00 */
[----:B------:R-:W2:Y:S01]  /*a6b0*/  LDS.128 R12, [R36+0x6100] ;  /* 0x00610000240c7984 */ /* 0x000ea20000000c00 */
[----:B-1----:R-:W-:-:S02]  /*a6c0*/  HADD2.F32 R24, -RZ, R8.H0_H0 ;  /* 0x20000008ff187230 */ /* 0x002fc40000004100 */
[----:B------:R-:W-:Y:S02]  /*a6d0*/  HADD2.F32 R23, -RZ, R8.H1_H1 ;  /* 0x30000008ff177230 */ /* 0x000fe40000004100 */
[--C-:B--2---:R-:W-:Y:S02]  /*a6e0*/  HADD2.F32 R7, -RZ, R12.reuse.H0_H0 ;  /* 0x2000000cff077230 */ /* 0x104fe40000004100 */
[--C-:B------:R-:W-:Y:S02]  /*a6f0*/  HADD2.F32 R26, -RZ, R9.reuse.H0_H0 ;  /* 0x20000009ff1a7230 */ /* 0x100fe40000004100 */
[----:B------:R-:W-:Y:S01]  /*a700*/  HADD2.F32 R25, -RZ, R9.H1_H1 ;  /* 0x30000009ff197230 */ /* 0x000fe20000004100 */
[CC--:B------:R-:W-:Y:S01]  /*a710*/  FMUL.FTZ R9, R24.reuse, R6.reuse ;  /* 0x0000000618097220 */ /* 0x0c0fe20000410000 */
[--C-:B------:R-:W-:Y:S01]  /*a720*/  HADD2.F32 R20, -RZ, R15.reuse.H0_H0 ;  /* 0x2000000fff147230 */ /* 0x100fe20000004100 */
[----:B------:R-:W-:Y:S01]  /*a730*/  FMUL.FTZ R39, R7, R6 ;  /* 0x0000000607277220 */ /* 0x000fe20000410000 */
[----:B------:R-:W-:Y:S01]  /*a740*/  HADD2.F32 R19, -RZ, R15.H1_H1 ;  /* 0x3000000fff137230 */ /* 0x000fe20000004100 */
[-C--:B------:R-:W-:Y:S01]  /*a750*/  FMUL.FTZ R6, R23, R5.reuse ;  /* 0x0000000517067220 */ /* 0x080fe20000410000 */
[----:B------:R-:W-:Y:S01]  /*a760*/  HADD2.F32 R12, -RZ, R12.H1_H1 ;  /* 0x3000000cff0c7230 */ /* 0x000fe20000004100 */
[-C--:B------:R-:W-:Y:S01]  /*a770*/  FFMA.FTZ R42, R7, R18.reuse, R9 ;  /* 0x00000012072a7223 */ /* 0x080fe20000010009 */
[----:B------:R-:W-:Y:S01]  /*a780*/  HADD2.F32 R15, -RZ, R57.H0_H0 ;  /* 0x20000039ff0f7230 */ /* 0x000fe20000004100 */
[----:B------:R-:W-:Y:S01]  /*a790*/  FFMA.FTZ R18, R24, R18, -R39 ;  /* 0x0000001218127223 */ /* 0x000fe20000010827 */
[----:B------:R-:W-:Y:S01]  /*a7a0*/  HADD2.F32 R8, -RZ, R45.H0_H0 ;  /* 0x2000002dff087230 */ /* 0x000fe20000004100 */
[C---:B------:R-:W-:Y:S01]  /*a7b0*/  FMUL.FTZ R37, R12.reuse, R5 ;  /* 0x000000050c257220 */ /* 0x040fe20000410000 */
[--C-:B------:R-:W-:Y:S01]  /*a7c0*/  HADD2.F32 R28, -RZ, R10.reuse.H0_H0 ;  /* 0x2000000aff1c7230 */ /* 0x100fe20000004100 */
[-C--:B------:R-:W-:Y:S01]  /*a7d0*/  FFMA.FTZ R41, R12, R15.reuse, R6 ;  /* 0x0000000f0c297223 */ /* 0x080fe20000010006 */
[----:B------:R-:W-:Y:S01]  /*a7e0*/  HADD2.F32 R27, -RZ, R10.H1_H1 ;  /* 0x3000000aff1b7230 */ /* 0x000fe20000004100 */
[----:B------:R-:W-:Y:S01]  /*a7f0*/  FMUL.FTZ R7, R26, R8 ;  /* 0x000000081a077220 */ /* 0x000fe20000410000 */
[----:B------:R-:W-:Y:S01]  /*a800*/  HADD2.F32 R10, -RZ, R13.H0_H0 ;  /* 0x2000000dff0a7230 */ /* 0x000fe20000004100 */
[----:B------:R-:W-:Y:S01]  /*a810*/  FFMA.FTZ R15, R23, R15, -R37 ;  /* 0x0000000f170f7223 */ /* 0x000fe20000010825 */
[----:B------:R-:W-:-:S02]  /*a820*/  HADD2.F32 R6, -RZ, R45.H1_H1 ;  /* 0x3000002dff067230 */ /* 0x000fc40000004100 */
[----:B------:R-:W-:Y:S01]  /*a830*/  HADD2.F32 R5, -RZ, R46.H0_H0 ;  /* 0x2000002eff057230 */ /* 0x000fe20000004100 */
[C---:B------:R-:W-:Y:S01]  /*a840*/  FMUL.FTZ R34, R10.reuse, R8 ;  /* 0x000000080a227220 */ /* 0x040fe20000410000 */
[--C-:B------:R-:W-:Y:S01]  /*a850*/  HADD2.F32 R30, -RZ, R11.reuse.H0_H0 ;  /* 0x2000000bff1e7230 */ /* 0x100fe20000004100 */
[----:B------:R-:W-:Y:S01]  /*a860*/  FFMA.FTZ R40, R10, R17, R7 ;  /* 0x000000110a287223 */ /* 0x000fe20000010007 */
[----:B------:R-:W-:Y:S01]  /*a870*/  HADD2.F32 R29, -RZ, R11.H1_H1 ;  /* 0x3000000bff1d7230 */ /* 0x000fe20000004100 */
[-C--:B------:R-:W-:Y:S01]  /*a880*/  FMUL.FTZ R9, R25, R6.reuse ;  /* 0x0000000619097220 */ /* 0x080fe20000410000 */
[----:B------:R-:W-:Y:S01]  /*a890*/  HADD2.F32 R16, -RZ, R13.H1_H1 ;  /* 0x3000000dff107230 */ /* 0x000fe20000004100 */
[-C--:B------:R-:W-:Y:S01]  /*a8a0*/  FMUL.FTZ R8, R28, R5.reuse ;  /* 0x000000051c087220 */ /* 0x080fe20000410000 */
[----:B------:R-:W-:Y:S02]  /*a8b0*/  HADD2.F32 R12, -RZ, R53.H0_H0 ;  /* 0x20000035ff0c7230 */ /* 0x000fe40000004100 */
[----:B------:R-:W-:Y:S01]  /*a8c0*/  HADD2.F32 R13, -RZ, R14.H0_H0 ;  /* 0x2000000eff0d7230 */ /* 0x000fe20000004100 */
[C---:B------:R-:W-:Y:S01]  /*a8d0*/  FMUL.FTZ R32, R16.reuse, R6 ;  /* 0x0000000610207220 */ /* 0x040fe20000410000 */
[----:B------:R-:W-:Y:S01]  /*a8e0*/  HADD2.F32 R11, -RZ, R56.H0_H0 ;  /* 0x20000038ff0b7230 */ /* 0x000fe20000004100 */
[----:B------:R-:W-:Y:S01]  /*a8f0*/  FFMA.FTZ R35, R16, R12, R9 ;  /* 0x0000000c10237223 */ /* 0x000fe20000010009 */
[----:B------:R-:W-:Y:S01]  /*a900*/  HADD2.F32 R7, -RZ, R46.H1_H1 ;  /* 0x3000002eff077230 */ /* 0x000fe20000004100 */
[C---:B------:R-:W-:Y:S01]  /*a910*/  FMUL.FTZ R22, R13.reuse, R5 ;  /* 0x000000050d167220 */ /* 0x040fe20000410000 */
[----:B------:R-:W-:Y:S01]  /*a920*/  HADD2.F32 R14, -RZ, R14.H1_H1 ;  /* 0x3000000eff0e7230 */ /* 0x000fe20000004100 */
[----:B------:R-:W-:Y:S01]  /*a930*/  FFMA.FTZ R33, R13, R11, R8 ;  /* 0x0000000b0d217223 */ /* 0x000fe20000010008 */
[----:B------:R-:W-:Y:S01]  /*a940*/  HADD2.F32 R9, -RZ, R52.H0_H0 ;  /* 0x20000034ff097230 */ /* 0x000fe20000004100 */
[-C--:B------:R-:W-:Y:S01]  /*a950*/  FMUL.FTZ R8, R27, R7.reuse ;  /* 0x000000071b087220 */ /* 0x080fe20000410000 */
[--C-:B------:R-:W-:Y:S01]  /*a960*/  HADD2.F32 R6, -RZ, R47.reuse.H1_H1 ;  /* 0x3000002fff067230 */ /* 0x100fe20000004100 */
[C---:B------:R-:W-:Y:S01]  /*a970*/  FMUL.FTZ R21, R14.reuse, R7 ;  /* 0x000000070e157220 */ /* 0x040fe20000410000 */
[----:B------:R-:W-:Y:S01]  /*a980*/  HADD2.F32 R5, -RZ, R47.H0_H0 ;  /* 0x2000002fff057230 */ /* 0x000fe20000004100 */
[----:B------:R-:W-:Y:S01]  /*a990*/  FFMA.FTZ R31, R14, R9, R8 ;  /* 0x000000090e1f7223 */ /* 0x000fe20000010008 */
[----:B------:R-:W-:Y:S01]  /*a9a0*/  HADD2.F32 R7, -RZ, R49.H0_H0 ;  /* 0x20000031ff077230 */ /* 0x000fe20000004100 */
[----:B------:R-:W-:Y:S01]  /*a9b0*/  FMUL.FTZ R10, R30, R6 ;  /* 0x000000061e0a7220 */ /* 0x000fe20000410000 */
[----:B------:R-:W-:Y:S01]  /*a9c0*/  HADD2.F32 R8, -RZ, R55.H0_H0 ;  /* 0x20000037ff087230 */ /* 0x000fe20000004100 */
[----:B------:R-:W-:-:S02]  /*a9d0*/  FMUL.FTZ R13, R29, R5 ;  /* 0x000000051d0d7220 */ /* 0x000fc40000410000 */
[----:B------:R-:W-:Y:S02]  /*a9e0*/  FMUL.FTZ R6, R20, R6 ;  /* 0x0000000614067220 */ /* 0x000fe40000410000 */
[C---:B------:R-:W-:Y:S02]  /*a9f0*/  FMUL.FTZ R5, R19.reuse, R5 ;  /* 0x0000000513057220 */ /* 0x040fe40000410000 */
[----:B------:R-:W-:Y:S02]  /*aa00*/  FFMA.FTZ R19, R19, R7, R13 ;  /* 0x0000000713137223 */ /* 0x000fe4000001000d */
[----:B------:R-:W-:Y:S02]  /*aa10*/  FFMA.FTZ R16, R26, R17, -R34 ;  /* 0x000000111a107223 */ /* 0x000fe40000010822 */
[----:B------:R-:W-:Y:S01]  /*aa20*/  FFMA.FTZ R13, R25, R12, -R32 ;  /* 0x0000000c190d7223 */ /* 0x000fe20000010820 */
[----:B------:R-:W-:Y:S01]  /*aa30*/  F2FP.PACK_AB R12, R15, R18 ;  /* 0x000000120f0c723e */ /* 0x000fe200000000ff */
[----:B------:R-:W-:-:S02]  /*aa40*/  FFMA.FTZ R11, R28, R11, -R22 ;  /* 0x0000000b1c0b7223 */ /* 0x000fc40000010816 */
[----:B------:R-:W-:Y:S01]  /*aa50*/  FFMA.FTZ R14, R27, R9, -R21 ;  /* 0x000000091b0e7223 */ /* 0x000fe20000010815 */
[----:B------:R-:W-:Y:S01]  /*aa60*/  F2FP.PACK_AB R13, R13, R16 ;  /* 0x000000100d0d723e */ /* 0x000fe200000000ff */
[----:B------:R-:W-:Y:S01]  /*aa70*/  FFMA.FTZ R6, R30, R8, -R6 ;  /* 0x000000081e067223 */ /* 0x000fe20000010806 */
[----:B------:R-:W-:Y:S01]  /*aa80*/  F2FP.PACK_AB R9, R35, R40 ;  /* 0x000000282309723e */ /* 0x000fe200000000ff */
[----:B------:R-:W-:Y:S01]  /*aa90*/  FFMA.FTZ R5, R29, R7, -R5 ;  /* 0x000000071d057223 */ /* 0x000fe20000010805 */
[----:B------:R-:W-:Y:S01]  /*aaa0*/  F2FP.PACK_AB R14, R14, R11 ;  /* 0x0000000b0e0e723e */ /* 0x000fe200000000ff */
[----:B------:R-:W-:Y:S01]  /*aab0*/  FFMA.FTZ R20, R20, R8, R10 ;  /* 0x0000000814147223 */ /* 0x000fe2000001000a */
[----:B------:R-:W-:Y:S02]  /*aac0*/  F2FP.PACK_AB R8, R41, R42 ;  /* 0x0000002a2908723e */ /* 0x000fe400000000ff */
[----:B------:R-:W-:Y:S02]  /*aad0*/  F2FP.PACK_AB R15, R5, R6 ;  /* 0x00000006050f723e */ /* 0x000fe400000000ff */
[----:B------:R-:W-:-:S02]  /*aae0*/  F2FP.PACK_AB R10, R31, R33 ;  /* 0x000000211f0a723e */ /* 0x000fc400000000ff */
[----:B------:R-:W-:Y:S01]  /*aaf0*/  F2FP.PACK_AB R11, R19, R20 ;  /* 0x00000014130b723e */ /* 0x000fe200000000ff */
[----:B------:R1:W-:Y:S04]  /*ab00*/  STS.128 [R38+0x6100], R12 ;  /* 0x0061000c26007388 */ /* 0x0003e80000000c00 */
[----:B------:R1:W-:Y:S02]  /*ab10*/  STS.128 [R36+0x6100], R8 ;  /* 0x0061000824007388 */ /* 0x0003e40000000c00 */
.L_x_125:
[----:B------:R-:W-:Y:S05]  /*ab20*/  BSYNC B0 ;  /* 0x0000000000007941 */ /* 0x000fea0003800000 */
.L_x_124:
[----:B------:R-:W-:Y:S01]  /*ab30*/  IADD3 R5, R62, 0x10, RZ ;  /* 0x000000103e057810 */ /* 0x000fe20007ffe0ff */
[----:B------:R-:W-:Y:S03]  /*ab40*/  BSSY B0, `(.L_x_126) ;  /* 0x000006c000007945 */ /* 0x000fe60003800000 */
[----:B------:R-:W-:-:S13]  /*ab50*/  ISETP.GE.AND P0, PT, R5, c[0x0][0x27c], PT ;  /* 0x00009f0005007a0c */ /* 0x000fda0003f06270 */
[----:B------:R-:W-:Y:S05]  /*ab60*/  @P0 BRA `(.L_x_127) ;  /* 0x0000069000000947 */ /* 0x000fea0003800000 */
[----:B-1----:R-:W-:Y:S01]  /*ab70*/  SHF.R.S32.HI R9, RZ, 0x1f, R5 ;  /* 0x0000001fff097819 */ /* 0x002fe20000011405 */
[--C-:B------:R-:W-:Y:S01]  /*ab80*/  HADD2.F32 R17, -RZ, R54.reuse.H0_H0 ;  /* 0x20000036ff117230 */ /* 0x100fe20000004100 */
[----:B------:R-:W-:Y:S01]  /*ab90*/  LEA.HI R8, R60, R60, RZ, 0x1 ;  /* 0x0000003c3c087211 */ /* 0x000fe200078f08ff */
[----:B------:R-:W-:Y:S01]  /*aba0*/  HADD2.F32 R19, -RZ, R53.H1_H1 ;  /* 0x30000035ff137230 */ /* 0x000fe20000004100 */
[CC--:B------:R-:W-:Y:S01]  /*abb0*/  LEA.HI R7, R9.reuse, R5.reuse, RZ, 0x3 ;  /* 0x0000000509077211 */ /* 0x0c0fe200078f18ff */
[----:B------:R-:W-:Y:S01]  /*abc0*/  HADD2.F32 R18, -RZ, R54.H1_H1 ;  /* 0x30000036ff127230 */ /* 0x000fe20000004100 */
[----:B------:R-:W-:Y:S02]  /*abd0*/  SHF.L.U32 R10, R64, 0x6, RZ ;  /* 0x00000006400a7819 */ /* 0x000fe400000006ff */
[----:B------:R-:W-:Y:S02]  /*abe0*/  LOP3.LUT R8, R8, 0x7fffffe, RZ, 0xc0, !PT ;  /* 0x07fffffe08087812 */ /* 0x000fe400078ec0ff */
[----:B------:R-:W-:-:S02]  /*abf0*/  LEA.HI R9, R9, R5, RZ, 0x5 ;  /* 0x0000000509097211 */ /* 0x000fc400078f28ff */
[----:B------:R-:W-:Y:S02]  /*ac00*/  MOV R11, c[0x0][0x27c] ;  /* 0x00009f00000b7a02 */ /* 0x000fe40000000f00 */
[----:B------:R-:W-:Y:S02]  /*ac10*/  SHF.R.S32.HI R6, RZ, 0x3, R7 ;  /* 0x00000003ff067819 */ /* 0x000fe40000011407 */
[----:B------:R-:W-:Y:S02]  /*ac20*/  LOP3.LUT R5, R10, 0xc0, RZ, 0xc0, !PT ;  /* 0x000000c00a057812 */ /* 0x000fe400078ec0ff */
[----:B------:R-:W-:Y:S02]  /*ac30*/  IADD3 R8, R60, -R8, RZ ;  /* 0x800000083c087210 */ /* 0x000fe40007ffe0ff */
[----:B------:R-:W-:Y:S02]  /*ac40*/  LEA.HI R6, R11, R6, RZ, 0x1d ;  /* 0x000000060b067211 */ /* 0x000fe400078fe8ff */
[----:B------:R-:W-:-:S02]  /*ac50*/  SHF.L.U32 R9, R9, 0x7, RZ ;  /* 0x0000000709097819 */ /* 0x000fc400000006ff */
[----:B------:R-:W-:Y:S01]  /*ac60*/  LOP3.LUT R10, R5, 0x18, R7, 0xf8, !PT ;  /* 0x00000018050a7812 */ /* 0x000fe200078ef807 */
[----:B------:R-:W-:Y:S01]  /*ac70*/  IMAD R7, R63, 0x8, R8 ;  /* 0x000000083f077824 */ /* 0x000fe200078e0208 */
[----:B------:R-:W-:Y:S02]  /*ac80*/  SHF.R.U32.HI R12, RZ, 0x3, R5 ;  /* 0x00000003ff0c7819 */ /* 0x000fe40000011605 */
[----:B------:R-:W-:Y:S02]  /*ac90*/  LOP3.LUT R11, R9, 0x7ffff000, RZ, 0xc0, !PT ;  /* 0x7ffff000090b7812 */ /* 0x000fe400078ec0ff */
[----:B------:R-:W-:Y:S02]  /*aca0*/  SHF.R.S32.HI R8, RZ, 0x1f, R6 ;  /* 0x0000001fff087819 */ /* 0x000fe40000011406 */
[----:B------:R-:W-:Y:S02]  /*acb0*/  LOP3.LUT R9, R10, R12, RZ, 0x3c, !PT ;  /* 0x0000000c0a097212 */ /* 0x000fe400078e3cff */
[----:B------:R-:W-:-:S02]  /*acc0*/  SHF.L.U32 R10, R7, 0x5, RZ ;  /* 0x00000005070a7819 */ /* 0x000fc400000006ff */
[----:B------:R-:W-:Y:S02]  /*acd0*/  SHF.L.U32 R7, R6, 0x3, RZ ;  /* 0x0000000306077819 */ /* 0x000fe400000006ff */
[----:B------:R-:W-:Y:S02]  /*ace0*/  LEA.HI R6, R8, R6, RZ, 0x2 ;  /* 0x0000000608067211 */ /* 0x000fe400078f10ff */
[----:B------:R-:W-:Y:S02]  /*acf0*/  LOP3.LUT R7, R5, 0x18, R7, 0xf8, !PT ;  /* 0x0000001805077812 */ /* 0x000fe400078ef807 */
[----:B------:R-:W-:Y:S01]  /*ad00*/  IADD3 R8, R9, R11, R10 ;  /* 0x0000000b09087210 */ /* 0x000fe20007ffe00a */
[----:B------:R-:W-:Y:S01]  /*ad10*/  IMAD.SHL.U32 R5, R6, 0x400, RZ ;  /* 0x0000040006057824 */ /* 0x000fe200078e00ff */
[----:B------:R-:W-:Y:S01]  /*ad20*/  LOP3.LUT R7, R7, R12, RZ, 0x3c, !PT ;  /* 0x0000000c07077212 */ /* 0x000fe200078e3cff */
[----:B------:R-:W-:Y:S01]  /*ad30*/  HADD2.F32 R6, -RZ, R48.H0_H0 ;  /* 0x20000030ff067230 */ /* 0x000fe20000004100 */
[----:B------:R-:W-:-:S02]  /*ad40*/  SHF.L.U32 R40, R8, 0x1, RZ ;  /* 0x0000000108287819 */ /* 0x000fc400000006ff */
[----:B------:R-:W-:-:S03]  /*ad50*/  LOP3.LUT R5, R5, 0x7ffff000, RZ, 0xc0, !PT ;  /* 0x7ffff00005057812 */ /* 0x000fc600078ec0ff */
[----:B------:R-:W1:Y:S01]  /*ad60*/  LDS.128 R12, [R40+0x6100] ;  /* 0x00610000280c7984 */ /* 0x000e620000000c00 */
[----:B------:R-:W-:Y:S01]  /*ad70*/  IADD3 R5, R7, R5, R10 ;  /* 0x0000000507057210 */ /* 0x000fe20007ffe00a */
[----:B------:R-:W-:-:S03]  /*ad80*/  HADD2.F32 R7, -RZ, R49.H1_H1 ;  /* 0x30000031ff077230 */ /* 0x000fc60000004100 */
[----:B------:R-:W-:Y:S01]  /*ad90*/  SHF.L.U32 R36, R5, 0x1, RZ ;  /* 0x0000000105247819 */ /* 0x000fe200000006ff */
[----:B------:R-:W-:-:S04]  /*ada0*/  HADD2.F32 R5, -RZ, R48.H1_H1 ;  /* 0x30000030ff057230 */ /* 0x000fc80000004100 */
[----:B------:R-:W2:Y:S01]  /*adb0*/  LDS.128 R8, [R36+0x6100] ;  /* 0x0061000024087984 */ /* 0x000ea20000000c00 */
[--C-:B-1----:R-:W-:Y:S02]  /*adc0*/  HADD2.F32 R24, -RZ, R12.reuse.H0_H0 ;  /* 0x2000000cff187230 */ /* 0x102fe40000004100 */
[----:B------:R-:W-:Y:S02]  /*add0*/  HADD2.F32 R23, -RZ, R12.H1_H1 ;  /* 0x3000000cff177230 */ /* 0x000fe40000004100 */
[--C-:B------:R-:W-:Y:S02]  /*ade0*/  HADD2.F32 R26, -RZ, R13.reuse.H0_H0 ;  /* 0x2000000dff1a7230 */ /* 0x100fe40000004100 */
[----:B------:R-:W-:Y:S02]  /*adf0*/  HADD2.F32 R25, -RZ, R13.H1_H1 ;  /* 0x3000000dff197230 */ /* 0x000fe40000004100 */
[----:B------:R-:W-:Y:S02]  /*ae00*/  HADD2.F32 R28, -RZ, R14.H0_H0 ;  /* 0x2000000eff1c7230 */ /* 0x000fe40000004100 */
[----:B--2---:R-:W-:-:S02]  /*ae10*/  HADD2.F32 R12, -RZ, R8.H0_H0 ;  /* 0x20000008ff0c7230 */ /* 0x004fc40000004100 */
[----:B------:R-:W-:Y:S01]  /*ae20*/  HADD2.F32 R13, -RZ, R8.H1_H1 ;  /* 0x30000008ff0d7230 */ /* 0x000fe20000004100 */
[-C--:B------:R-:W-:Y:S01]  /*ae30*/  FMUL.FTZ R8, R24, R6.reuse ;  /* 0x0000000618087220 */ /* 0x080fe20000410000 */
[----:B------:R-:W-:Y:S01]  /*ae40*/  HADD2.F32 R27, -RZ, R14.H1_H1 ;  /* 0x3000000eff1b7230 */ /* 0x000fe20000004100 */
[C---:B------:R-:W-:Y:S01]  /*ae50*/  FMUL.FTZ R38, R12.reuse, R6 ;  /* 0x000000060c267220 */ /* 0x040fe20000410000 */
[----:B------:R-:W-:Y:S01]  /*ae60*/  HADD2.F32 R14, -RZ, R9.H0_H0 ;  /* 0x20000009ff0e7230 */ /* 0x000fe20000004100 */
[----:B------:R-:W-:Y:S01]  /*ae70*/  FMUL.FTZ R6, R23, R5 ;  /* 0x0000000517067220 */ /* 0x000fe20000410000 */
[--C-:B------:R-:W-:Y:S01]  /*ae80*/  HADD2.F32 R30, -RZ, R15.reuse.H0_H0 ;  /* 0x2000000fff1e7230 */ /* 0x100fe20000004100 */
[----:B------:R-:W-:Y:S01]  /*ae90*/  FFMA.FTZ R42, R12, R19, R8 ;  /* 0x000000130c2a7223 */ /* 0x000fe20000010008 */
[----:B------:R-:W-:Y:S01]  /*aea0*/  HADD2.F32 R29, -RZ, R15.H1_H1 ;  /* 0x3000000fff1d7230 */ /* 0x000fe20000004100 */
[C---:B------:R-:W-:Y:S01]  /*aeb0*/  FFMA.FTZ R41, R13.reuse, R17, R6 ;  /* 0x000000110d297223 */ /* 0x040fe20000010006 */
[--C-:B------:R-:W-:Y:S01]  /*aec0*/  HADD2.F32 R6, -RZ, R50.reuse.H0_H0 ;  /* 0x20000032ff067230 */ /* 0x100fe20000004100 */
[----:B------:R-:W-:Y:S01]  /*aed0*/  FMUL.FTZ R37, R13, R5 ;  /* 0x000000050d257220 */ /* 0x000fe20000410000 */
[----:B------:R-:W-:Y:S01]  /*aee0*/  HADD2.F32 R5, -RZ, R50.H1_H1 ;  /* 0x30000032ff057230 */ /* 0x000fe20000004100 */
[-C--:B------:R-:W-:Y:S01]  /*aef0*/  FMUL.FTZ R8, R26, R7.reuse ;  /* 0x000000071a087220 */ /* 0x080fe20000410000 */
[----:B------:R-:W-:Y:S01]  /*af00*/  HADD2.F32 R16, -RZ, R9.H1_H1 ;  /* 0x30000009ff107230 */ /* 0x000fe20000004100 */
[C---:B------:R-:W-:Y:S01]  /*af10*/  FMUL.FTZ R34, R14.reuse, R7 ;  /* 0x000000070e227220 */ /* 0x040fe20000410000 */
[--C-:B------:R-:W-:Y:S01]  /*af20*/  HADD2.F32 R21, -RZ, R11.reuse.H0_H0 ;  /* 0x2000000bff157230 */ /* 0x100fe20000004100 */
[----:B------:R-:W-:Y:S01]  /*af30*/  FFMA.FTZ R39, R14, R18, R8 ;  /* 0x000000120e277223 */ /* 0x000fe20000010008 */
[----:B------:R-:W-:Y:S01]  /*af40*/  HADD2.F32 R20, -RZ, R11.H1_H1 ;  /* 0x3000000bff147230 */ /* 0x000fe20000004100 */
[-C--:B------:R-:W-:Y:S01]  /*af50*/  FMUL.FTZ R9, R25, R6.reuse ;  /* 0x0000000619097220 */ /* 0x080fe20000410000 */
[----:B------:R-:W-:Y:S01]  /*af60*/  HADD2.F32 R12, -RZ, R55.H1_H1 ;  /* 0x30000037ff0c7230 */ /* 0x000fe20000004100 */
[-C--:B------:R-:W-:Y:S01]  /*af70*/  FMUL.FTZ R8, R28, R5.reuse ;  /* 0x000000051c087220 */ /* 0x080fe20000410000 */
[----:B------:R-:W-:Y:S01]  /*af80*/  HADD2.F32 R15, -RZ, R10.H0_H0 ;  /* 0x2000000aff0f7230 */ /* 0x000fe20000004100 */
[C---:B------:R-:W-:Y:S01]  /*af90*/  FMUL.FTZ R32, R16.reuse, R6 ;  /* 0x0000000610207220 */ /* 0x040fe20000410000 */
[----:B------:R-:W-:Y:S01]  /*afa0*/  HADD2.F32 R11, -RZ, R56.H1_H1 ;  /* 0x30000038ff0b7230 */ /* 0x000fe20000004100 */
[----:B------:R-:W-:Y:S01]  /*afb0*/  FFMA.FTZ R35, R16, R12, R9 ;  /* 0x0000000c10237223 */ /* 0x000fe20000010009 */
[----:B------:R-:W-:Y:S01]  /*afc0*/  HADD2.F32 R7, -RZ, R51.H0_H0 ;  /* 0x20000033ff077230 */ /* 0x000fe20000004100 */
[C---:B------:R-:W-:Y:S01]  /*afd0*/  FMUL.FTZ R22, R15.reuse, R5 ;  /* 0x000000050f167220 */ /* 0x040fe20000410000 */
[----:B------:R-:W-:Y:S01]  /*afe0*/  HADD2.F32 R10, -RZ, R10.H1_H1 ;  /* 0x3000000aff0a7230 */ /* 0x000fe20000004100 */
[----:B------:R-:W-:Y:S01]  /*aff0*/  FFMA.FTZ R33, R15, R11, R8 ;  /* 0x0000000b0f217223 */ /* 0x000fe20000010008 */
[----:B------:R-:W-:Y:S01]  /*b000*/  HADD2.F32 R9, -RZ, R57.H1_H1 ;  /* 0x30000039ff097230 */ /* 0x000fe20000004100 */
[-C--:B------:R-:W-:Y:S01]  /*b010*/  FMUL.FTZ R8, R27, R7.reuse ;  /* 0x000000071b087220 */ /* 0x080fe20000410000 */
[----:B------:R-:W-:Y:S01]  /*b020*/  HADD2.F32 R6, -RZ, R52.H1_H1 ;  /* 0x30000034ff067230 */ /* 0x000fe20000004100 */
[C---:B------:R-:W-:Y:S01]  /*b030*/  FMUL.FTZ R14, R10.reuse, R7 ;  /* 0x000000070a0e7220 */ /* 0x040fe20000410000 */
[----:B------:R-:W-:Y:S01]  /*b040*/  HADD2.F32 R5, -RZ, R51.H1_H1 ;  /* 0x30000033ff057230 */ /* 0x000fe20000004100 */
[----:B------:R-:W-:Y:S01]  /*b050*/  FFMA.FTZ R31, R10, R9, R8 ;  /* 0x000000090a1f7223 */ /* 0x000fe20000010008 */
[----:B------:R-:W-:Y:S01]  /*b060*/  HADD2.F32 R7, -RZ, R58.H1_H1 ;  /* 0x3000003aff077230 */ /* 0x000fe20000004100 */
[----:B------:R-:W-:Y:S01]  /*b070*/  FMUL.FTZ R10, R30, R6 ;  /* 0x000000061e0a7220 */ /* 0x000fe20000410000 */
[----:B------:R-:W-:Y:S01]  /*b080*/  HADD2.F32 R8, -RZ, R59.H1_H1 ;  /* 0x3000003bff087230 */ /* 0x000fe20000004100 */
[----:B------:R-:W-:-:S02]  /*b090*/  FMUL.FTZ R13, R29, R5 ;  /* 0x000000051d0d7220 */ /* 0x000fc40000410000 */
[----:B------:R-:W-:Y:S02]  /*b0a0*/  FMUL.FTZ R6, R21, R6 ;  /* 0x0000000615067220 */ /* 0x000fe40000410000 */
[C---:B------:R-:W-:Y:S02]  /*b0b0*/  FMUL.FTZ R5, R20.reuse, R5 ;  /* 0x0000000514057220 */ /* 0x040fe40000410000 */
[----:B------:R-:W-:Y:S02]  /*b0c0*/  FFMA.FTZ R20, R20, R7, R13 ;  /* 0x0000000714147223 */ /* 0x000fe4000001000d */
[----:B------:R-:W-:Y:S02]  /*b0d0*/  FFMA.FTZ R19, R24, R19, -R38 ;  /* 0x0000001318137223 */ /* 0x000fe40000010826 */
[----:B------:R-:W-:Y:S02]  /*b0e0*/  FFMA.FTZ R15, R23, R17, -R37 ;  /* 0x00000011170f7223 */ /* 0x000fe40000010825 */
[----:B------:R-:W-:-:S02]  /*b0f0*/  FFMA.FTZ R16, R26, R18, -R34 ;  /* 0x000000121a107223 */ /* 0x000fc40000010822 */
[----:B------:R-:W-:Y:S01]  /*b100*/  FFMA.FTZ R13, R25, R12, -R32 ;  /* 0x0000000c190d7223 */ /* 0x000fe20000010820 */
[----:B------:R-:W-:Y:S01]  /*b110*/  F2FP.PACK_AB R12, R15, R19 ;  /* 0x000000130f0c723e */ /* 0x000fe200000000ff */
[----:B------:R-:W-:Y:S02]  /*b120*/  FFMA.FTZ R11, R28, R11, -R22 ;  /* 0x0000000b1c0b7223 */ /* 0x000fe40000010816 */
[----:B------:R-:W-:Y:S01]  /*b130*/  FFMA.FTZ R14, R27, R9, -R14 ;  /* 0x000000091b0e7223 */ /* 0x000fe2000001080e */
[----:B------:R-:W-:Y:S01]  /*b140*/  F2FP.PACK_AB R13, R13, R16 ;  /* 0x000000100d0d723e */ /* 0x000fe200000000ff */
[-C--:B------:R-:W-:Y:S01]  /*b150*/  FFMA.FTZ R6, R30, R8.reuse, -R6 ;  /* 0x000000081e067223 */ /* 0x080fe20000010806 */
[----:B------:R-:W-:Y:S01]  /*b160*/  F2FP.PACK_AB R9, R35, R39 ;  /* 0x000000272309723e */ /* 0x000fe200000000ff */
[----:B------:R-:W-:Y:S01]  /*b170*/  FFMA.FTZ R5, R29, R7, -R5 ;  /* 0x000000071d057223 */ /* 0x000fe20000010805 */
[----:B------:R-:W-:Y:S01]  /*b180*/  F2FP.PACK_AB R14, R14, R11 ;  /* 0x0000000b0e0e723e */ /* 0x000fe200000000ff */
[----:B------:R-:W-:Y:S01]  /*b190*/  FFMA.FTZ R21, R21, R8, R10 ;  /* 0x0000000815157223 */ /* 0x000fe2000001000a */
[----:B------:R-:W-:-:S02]  /*b1a0*/  F2FP.PACK_AB R8, R41, R42 ;  /* 0x0000002a2908723e */ /* 0x000fc400000000ff */
[----:B------:R-:W-:Y:S02]  /*b1b0*/  F2FP.PACK_AB R15, R5, R6 ;  /* 0x00000006050f723e */ /* 0x000fe400000000ff */
[----:B------:R-:W-:Y:S02]  /*b1c0*/  F2FP.PACK_AB R10, R31, R33 ;  /* 0x000000211f0a723e */ /* 0x000fe400000000ff */
[----:B------:R-:W-:Y:S01]  /*b1d0*/  F2FP.PACK_AB R11, R20, R21 ;  /* 0x00000015140b723e */ /* 0x000fe200000000ff */
[----:B------:R1:W-:Y:S04]  /*b1e0*/  STS.128 [R40+0x6100], R12 ;  /* 0x0061000c28007388 */ /* 0x0003e80000000c00 */
[----:B------:R1:W-:Y:S02]  /*b1f0*/  STS.128 [R36+0x6100], R8 ;  /* 0x0061000824007388 */ /* 0x0003e40000000c00 */
.L_x_127:
[----:B------:R-:W-:Y:S05]  /*b200*/  BSYNC B0 ;  /* 0x0000000000007941 */ /* 0x000fea0003800000 */
.L_x_126:
[----:B------:R-:W-:-:S04]  /*b210*/  IADD3 R5, R62, 0x20, RZ ;  /* 0x000000203e057810 */ /* 0x000fc80007ffe0ff */
[----:B------:R-:W-:-:S13]  /*b220*/  ISETP.GE.AND P0, PT, R5, c[0x0][0x27c], PT ;  /* 0x00009f0005007a0c */ /* 0x000fda0003f06270 */
[----:B------:R-:W-:Y:S05]  /*b230*/  @P0 BRA `(.L_x_123) ;  /* 0x0000069000000947 */ /* 0x000fea0003800000 */
[----:B-1----:R-:W-:Y:S01]  /*b240*/  SHF.R.S32.HI R9, RZ, 0x1f, R5 ;  /* 0x0000001fff097819 */ /* 0x002fe20000011405 */
[--C-:B------:R-:W-:Y:S01]  /*b250*/  HADD2.F32 R17, -RZ, R70.reuse.H1_H1 ;  /* 0x30000046ff117230 */ /* 0x100fe20000004100 */
[----:B------:R-:W-:Y:S01]  /*b260*/  LEA.HI R8, R60, R60, RZ, 0x1 ;  /* 0x0000003c3c087211 */ /* 0x000fe200078f08ff */
[----:B------:R-:W-:Y:S01]  /*b270*/  HADD2.F32 R19, -RZ, R70.H0_H0 ;  /* 0x20000046ff137230 */ /* 0x000fe20000004100 */
[CC--:B------:R-:W-:Y:S01]  /*b280*/  LEA.HI R7, R9.reuse, R5.reuse, RZ, 0x3 ;  /* 0x0000000509077211 */ /* 0x0c0fe200078f18ff */
[----:B------:R-:W-:Y:S01]  /*b290*/  HADD2.F32 R18, -RZ, R71.H0_H0 ;  /* 0x20000047ff127230 */ /* 0x000fe20000004100 */
        /* <DEDUP_REMOVED lines=27> */
[----:B------:R-:W-:-:S03]  /*b450*/  HADD2.F32 R7, -RZ, R67.H0_H0 ;  /* 0x20000043ff077230 */ /* 0x000fc60000004100 */
        /* <DEDUP_REMOVED lines=19> */
[----:B------:R-:W-:Y:S01]  /*b590*/  HADD2.F32 R6, -RZ, R67.H1_H1 ;  /* 0x30000043ff067230 */ /* 0x000fe20000004100 */
[----:B------:R-:W-:Y:S01]  /*b5a0*/  FMUL.FTZ R37, R13, R5 ;  /* 0x000000050d257220 */ /* 0x000fe20000410000 */
[----:B------:R-:W-:Y:S01]  /*b5b0*/  HADD2.F32 R5, -RZ, R68.H0_H0 ;  /* 0x20000044ff057230 */ /* 0x000fe20000004100 */
        /* <DEDUP_REMOVED lines=17> */
[----:B------:R-:W-:Y:S01]  /*b6d0*/  HADD2.F32 R9, -RZ, R72.H1_H1 ;  /* 0x30000048ff097230 */ /* 0x000fe20000004100 */
[-C--:B------:R-:W-:Y:S01]  /*b6e0*/  FMUL.FTZ R8, R27, R7.reuse ;  /* 0x000000071b087220 */ /* 0x080fe20000410000 */
[--C-:B------:R-:W-:Y:S01]  /*b6f0*/  HADD2.F32 R6, -RZ, R69.reuse.H1_H1 ;  /* 0x30000045ff067230 */ /* 0x100fe20000004100 */
[C---:B------:R-:W-:Y:S01]  /*b700*/  FMUL.FTZ R14, R10.reuse, R7 ;  /* 0x000000070a0e7220 */ /* 0x040fe20000410000 */
[----:B------:R-:W-:Y:S01]  /*b710*/  HADD2.F32 R5, -RZ, R69.H0_H0 ;  /* 0x20000045ff057230 */ /* 0x000fe20000004100 */
[----:B------:R-:W-:Y:S01]  /*b720*/  FFMA.FTZ R31, R10, R9, R8 ;  /* 0x000000090a1f7223 */ /* 0x000fe20000010008 */
[--C-:B------:R-:W-:Y:S01]  /*b730*/  HADD2.F32 R7, -RZ, R73.reuse.H0_H0 ;  /* 0x20000049ff077230 */ /* 0x100fe20000004100 */
        /* <DEDUP_REMOVED lines=25> */
.L_x_123:
[----:B------:R-:W-:Y:S05]  /*b8d0*/  BSYNC B1 ;  /* 0x0000000000017941 */ /* 0x000fea0003800000 */
.L_x_122:
[----:B------:R-:W-:-:S04]  /*b8e0*/  IADD3 R17, R60, 0x40, RZ ;  /* 0x000000403c117810 */ /* 0x000fc80007ffe0ff */
[----:B------:R-:W-:-:S13]  /*b8f0*/  ISETP.GE.AND P0, PT, R17, R43, PT ;  /* 0x0000002b1100720c */ /* 0x000fda0003f06270 */
[----:B------:R-:W-:Y:S05]  /*b900*/  @P0 BRA `(.L_x_109) ;  /* 0x000014a000000947 */ /* 0x000fea0003800000 */
[----:B------:R-:W-:Y:S01]  /*b910*/  ISETP.GE.AND P0, PT, R62, c[0x0][0x27c], PT ;  /* 0x00009f003e007a0c */ /* 0x000fe20003f06270 */
[----:B------:R-:W-:-:S12]  /*b920*/  BSSY B0, `(.L_x_128) ;  /* 0x0000068000007945 */ /* 0x000fd80003800000 */
[----:B------:R-:W-:Y:S05]  /*b930*/  @P0 BRA `(.L_x_129) ;  /* 0x0000066000000947 */ /* 0x000fea0003800000 */
[----:B------:R-:W-:Y:S01]  /*b940*/  SHF.R.S32.HI R5, RZ, 0x1f, R17 ;  /* 0x0000001fff057819 */ /* 0x000fe20000011411 */
[----:B------:R-:W-:Y:S01]  /*b950*/  HADD2.F32 R18, -RZ, R57.H0_H0 ;  /* 0x20000039ff127230 */ /* 0x000fe20000004100 */
[----:B-1----:R-:W-:Y:S01]  /*b960*/  MOV R9, c[0x0][0x27c] ;  /* 0x00009f0000097a02 */ /* 0x002fe20000000f00 */
[----:B------:R-:W-:Y:S01]  /*b970*/  HADD2.F32 R19, -RZ, R59.H0_H0 ;  /* 0x2000003bff137230 */ /* 0x000fe20000004100 */
[-C--:B------:R-:W-:Y:S02]  /*b980*/  LEA.HI R8, R17, R17.reuse, RZ, 0x1 ;  /* 0x0000001111087211 */ /* 0x080fe400078f08ff */
[----:B------:R-:W-:Y:S02]  /*b990*/  LEA.HI R5, R5, R17, RZ, 0x3 ;  /* 0x0000001105057211 */ /* 0x000fe400078f18ff */
[----:B------:R-:W-:Y:S02]  /*b9a0*/  LEA.HI R9, R9, R61, RZ, 0x1d ;  /* 0x0000003d09097211 */ /* 0x000fe400078fe8ff */
[----:B------:R-:W-:-:S02]  /*b9b0*/  SHF.L.U32 R7, R8, 0x5, RZ ;  /* 0x0000000508077819 */ /* 0x000fc400000006ff */
[----:B------:R-:W-:Y:S02]  /*b9c0*/  LOP3.LUT R8, R8, 0x7fffffe, RZ, 0xc0, !PT ;  /* 0x07fffffe08087812 */ /* 0x000fe400078ec0ff */
[----:B------:R-:W-:Y:S02]  /*b9d0*/  SHF.L.U32 R6, R5, 0x5, RZ ;  /* 0x0000000505067819 */ /* 0x000fe400000006ff */
[----:B------:R-:W-:Y:S02]  /*b9e0*/  SHF.R.S32.HI R10, RZ, 0x1f, R9 ;  /* 0x0000001fff0a7819 */ /* 0x000fe40000011409 */
[----:B------:R-:W-:Y:S02]  /*b9f0*/  LOP3.LUT R5, R7, 0xc0, RZ, 0xc0, !PT ;  /* 0x000000c007057812 */ /* 0x000fe400078ec0ff */
[----:B------:R-:W-:Y:S02]  /*ba00*/  IADD3 R7, R17, -R8, RZ ;  /* 0x8000000811077210 */ /* 0x000fe40007ffe0ff */
[----:B------:R-:W-:-:S02]  /*ba10*/  LOP3.LUT R6, R6, 0xffffff00, RZ, 0xc0, !PT ;  /* 0xffffff0006067812 */ /* 0x000fc400078ec0ff */
[----:B------:R-:W-:Y:S02]  /*ba20*/  LEA.HI R10, R10, R9, RZ, 0x2 ;  /* 0x000000090a0a7211 */ /* 0x000fe400078f10ff */
[----:B------:R-:W-:Y:S02]  /*ba30*/  SHF.L.U32 R9, R9, 0x3, RZ ;  /* 0x0000000309097819 */ /* 0x000fe400000006ff */
[----:B------:R-:W-:Y:S02]  /*ba40*/  LEA R6, R7, R6, 0x5 ;  /* 0x0000000607067211 */ /* 0x000fe400078e28ff */
[C---:B------:R-:W-:Y:S02]  /*ba50*/  LOP3.LUT R8, R5.reuse, 0x18, R62, 0xf8, !PT ;  /* 0x0000001805087812 */ /* 0x040fe400078ef83e */
[----:B------:R-:W-:Y:S02]  /*ba60*/  SHF.R.U32.HI R11, RZ, 0x3, R5 ;  /* 0x00000003ff0b7819 */ /* 0x000fe40000011605 */
[----:B------:R-:W-:-:S02]  /*ba70*/  LOP3.LUT R7, R5, 0x18, R9, 0xf8, !PT ;  /* 0x0000001805077812 */ /* 0x000fc400078ef809 */
[----:B------:R-:W-:Y:S02]  /*ba80*/  SHF.L.U32 R5, R10, 0xa, RZ ;  /* 0x0000000a0a057819 */ /* 0x000fe400000006ff */
[-C--:B------:R-:W-:Y:S02]  /*ba90*/  LOP3.LUT R8, R8, R11.reuse, RZ, 0x3c, !PT ;  /* 0x0000000b08087212 */ /* 0x080fe400078e3cff */
[----:B------:R-:W-:Y:S02]  /*baa0*/  LOP3.LUT R7, R7, R11, RZ, 0x3c, !PT ;  /* 0x0000000b07077212 */ /* 0x000fe400078e3cff */
[----:B------:R-:W-:Y:S02]  /*bab0*/  LOP3.LUT R5, R5, 0x7ffff000, RZ, 0xc0, !PT ;  /* 0x7ffff00005057812 */ /* 0x000fe400078ec0ff */
[----:B------:R-:W-:Y:S02]  /*bac0*/  IADD3 R8, R6, R8, RZ ;  /* 0x0000000806087210 */ /* 0x000fe40007ffe0ff */
[----:B------:R-:W-:Y:S01]  /*bad0*/  IADD3 R5, R7, R5, R6 ;  /* 0x0000000507057210 */ /* 0x000fe20007ffe006 */
[----:B------:R-:W-:Y:S01]  /*bae0*/  HADD2.F32 R6, -RZ, R44.H0_H0 ;  /* 0x2000002cff067230 */ /* 0x000fe20000004100 */
[----:B------:R-:W-:-:S02]  /*baf0*/  SHF.L.U32 R38, R8, 0x1, RZ ;  /* 0x0000000108267819 */ /* 0x000fc400000006ff */
[----:B------:R-:W-:Y:S01]  /*bb00*/  SHF.L.U32 R35, R5, 0x1, RZ ;  /* 0x0000000105237819 */ /* 0x000fe200000006ff */
[----:B------:R-:W-:Y:S02]  /*bb10*/  HADD2.F32 R5, -RZ, R44.H1_H1 ;  /* 0x3000002cff057230 */ /* 0x000fe40000004100 */
[----:B------:R-:W1:Y:S04]  /*bb20*/  LDS.128 R8, [R38+0x6100] ;  /* 0x0061000026087984 */ /* 0x000e680000000c00 */
[----:B------:R-:W2:Y:S01]  /*bb30*/  LDS.128 R12, [R35+0x6100] ;  /* 0x00610000230c7984 */ /* 0x000ea20000000c00 */
[--C-:B-1----:R-:W-:Y:S02]  /*bb40*/  HADD2.F32 R23, -RZ, R8.reuse.H0_H0 ;  /* 0x20000008ff177230 */ /* 0x102fe40000004100 */
[----:B------:R-:W-:-:S02]  /*bb50*/  HADD2.F32 R22, -RZ, R8.H1_H1 ;  /* 0x30000008ff167230 */ /* 0x000fc40000004100 */
[--C-:B--2---:R-:W-:Y:S02]  /*bb60*/  HADD2.F32 R7, -RZ, R12.reuse.H0_H0 ;  /* 0x2000000cff077230 */ /* 0x104fe40000004100 */
[--C-:B------:R-:W-:Y:S02]  /*bb70*/  HADD2.F32 R25, -RZ, R9.reuse.H0_H0 ;  /* 0x20000009ff197230 */ /* 0x100fe40000004100 */
[----:B------:R-:W-:Y:S01]  /*bb80*/  HADD2.F32 R24, -RZ, R9.H1_H1 ;  /* 0x30000009ff187230 */ /* 0x000fe20000004100 */
[C---:B------:R-:W-:Y:S01]  /*bb90*/  FMUL.FTZ R9, R6.reuse, R23 ;  /* 0x0000001706097220 */ /* 0x040fe20000410000 */
[----:B------:R-:W-:Y:S01]  /*bba0*/  HADD2.F32 R12, -RZ, R12.H1_H1 ;  /* 0x3000000cff0c7230 */ /* 0x000fe20000004100 */
[-C--:B------:R-:W-:Y:S01]  /*bbb0*/  FMUL.FTZ R39, R6, R7.reuse ;  /* 0x0000000706277220 */ /* 0x080fe20000410000 */
[----:B------:R-:W-:Y:S01]  /*bbc0*/  HADD2.F32 R8, -RZ, R45.H0_H0 ;  /* 0x2000002dff087230 */ /* 0x000fe20000004100 */
[----:B------:R-:W-:Y:S01]  /*bbd0*/  FMUL.FTZ R6, R5, R22 ;  /* 0x0000001605067220 */ /* 0x000fe20000410000 */
[--C-:B------:R-:W-:Y:S01]  /*bbe0*/  HADD2.F32 R27, -RZ, R10.reuse.H0_H0 ;  /* 0x2000000aff1b7230 */ /* 0x100fe20000004100 */
[----:B------:R-:W-:Y:S01]  /*bbf0*/  FFMA.FTZ R42, R19, R7, R9 ;  /* 0x00000007132a7223 */ /* 0x000fe20000010009 */
[----:B------:R-:W-:Y:S01]  /*bc00*/  HADD2.F32 R26, -RZ, R10.H1_H1 ;  /* 0x3000000aff1a7230 */ /* 0x000fe20000004100 */
[-C--:B------:R-:W-:Y:S01]  /*bc10*/  FFMA.FTZ R41, R18, R12.reuse, R6 ;  /* 0x0000000c12297223 */ /* 0x080fe20000010006 */
[--C-:B------:R-:W-:Y:S01]  /*bc20*/  HADD2.F32 R21, -RZ, R15.reuse.H0_H0 ;  /* 0x2000000fff157230 */ /* 0x100fe20000004100 */
[----:B------:R-:W-:Y:S01]  /*bc30*/  FMUL.FTZ R37, R5, R12 ;  /* 0x0000000c05257220 */ /* 0x000fe20000410000 */
[----:B------:R-:W-:Y:S01]  /*bc40*/  HADD2.F32 R20, -RZ, R15.H1_H1 ;  /* 0x3000000fff147230 */ /* 0x000fe20000004100 */
[----:B------:R-:W-:Y:S01]  /*bc50*/  FMUL.FTZ R7, R8, R25 ;  /* 0x0000001908077220 */ /* 0x000fe20000410000 */
[----:B------:R-:W-:Y:S01]  /*bc60*/  HADD2.F32 R10, -RZ, R13.H0_H0 ;  /* 0x2000000dff0a7230 */ /* 0x000fe20000004100 */
[----:B------:R-:W-:Y:S01]  /*bc70*/  FFMA.FTZ R19, R19, R23, -R39 ;  /* 0x0000001713137223 */ /* 0x000fe20000010827 */
[----:B------:R-:W-:Y:S01]  /*bc80*/  HADD2.F32 R15, -RZ, R58.H0_H0 ;  /* 0x2000003aff0f7230 */ /* 0x000fe20000004100 */
[----:B------:R-:W-:Y:S01]  /*bc90*/  FFMA.FTZ R18, R18, R22, -R37 ;  /* 0x0000001612127223 */ /* 0x000fe20000010825 */
[----:B------:R-:W-:Y:S01]  /*bca0*/  HADD2.F32 R6, -RZ, R45.H1_H1 ;  /* 0x3000002dff067230 */ /* 0x000fe20000004100 */
[-C--:B------:R-:W-:Y:S01]  /*bcb0*/  FMUL.FTZ R34, R8, R10.reuse ;  /* 0x0000000a08227220 */ /* 0x080fe20000410000 */
[----:B------:R-:W-:Y:S01]  /*bcc0*/  HADD2.F32 R5, -RZ, R46.H0_H0 ;  /* 0x2000002eff057230 */ /* 0x000fe20000004100 */
[----:B------:R-:W-:Y:S01]  /*bcd0*/  FFMA.FTZ R40, R15, R10, R7 ;  /* 0x0000000a0f287223 */ /* 0x000fe20000010007 */
[----:B------:R-:W-:Y:S01]  /*bce0*/  HADD2.F32 R16, -RZ, R13.H1_H1 ;  /* 0x3000000dff107230 */ /* 0x000fe20000004100 */
[C---:B------:R-:W-:Y:S01]  /*bcf0*/  FMUL.FTZ R9, R6.reuse, R24 ;  /* 0x0000001806097220 */ /* 0x040fe20000410000 */
[--C-:B------:R-:W-:Y:S01]  /*bd00*/  HADD2.F32 R29, -RZ, R11.reuse.H0_H0 ;  /* 0x2000000bff1d7230 */ /* 0x100fe20000004100 */
[----:B------:R-:W-:Y:S01]  /*bd10*/  FMUL.FTZ R8, R5, R27 ;  /* 0x0000001b05087220 */ /* 0x000fe20000410000 */
[----:B------:R-:W-:Y:S01]  /*bd20*/  HADD2.F32 R28, -RZ, R11.H1_H1 ;  /* 0x3000000bff1c7230 */ /* 0x000fe20000004100 */
[----:B------:R-:W-:Y:S01]  /*bd30*/  FMUL.FTZ R32, R6, R16 ;  /* 0x0000001006207220 */ /* 0x000fe20000410000 */
[----:B------:R-:W-:Y:S01]  /*bd40*/  HADD2.F32 R13, -RZ, R14.H0_H0 ;  /* 0x2000000eff0d7230 */ /* 0x000fe20000004100 */
[----:B------:R-:W-:Y:S01]  /*bd50*/  FFMA.FTZ R15, R15, R25, -R34 ;  /* 0x000000190f0f7223 */ /* 0x000fe20000010822 */
[----:B------:R-:W-:-:S02]  /*bd60*/  HADD2.F32 R12, -RZ, R53.H0_H0 ;  /* 0x20000035ff0c7230 */ /* 0x000fc40000004100 */
[----:B------:R-:W-:Y:S01]  /*bd70*/  HADD2.F32 R11, -RZ, R56.H0_H0 ;  /* 0x20000038ff0b7230 */ /* 0x000fe20000004100 */
[-C--:B------:R-:W-:Y:S01]  /*bd80*/  FMUL.FTZ R30, R5, R13.reuse ;  /* 0x0000000d051e7220 */ /* 0x080fe20000410000 */
[----:B------:R-:W-:Y:S01]  /*bd90*/  HADD2.F32 R7, -RZ, R46.H1_H1 ;  /* 0x3000002eff077230 */ /* 0x000fe20000004100 */
[----:B------:R-:W-:Y:S01]  /*bda0*/  FFMA.FTZ R36, R12, R16, R9 ;  /* 0x000000100c247223 */ /* 0x000fe20000010009 */
[----:B------:R-:W-:Y:S01]  /*bdb0*/  HADD2.F32 R14, -RZ, R14.H1_H1 ;  /* 0x3000000eff0e7230 */ /* 0x000fe20000004100 */
[----:B------:R-:W-:Y:S01]  /*bdc0*/  FFMA.FTZ R33, R11, R13, R8 ;  /* 0x0000000d0b217223 */ /* 0x000fe20000010008 */
[----:B------:R-:W-:Y:S01]  /*bdd0*/  HADD2.F32 R9, -RZ, R52.H0_H0 ;  /* 0x20000034ff097230 */ /* 0x000fe20000004100 */
[C---:B------:R-:W-:Y:S01]  /*bde0*/  FMUL.FTZ R8, R7.reuse, R26 ;  /* 0x0000001a07087220 */ /* 0x040fe20000410000 */
[--C-:B------:R-:W-:Y:S01]  /*bdf0*/  HADD2.F32 R5, -RZ, R47.reuse.H0_H0 ;  /* 0x2000002fff057230 */ /* 0x100fe20000004100 */
[-C--:B------:R-:W-:Y:S01]  /*be00*/  FMUL.FTZ R16, R7, R14.reuse ;  /* 0x0000000e07107220 */ /* 0x080fe20000410000 */
[----:B------:R-:W-:Y:S01]  /*be10*/  HADD2.F32 R6, -RZ, R47.H1_H1 ;  /* 0x3000002fff067230 */ /* 0x000fe20000004100 */
[----:B------:R-:W-:Y:S01]  /*be20*/  FFMA.FTZ R31, R9, R14, R8 ;  /* 0x0000000e091f7223 */ /* 0x000fe20000010008 */
[----:B------:R-:W-:Y:S01]  /*be30*/  HADD2.F32 R7, -RZ, R49.H0_H0 ;  /* 0x20000031ff077230 */ /* 0x000fe20000004100 */
[----:B------:R-:W-:Y:S01]  /*be40*/  FMUL.FTZ R13, R5, R28 ;  /* 0x0000001c050d7220 */ /* 0x000fe20000410000 */
[----:B------:R-:W-:Y:S01]  /*be50*/  HADD2.F32 R8, -RZ, R55.H0_H0 ;  /* 0x20000037ff087230 */ /* 0x000fe20000004100 */
[----:B------:R-:W-:-:S02]  /*be60*/  FMUL.FTZ R10, R6, R29 ;  /* 0x0000001d060a7220 */ /* 0x000fc40000410000 */
[----:B------:R-:W-:Y:S02]  /*be70*/  FMUL.FTZ R6, R6, R21 ;  /* 0x0000001506067220 */ /* 0x000fe40000410000 */
[-C--:B------:R-:W-:Y:S02]  /*be80*/  FMUL.FTZ R5, R5, R20.reuse ;  /* 0x0000001405057220 */ /* 0x080fe40000410000 */
[----:B------:R-:W-:Y:S02]  /*be90*/  FFMA.FTZ R20, R7, R20, R13 ;  /* 0x0000001407147223 */ /* 0x000fe4000001000d */
[----:B------:R-:W-:Y:S01]  /*bea0*/  FFMA.FTZ R13, R12, R24, -R32 ;  /* 0x000000180c0d7223 */ /* 0x000fe20000010820 */
[----:B------:R-:W-:Y:S01]  /*beb0*/  F2FP.PACK_AB R12, R18, R19 ;  /* 0x00000013120c723e */ /* 0x000fe200000000ff */
[----:B------:R-:W-:Y:S02]  /*bec0*/  FFMA.FTZ R11, R11, R27, -R30 ;  /* 0x0000001b0b0b7223 */ /* 0x000fe4000001081e */
[----:B------:R-:W-:Y:S01]  /*bed0*/  FFMA.FTZ R14, R9, R26, -R16 ;  /* 0x0000001a090e7223 */ /* 0x000fe20000010810 */
[----:B------:R-:W-:Y:S01]  /*bee0*/  F2FP.PACK_AB R13, R13, R15 ;  /* 0x0000000f0d0d723e */ /* 0x000fe200000000ff */
[----:B------:R-:W-:Y:S01]  /*bef0*/  FFMA.FTZ R6, R8, R29, -R6 ;  /* 0x0000001d08067223 */ /* 0x000fe20000010806 */
        /* <DEDUP_REMOVED lines=10> */
.L_x_129:
[----:B------:R-:W-:Y:S05]  /*bfa0*/  BSYNC B0 ;  /* 0x0000000000007941 */ /* 0x000fea0003800000 */
.L_x_128:
[----:B------:R-:W-:Y:S01]  /*bfb0*/  IADD3 R5, R62, 0x10, RZ ;  /* 0x000000103e057810 */ /* 0x000fe20007ffe0ff */
[----:B------:R-:W-:Y:S03]  /*bfc0*/  BSSY B0, `(.L_x_130) ;  /* 0x000006f000007945 */ /* 0x000fe60003800000 */
[----:B------:R-:W-:-:S13]  /*bfd0*/  ISETP.GE.AND P0, PT, R5, c[0x0][0x27c], PT ;  /* 0x00009f0005007a0c */ /* 0x000fda0003f06270 */
[----:B------:R-:W-:Y:S05]  /*bfe0*/  @P0 BRA `(.L_x_131) ;  /* 0x000006c000000947 */ /* 0x000fea0003800000 */
[----:B------:R-:W-:Y:S01]  /*bff0*/  SHF.R.S32.HI R6, RZ, 0x1f, R5 ;  /* 0x0000001fff067819 */ /* 0x000fe20000011405 */
[--C-:B------:R-:W-:Y:S01]  /*c000*/  HADD2.F32 R19, -RZ, R54.reuse.H0_H0 ;  /* 0x20000036ff137230 */ /* 0x100fe20000004100 */
[----:B-1----:R-:W-:Y:S01]  /*c010*/  SHF.R.S32.HI R8, RZ, 0x1f, R17 ;  /* 0x0000001fff087819 */ /* 0x002fe20000011411 */
[----:B------:R-:W-:Y:S01]  /*c020*/  HADD2.F32 R20, -RZ, R53.H1_H1 ;  /* 0x30000035ff147230 */ /* 0x000fe20000004100 */
[----:B------:R-:W-:Y:S01]  /*c030*/  LEA.HI R10, R17, R17, RZ, 0x1 ;  /* 0x00000011110a7211 */ /* 0x000fe200078f08ff */
[----:B------:R-:W-:Y:S01]  /*c040*/  HADD2.F32 R18, -RZ, R54.H1_H1 ;  /* 0x30000036ff127230 */ /* 0x000fe20000004100 */
[CC--:B------:R-:W-:Y:S02]  /*c050*/  LEA.HI R7, R6.reuse, R5.reuse, RZ, 0x3 ;  /* 0x0000000506077211 */ /* 0x0c0fe400078f18ff */
[----:B------:R-:W-:Y:S01]  /*c060*/  LEA.HI R11, R6, R5, RZ, 0x5 ;  /* 0x00000005060b7211 */ /* 0x000fe200078f28ff */
[----:B------:R-:W-:Y:S01]  /*c070*/  IMAD.SHL.U32 R9, R10, 0x20, RZ ;  /* 0x000000200a097824 */ /* 0x000fe200078e00ff */
[----:B------:R-:W-:-:S02]  /*c080*/  LEA.HI R5, R8, R17, RZ, 0x3 ;  /* 0x0000001108057211 */ /* 0x000fc400078f18ff */
[----:B------:R-:W-:Y:S02]  /*c090*/  MOV R12, c[0x0][0x27c] ;  /* 0x00009f00000c7a02 */ /* 0x000fe40000000f00 */
[----:B------:R-:W-:Y:S02]  /*c0a0*/  SHF.R.S32.HI R6, RZ, 0x3, R7 ;  /* 0x00000003ff067819 */ /* 0x000fe40000011407 */
[----:B------:R-:W-:Y:S02]  /*c0b0*/  LOP3.LUT R10, R10, 0x7fffffe, RZ, 0xc0, !PT ;  /* 0x07fffffe0a0a7812 */ /* 0x000fe400078ec0ff */
[----:B------:R-:W-:Y:S02]  /*c0c0*/  SHF.L.U32 R8, R5, 0x5, RZ ;  /* 0x0000000505087819 */ /* 0x000fe400000006ff */
[----:B------:R-:W-:Y:S01]  /*c0d0*/  LOP3.LUT R5, R9, 0xc0, RZ, 0xc0, !PT ;  /* 0x000000c009057812 */ /* 0x000fe200078ec0ff */
[----:B------:R-:W-:Y:S01]  /*c0e0*/  IMAD.IADD R10, R17, 0x1, -R10 ;  /* 0x00000001110a7824 */ /* 0x000fe200078e0a0a */
[----:B------:R-:W-:-:S02]  /*c0f0*/  LEA.HI R6, R12, R6, RZ, 0x1d ;  /* 0x000000060c067211 */ /* 0x000fc400078fe8ff */
[----:B------:R-:W-:Y:S02]  /*c100*/  LOP3.LUT R8, R8, 0xffffff00, RZ, 0xc0, !PT ;  /* 0xffffff0008087812 */ /* 0x000fe400078ec0ff */
[----:B------:R-:W-:Y:S02]  /*c110*/  SHF.L.U32 R9, R11, 0x7, RZ ;  /* 0x000000070b097819 */ /* 0x000fe400000006ff */
[----:B------:R-:W-:Y:S01]  /*c120*/  LOP3.LUT R11, R5, 0x18, R7, 0xf8, !PT ;  /* 0x00000018050b7812 */ /* 0x000fe200078ef807 */
[----:B------:R-:W-:Y:S01]  /*c130*/  IMAD R16, R10, 0x20, R8 ;  /* 0x000000200a107824 */ /* 0x000fe200078e0208 */
[----:B------:R-:W-:Y:S02]  /*c140*/  SHF.R.S32.HI R7, RZ, 0x1f, R6 ;  /* 0x0000001fff077819 */ /* 0x000fe40000011406 */
[----:B------:R-:W-:Y:S02]  /*c150*/  SHF.L.U32 R10, R6, 0x3, RZ ;  /* 0x00000003060a7819 */ /* 0x000fe400000006ff */
[----:B------:R-:W-:-:S02]  /*c160*/  LEA.HI R6, R7, R6, RZ, 0x2 ;  /* 0x0000000607067211 */ /* 0x000fc400078f10ff */
[----:B------:R-:W-:Y:S02]  /*c170*/  SHF.R.U32.HI R12, RZ, 0x3, R5 ;  /* 0x00000003ff0c7819 */ /* 0x000fe40000011605 */
[----:B------:R-:W-:Y:S01]  /*c180*/  LOP3.LUT R7, R5, 0x18, R10, 0xf8, !PT ;  /* 0x0000001805077812 */ /* 0x000fe200078ef80a */
[----:B------:R-:W-:Y:S01]  /*c190*/  IMAD.SHL.U32 R5, R6, 0x400, RZ ;  /* 0x0000040006057824 */ /* 0x000fe200078e00ff */
[----:B------:R-:W-:Y:S01]  /*c1a0*/  LOP3.LUT R8, R9, 0x7ffff000, RZ, 0xc0, !PT ;  /* 0x7ffff00009087812 */ /* 0x000fe200078ec0ff */
[----:B------:R-:W-:Y:S01]  /*c1b0*/  HADD2.F32 R6, -RZ, R48.H0_H0 ;  /* 0x20000030ff067230 */ /* 0x000fe20000004100 */
[-C--:B------:R-:W-:Y:S02]  /*c1c0*/  LOP3.LUT R9, R11, R12.reuse, RZ, 0x3c, !PT ;  /* 0x0000000c0b097212 */ /* 0x080fe400078e3cff */
[----:B------:R-:W-:Y:S02]  /*c1d0*/  LOP3.LUT R7, R7, R12, RZ, 0x3c, !PT ;  /* 0x0000000c07077212 */ /* 0x000fe400078e3cff */
[----:B------:R-:W-:-:S02]  /*c1e0*/  LOP3.LUT R5, R5, 0x7ffff000, RZ, 0xc0, !PT ;  /* 0x7ffff00005057812 */ /* 0x000fc400078ec0ff */
[----:B------:R-:W-:Y:S02]  /*c1f0*/  IADD3 R8, R9, R16, R8 ;  /* 0x0000001009087210 */ /* 0x000fe40007ffe008 */
[----:B------:R-:W-:Y:S01]  /*c200*/  IADD3 R5, R7, R5, R16 ;  /* 0x0000000507057210 */ /* 0x000fe20007ffe010 */
[----:B------:R-:W-:Y:S01]  /*c210*/  HADD2.F32 R7, -RZ, R49.H1_H1 ;  /* 0x30000031ff077230 */ /* 0x000fe20000004100 */
        /* <DEDUP_REMOVED lines=10> */
[C---:B------:R-:W-:Y:S01]  /*c2c0*/  FMUL.FTZ R37, R6.reuse, R12 ;  /* 0x0000000c06257220 */ /* 0x040fe20000410000 */
[----:B------:R-:W-:Y:S01]  /*c2d0*/  HADD2.F32 R13, -RZ, R8.H1_H1 ;  /* 0x30000008ff0d7230 */ /* 0x000fe20000004100 */
[----:B------:R-:W-:Y:S01]  /*c2e0*/  FMUL.FTZ R8, R6, R24 ;  /* 0x0000001806087220 */ /* 0x000fe20000410000 */
[--C-:B------:R-:W-:Y:S01]  /*c2f0*/  HADD2.F32 R28, -RZ, R14.reuse.H0_H0 ;  /* 0x2000000eff1c7230 */ /* 0x100fe20000004100 */
[----:B------:R-:W-:Y:S01]  /*c300*/  FMUL.FTZ R6, R5, R23 ;  /* 0x0000001705067220 */ /* 0x000fe20000410000 */
[----:B------:R-:W-:Y:S01]  /*c310*/  HADD2.F32 R27, -RZ, R14.H1_H1 ;  /* 0x3000000eff1b7230 */ /* 0x000fe20000004100 */
[----:B------:R-:W-:Y:S01]  /*c320*/  FFMA.FTZ R41, R20, R12, R8 ;  /* 0x0000000c14297223 */ /* 0x000fe20000010008 */
[----:B------:R-:W-:Y:S01]  /*c330*/  HADD2.F32 R14, -RZ, R9.H0_H0 ;  /* 0x20000009ff0e7230 */ /* 0x000fe20000004100 */
[-C--:B------:R-:W-:Y:S01]  /*c340*/  FFMA.FTZ R40, R19, R13.reuse, R6 ;  /* 0x0000000d13287223 */ /* 0x080fe20000010006 */
[--C-:B------:R-:W-:Y:S01]  /*c350*/  HADD2.F32 R6, -RZ, R50.reuse.H0_H0 ;  /* 0x20000032ff067230 */ /* 0x100fe20000004100 */
[----:B------:R-:W-:Y:S01]  /*c360*/  FMUL.FTZ R36, R5, R13 ;  /* 0x0000000d05247220 */ /* 0x000fe20000410000 */
[----:B------:R-:W-:Y:S01]  /*c370*/  HADD2.F32 R5, -RZ, R50.H1_H1 ;  /* 0x30000032ff057230 */ /* 0x000fe20000004100 */
[C---:B------:R-:W-:Y:S01]  /*c380*/  FMUL.FTZ R8, R7.reuse, R26 ;  /* 0x0000001a07087220 */ /* 0x040fe20000410000 */
[--C-:B------:R-:W-:Y:S01]  /*c390*/  HADD2.F32 R30, -RZ, R15.reuse.H0_H0 ;  /* 0x2000000fff1e7230 */ /* 0x100fe20000004100 */
[-C--:B------:R-:W-:Y:S01]  /*c3a0*/  FMUL.FTZ R33, R7, R14.reuse ;  /* 0x0000000e07217220 */ /* 0x080fe20000410000 */
[----:B------:R-:W-:Y:S01]  /*c3b0*/  HADD2.F32 R29, -RZ, R15.H1_H1 ;  /* 0x3000000fff1d7230 */ /* 0x000fe20000004100 */
[----:B------:R-:W-:Y:S01]  /*c3c0*/  FFMA.FTZ R38, R18, R14, R8 ;  /* 0x0000000e12267223 */ /* 0x000fe20000010008 */
[----:B------:R-:W-:Y:S01]  /*c3d0*/  HADD2.F32 R16, -RZ, R9.H1_H1 ;  /* 0x30000009ff107230 */ /* 0x000fe20000004100 */
[C---:B------:R-:W-:Y:S01]  /*c3e0*/  FMUL.FTZ R9, R6.reuse, R25 ;  /* 0x0000001906097220 */ /* 0x040fe20000410000 */
[--C-:B------:R-:W-:Y:S01]  /*c3f0*/  HADD2.F32 R22, -RZ, R11.reuse.H0_H0 ;  /* 0x2000000bff167230 */ /* 0x100fe20000004100 */
[----:B------:R-:W-:Y:S01]  /*c400*/  FMUL.FTZ R8, R5, R28 ;  /* 0x0000001c05087220 */ /* 0x000fe20000410000 */
[----:B------:R-:W-:Y:S01]  /*c410*/  HADD2.F32 R21, -RZ, R11.H1_H1 ;  /* 0x3000000bff157230 */ /* 0x000fe20000004100 */
[----:B------:R-:W-:Y:S01]  /*c420*/  FMUL.FTZ R31, R6, R16 ;  /* 0x00000010061f7220 */ /* 0x000fe20000410000 */
[----:B------:R-:W-:Y:S01]  /*c430*/  HADD2.F32 R12, -RZ, R55.H1_H1 ;  /* 0x30000037ff0c7230 */ /* 0x000fe20000004100 */
[----:B------:R-:W-:Y:S01]  /*c440*/  FFMA.FTZ R20, R20, R24, -R37 ;  /* 0x0000001814147223 */ /* 0x000fe20000010825 */
[----:B------:R-:W-:Y:S01]  /*c450*/  HADD2.F32 R15, -RZ, R10.H0_H0 ;  /* 0x2000000aff0f7230 */ /* 0x000fe20000004100 */
[----:B------:R-:W-:Y:S01]  /*c460*/  FFMA.FTZ R19, R19, R23, -R36 ;  /* 0x0000001713137223 */ /* 0x000fe20000010824 */
[----:B------:R-:W-:Y:S01]  /*c470*/  HADD2.F32 R11, -RZ, R56.H1_H1 ;  /* 0x30000038ff0b7230 */ /* 0x000fe20000004100 */
[----:B------:R-:W-:Y:S01]  /*c480*/  FFMA.FTZ R35, R12, R16, R9 ;  /* 0x000000100c237223 */ /* 0x000fe20000010009 */
[----:B------:R-:W-:Y:S01]  /*c490*/  HADD2.F32 R7, -RZ, R51.H0_H0 ;  /* 0x20000033ff077230 */ /* 0x000fe20000004100 */
[-C--:B------:R-:W-:Y:S01]  /*c4a0*/  FMUL.FTZ R16, R5, R15.reuse ;  /* 0x0000000f05107220 */ /* 0x080fe20000410000 */
[----:B------:R-:W-:Y:S01]  /*c4b0*/  HADD2.F32 R10, -RZ, R10.H1_H1 ;  /* 0x3000000aff0a7230 */ /* 0x000fe20000004100 */
[----:B------:R-:W-:Y:S01]  /*c4c0*/  FFMA.FTZ R32, R11, R15, R8 ;  /* 0x0000000f0b207223 */ /* 0x000fe20000010008 */
[----:B------:R-:W-:Y:S01]  /*c4d0*/  HADD2.F32 R9, -RZ, R57.H1_H1 ;  /* 0x30000039ff097230 */ /* 0x000fe20000004100 */
[C---:B------:R-:W-:Y:S01]  /*c4e0*/  FMUL.FTZ R8, R7.reuse, R27 ;  /* 0x0000001b07087220 */ /* 0x040fe20000410000 */
[----:B------:R-:W-:Y:S01]  /*c4f0*/  HADD2.F32 R6, -RZ, R52.H1_H1 ;  /* 0x30000034ff067230 */ /* 0x000fe20000004100 */
[-C--:B------:R-:W-:Y:S01]  /*c500*/  FMUL.FTZ R14, R7, R10.reuse ;  /* 0x0000000a070e7220 */ /* 0x080fe20000410000 */
[----:B------:R-:W-:Y:S01]  /*c510*/  HADD2.F32 R5, -RZ, R51.H1_H1 ;  /* 0x30000033ff057230 */ /* 0x000fe20000004100 */
[----:B------:R-:W-:Y:S01]  /*c520*/  FFMA.FTZ R15, R9, R10, R8 ;  /* 0x0000000a090f7223 */ /* 0x000fe20000010008 */
[----:B------:R-:W-:Y:S01]  /*c530*/  HADD2.F32 R7, -RZ, R58.H1_H1 ;  /* 0x3000003aff077230 */ /* 0x000fe20000004100 */
[----:B------:R-:W-:Y:S01]  /*c540*/  FMUL.FTZ R10, R6, R30 ;  /* 0x0000001e060a7220 */ /* 0x000fe20000410000 */
[----:B------:R-:W-:Y:S01]  /*c550*/  HADD2.F32 R8, -RZ, R59.H1_H1 ;  /* 0x3000003bff087230 */ /* 0x000fe20000004100 */
[----:B------:R-:W-:-:S02]  /*c560*/  FMUL.FTZ R13, R5, R29 ;  /* 0x0000001d050d7220 */ /* 0x000fc40000410000 */
[----:B------:R-:W-:Y:S02]  /*c570*/  FMUL.FTZ R6, R6, R22 ;  /* 0x0000001606067220 */ /* 0x000fe40000410000 */
[-C--:B------:R-:W-:Y:S02]  /*c580*/  FMUL.FTZ R5, R5, R21.reuse ;  /* 0x0000001505057220 */ /* 0x080fe40000410000 */
        /* <DEDUP_REMOVED lines=18> */
.L_x_131:
[----:B------:R-:W-:Y:S05]  /*c6b0*/  BSYNC B0 ;  /* 0x0000000000007941 */ /* 0x000fea0003800000 */
.L_x_130:
[----:B------:R-:W-:-:S04]  /*c6c0*/  IADD3 R5, R62, 0x20, RZ ;  /* 0x000000203e057810 */ /* 0x000fc80007ffe0ff */
[----:B------:R-:W-:-:S13]  /*c6d0*/  ISETP.GE.AND P0, PT, R5, c[0x0][0x27c], PT ;  /* 0x00009f0005007a0c */ /* 0x000fda0003f06270 */
[----:B------:R-:W-:Y:S05]  /*c6e0*/  @P0 BRA `(.L_x_109) ;  /* 0x000006c000000947 */ /* 0x000fea0003800000 */
[----:B------:R-:W-:Y:S01]  /*c6f0*/  SHF.R.S32.HI R6, RZ, 0x1f, R5 ;  /* 0x0000001fff067819 */ /* 0x000fe20000011405 */
[--C-:B------:R-:W-:Y:S01]  /*c700*/  HADD2.F32 R18, -RZ, R70.reuse.H1_H1 ;  /* 0x30000046ff127230 */ /* 0x100fe20000004100 */
[----:B------:R-:W-:Y:S01]  /*c710*/  SHF.R.S32.HI R7, RZ, 0x1f, R17 ;  /* 0x0000001fff077819 */ /* 0x000fe20000011411 */
[----:B------:R-:W-:Y:S01]  /*c720*/  HADD2.F32 R19, -RZ, R70.H0_H0 ;  /* 0x20000046ff137230 */ /* 0x000fe20000004100 */
[----:B-1----:R-:W-:Y:S02]  /*c730*/  LEA.HI R9, R17, R17, RZ, 0x1 ;  /* 0x0000001111097211 */ /* 0x002fe400078f08ff */
[CC--:B------:R-:W-:Y:S02]  /*c740*/  LEA.HI R8, R6.reuse, R5.reuse, RZ, 0x3 ;  /* 0x0000000506087211 */ /* 0x0c0fe400078f18ff */
[----:B------:R-:W-:Y:S02]  /*c750*/  LEA.HI R11, R6, R5, RZ, 0x5 ;  /* 0x00000005060b7211 */ /* 0x000fe400078f28ff */
[----:B------:R-:W-:Y:S01]  /*c760*/  LEA.HI R5, R7, R17, RZ, 0x3 ;  /* 0x0000001107057211 */ /* 0x000fe200078f18ff */
[C---:B------:R-:W-:Y:S01]  /*c770*/  IMAD.SHL.U32 R7, R9.reuse, 0x20, RZ ;  /* 0x0000002009077824 */ /* 0x040fe200078e00ff */
[----:B------:R-:W-:-:S02]  /*c780*/  LOP3.LUT R6, R9, 0x7fffffe, RZ, 0xc0, !PT ;  /* 0x07fffffe09067812 */ /* 0x000fc400078ec0ff */
[----:B------:R-:W-:Y:S02]  /*c790*/  SHF.L.U32 R9, R5, 0x5, RZ ;  /* 0x0000000505097819 */ /* 0x000fe400000006ff */
[----:B------:R-:W-:Y:S01]  /*c7a0*/  MOV R13, c[0x0][0x27c] ;  /* 0x00009f00000d7a02 */ /* 0x000fe20000000f00 */
[----:B------:R-:W-:Y:S01]  /*c7b0*/  IMAD.IADD R12, R17, 0x1, -R6 ;  /* 0x00000001110c7824 */ /* 0x000fe200078e0a06 */
[----:B------:R-:W-:Y:S01]  /*c7c0*/  SHF.R.S32.HI R10, RZ, 0x3, R8 ;  /* 0x00000003ff0a7819 */ /* 0x000fe20000011408 */
[----:B------:R-:W-:Y:S01]  /*c7d0*/  HADD2.F32 R17, -RZ, R71.H0_H0 ;  /* 0x20000047ff117230 */ /* 0x000fe20000004100 */
[----:B------:R-:W-:Y:S02]  /*c7e0*/  LOP3.LUT R5, R7, 0xc0, RZ, 0xc0, !PT ;  /* 0x000000c007057812 */ /* 0x000fe400078ec0ff */
[----:B------:R-:W-:Y:S02]  /*c7f0*/  LOP3.LUT R7, R9, 0xffffff00, RZ, 0xc0, !PT ;  /* 0xffffff0009077812 */ /* 0x000fe400078ec0ff */
[----:B------:R-:W-:-:S02]  /*c800*/  LEA.HI R6, R13, R10, RZ, 0x1d ;  /* 0x0000000a0d067211 */ /* 0x000fc400078fe8ff */
[----:B------:R-:W-:Y:S01]  /*c810*/  SHF.L.U32 R9, R11, 0x7, RZ ;  /* 0x000000070b097819 */ /* 0x000fe200000006ff */
[----:B------:R-:W-:Y:S01]  /*c820*/  IMAD R11, R12, 0x20, R7 ;  /* 0x000000200c0b7824 */ /* 0x000fe200078e0207 */
[----:B------:R-:W-:Y:S02]  /*c830*/  SHF.R.S32.HI R7, RZ, 0x1f, R6 ;  /* 0x0000001fff077819 */ /* 0x000fe40000011406 */
[----:B------:R-:W-:Y:S02]  /*c840*/  LOP3.LUT R10, R9, 0x7ffff000, RZ, 0xc0, !PT ;  /* 0x7ffff000090a7812 */ /* 0x000fe400078ec0ff */
[----:B------:R-:W-:Y:S02]  /*c850*/  SHF.L.U32 R9, R6, 0x3, RZ ;  /* 0x0000000306097819 */ /* 0x000fe400000006ff */
[----:B------:R-:W-:Y:S02]  /*c860*/  LEA.HI R6, R7, R6, RZ, 0x2 ;  /* 0x0000000607067211 */ /* 0x000fe400078f10ff */
[----:B------:R-:W-:-:S02]  /*c870*/  LOP3.LUT R8, R5, 0x18, R8, 0xf8, !PT ;  /* 0x0000001805087812 */ /* 0x000fc400078ef808 */
[----:B------:R-:W-:Y:S02]  /*c880*/  SHF.R.U32.HI R13, RZ, 0x3, R5 ;  /* 0x00000003ff0d7819 */ /* 0x000fe40000011605 */
[----:B------:R-:W-:Y:S01]  /*c890*/  LOP3.LUT R7, R5, 0x18, R9, 0xf8, !PT ;  /* 0x0000001805077812 */ /* 0x000fe200078ef809 */
[----:B------:R-:W-:Y:S01]  /*c8a0*/  IMAD.SHL.U32 R5, R6, 0x400, RZ ;  /* 0x0000040006057824 */ /* 0x000fe200078e00ff */
[-C--:B------:R-:W-:Y:S01]  /*c8b0*/  LOP3.LUT R8, R8, R13.reuse, RZ, 0x3c, !PT ;  /* 0x0000000d08087212 */ /* 0x080fe200078e3cff */
[----:B------:R-:W-:Y:S01]  /*c8c0*/  HADD2.F32 R6, -RZ, R66.H0_H0 ;  /* 0x20000042ff067230 */ /* 0x000fe20000004100 */
[----:B------:R-:W-:Y:S02]  /*c8d0*/  LOP3.LUT R7, R7, R13, RZ, 0x3c, !PT ;  /* 0x0000000d07077212 */ /* 0x000fe400078e3cff */
[----:B------:R-:W-:Y:S02]  /*c8e0*/  LOP3.LUT R5, R5, 0x7ffff000, RZ, 0xc0, !PT ;  /* 0x7ffff00005057812 */ /* 0x000fe400078ec0ff */
[----:B------:R-:W-:-:S02]  /*c8f0*/  IADD3 R8, R8, R11, R10 ;  /* 0x0000000b08087210 */ /* 0x000fc40007ffe00a */
[----:B------:R-:W-:Y:S01]  /*c900*/  IADD3 R5, R7, R5, R11 ;  /* 0x0000000507057210 */ /* 0x000fe20007ffe00b */
[----:B------:R-:W-:Y:S01]  /*c910*/  HADD2.F32 R7, -RZ, R67.H0_H0 ;  /* 0x20000043ff077230 */ /* 0x000fe20000004100 */
        /* <DEDUP_REMOVED lines=19> */
[----:B------:R-:W-:Y:S01]  /*ca50*/  HADD2.F32 R6, -RZ, R67.H1_H1 ;  /* 0x30000043ff067230 */ /* 0x000fe20000004100 */
[----:B------:R-:W-:Y:S01]  /*ca60*/  FMUL.FTZ R35, R5, R13 ;  /* 0x0000000d05237220 */ /* 0x000fe20000410000 */
[----:B------:R-:W-:Y:S01]  /*ca70*/  HADD2.F32 R5, -RZ, R68.H0_H0 ;  /* 0x20000044ff057230 */ /* 0x000fe20000004100 */
        /* <DEDUP_REMOVED lines=15> */
[----:B------:R-:W-:Y:S01]  /*cb70*/  HADD2.F32 R11, -RZ, R72.H0_H0 ;  /* 0x20000048ff0b7230 */ /* 0x000fe20000004100 */
[----:B------:R-:W-:Y:S01]  /*cb80*/  FFMA.FTZ R33, R12, R16, R9 ;  /* 0x000000100c217223 */ /* 0x000fe20000010009 */
[----:B------:R-:W-:Y:S01]  /*cb90*/  HADD2.F32 R7, -RZ, R68.H1_H1 ;  /* 0x30000044ff077230 */ /* 0x000fe20000004100 */
[-C--:B------:R-:W-:Y:S01]  /*cba0*/  FMUL.FTZ R16, R5, R15.reuse ;  /* 0x0000000f05107220 */ /* 0x080fe20000410000 */
[----:B------:R-:W-:Y:S01]  /*cbb0*/  HADD2.F32 R10, -RZ, R10.H1_H1 ;  /* 0x3000000aff0a7230 */ /* 0x000fe20000004100 */
[----:B------:R-:W-:Y:S01]  /*cbc0*/  FFMA.FTZ R31, R11, R15, R8 ;  /* 0x0000000f0b1f7223 */ /* 0x000fe20000010008 */
[----:B------:R-:W-:Y:S01]  /*cbd0*/  HADD2.F32 R9, -RZ, R72.H1_H1 ;  /* 0x30000048ff097230 */ /* 0x000fe20000004100 */
[C---:B------:R-:W-:Y:S01]  /*cbe0*/  FMUL.FTZ R8, R7.reuse, R26 ;  /* 0x0000001a07087220 */ /* 0x040fe20000410000 */
[--C-:B------:R-:W-:Y:S01]  /*cbf0*/  HADD2.F32 R6, -RZ, R69.reuse.H1_H1 ;  /* 0x30000045ff067230 */ /* 0x100fe20000004100 */
[-C--:B------:R-:W-:Y:S01]  /*cc00*/  FMUL.FTZ R14, R7, R10.reuse ;  /* 0x0000000a070e7220 */ /* 0x080fe20000410000 */
[----:B------:R-:W-:Y:S01]  /*cc10*/  HADD2.F32 R5, -RZ, R69.H0_H0 ;  /* 0x20000045ff057230 */ /* 0x000fe20000004100 */
[----:B------:R-:W-:Y:S01]  /*cc20*/  FFMA.FTZ R15, R9, R10, R8 ;  /* 0x0000000a090f7223 */ /* 0x000fe20000010008 */
[--C-:B------:R-:W-:Y:S01]  /*cc30*/  HADD2.F32 R7, -RZ, R73.reuse.H0_H0 ;  /* 0x20000049ff077230 */ /* 0x100fe20000004100 */
        /* <DEDUP_REMOVED lines=23> */
.L_x_109:
[----:B------:R-:W-:Y:S05]  /*cdb0*/  BSYNC B2 ;  /* 0x0000000000027941 */ /* 0x000fea0003800000 */
.L_x_93:
[----:B------:R-:W-:-:S04]  /*cdc0*/  DEPBAR.LE SB0, 0x0 ;  /* 0x000080000000791a */ /* 0x000fc80000000000 */
[----:B------:R-:W-:Y:S01]  /*cdd0*/  IMAD.SHL.U32 R219, R3, 0x2, RZ ;  /* 0x0000000203db7824 */ /* 0x000fe200078e00ff */
[----:B------:R-:W-:Y:S01]  /*cde0*/  BAR.SYNC.DEFER_BLOCKING 0x0 ;  /* 0x0000000000007b1d */ /* 0x000fe20000010000 */
[----:B------:R-:W-:Y:S01]  /*cdf0*/  IMAD.SHL.U32 R216, R2, 0x2, RZ ;  /* 0x0000000202d87824 */ /* 0x000fe200078e00ff */
[C---:B------:R-:W-:Y:S01]  /*ce00*/  LOP3.LUT R5, R74.reuse, 0x1, RZ, 0xc0, !PT ;  /* 0x000000014a057812 */ /* 0x040fe200078ec0ff */
[----:B------:R-:W-:Y:S01]  /*ce10*/  IMAD.MOV.U32 R6, RZ, RZ, R80 ;  /* 0x000000ffff067224 */ /* 0x000fe200078e0050 */
[----:B------:R-:W-:Y:S01]  /*ce20*/  LOP3.LUT P1, RZ, R74, 0x2, RZ, 0xc0, !PT ;  /* 0x000000024aff7812 */ /* 0x000fe2000782c0ff */
[----:B------:R-:W-:Y:S01]  /*ce30*/  IMAD.MOV.U32 R7, RZ, RZ, R81 ;  /* 0x000000ffff077224 */ /* 0x000fe200078e0051 */
[----:B------:R-:W-:Y:S01]  /*ce40*/  ISETP.NE.U32.AND P2, PT, R5, 0x1, PT ;  /* 0x000000010500780c */ /* 0x000fe20003f45070 */
[----:B------:R-:W-:Y:S01]  /*ce50*/  IMAD.MOV.U32 R6, RZ, RZ, R78 ;  /* 0x000000ffff067224 */ /* 0x000fe200078e004e */
[----:B-1----:R-:W-:Y:S01]  /*ce60*/  IADD3 R8, R216, 0x3100, RZ ;  /* 0x00003100d8087810 */ /* 0x002fe20007ffe0ff */
[----:B------:R-:W-:Y:S01]  /*ce70*/  IMAD R2, R76, R65, RZ ;  /* 0x000000414c027224 */ /* 0x000fe200078e02ff */
[----:B------:R-:W-:Y:S01]  /*ce80*/  IADD3 R221, R216, 0x3120, RZ ;  /* 0x00003120d8dd7810 */ /* 0x000fe20007ffe0ff */
[----:B------:R-:W-:Y:S01]  /*ce90*/  IMAD R148, R65, -0x40, R165 ;  /* 0xffffffc041947824 */ /* 0x000fe200078e02a5 */
[----:B------:R1:W-:Y:S01]  /*cea0*/  STL.64 [R1+0x48], R6 ;  /* 0x0000480601007387 */ /* 0x0003e20000100a00 */
[----:B------:R-:W-:Y:S01]  /*ceb0*/  IMAD R2, R75, R77, R2 ;  /* 0x0000004d4b027224 */ /* 0x000fe200078e0202 */
[----:B------:R-:W-:Y:S01]  /*cec0*/  @P5 IADD3 R221, R8, -0x20, RZ ;  /* 0xffffffe008dd5810 */ /* 0x000fe20007ffe0ff */
[----:B------:R-:W-:-:S02]  /*ced0*/  IMAD.IADD R5, R148, 0x1, -R64 ;  /* 0x0000000194057824 */ /* 0x000fc400078e0a40 */
[----:B------:R-:W-:Y:S02]  /*cee0*/  IMAD R220, R0, 0x2, R219 ;  /* 0x0000000200dc7824 */ /* 0x000fe400078e02db */
[----:B------:R-:W-:Y:S01]  /*cef0*/  IMAD.SHL.U32 R233, R233, 0x2, RZ ;  /* 0x00000002e9e97824 */ /* 0x000fe200078e00ff */
[C---:B------:R-:W-:Y:S01]  /*cf00*/  ISETP.LT.OR P4, PT, R5.reuse, 0x1, P2 ;  /* 0x000000010500780c */ /* 0x040fe20001781670 */
[----:B------:R-:W-:Y:S01]  /*cf10*/  IMAD.SHL.U32 R217, R4, 0x2, RZ ;  /* 0x0000000204d97824 */ /* 0x000fe200078e00ff */
[C---:B------:R-:W-:Y:S01]  /*cf20*/  ISETP.LT.OR P3, PT, R5.reuse, 0x1, !P1 ;  /* 0x000000010500780c */ /* 0x040fe20004f61670 */
[----:B---3--:R-:W-:Y:S01]  /*cf30*/  LDSM.16.M88.4 R16, [R219+0x6100] ;  /* 0x00610000db10783b */ /* 0x008fe20000000200 */
[C---:B------:R-:W-:Y:S01]  /*cf40*/  ISETP.LT.OR P2, PT, R5.reuse, 0x21, P2 ;  /* 0x000000210500780c */ /* 0x040fe20001741670 */
[----:B------:R-:W-:Y:S01]  /*cf50*/  IMAD R218, R0, 0x2, R217 ;  /* 0x0000000200da7824 */ /* 0x000fe200078e02d9 */
[----:B------:R-:W-:Y:S01]  /*cf60*/  ISETP.LT.OR P1, PT, R5, 0x21, !P1 ;  /* 0x000000210500780c */ /* 0x000fe20004f21670 */
[----:B------:R-:W2:Y:S04]  /*cf70*/  LDSM.16.M88.4 R20, [R216+0x3100] ;  /* 0x00310000d814783b */ /* 0x000ea80000000200 */
[----:B------:R-:W3:Y:S04]  /*cf80*/  LDSM.16.M88.4 R12, [R219+0x7100] ;  /* 0x00710000db0c783b */ /* 0x000ee80000000200 */
[----:B------:R-:W4:Y:S01]  /*cf90*/  LDSM.16.M88.4 R24, [R216+0x3900] ;  /* 0x00390000d818783b */ /* 0x000f220000000200 */
[----:B-1----:R-:W-:-:S03]  /*cfa0*/  IMAD.WIDE.U32 R6, R65, R77, R6 ;  /* 0x0000004d41067225 */ /* 0x002fc600078e0006 */
[----:B------:R-:W1:Y:S01]  /*cfb0*/  LDSM.16.M88.4 R28, [R216+0x3500] ;  /* 0x00350000d81c783b */ /* 0x000e620000000200 */
[----:B------:R-:W-:Y:S01]  /*cfc0*/  IMAD.IADD R3, R7, 0x1, R2 ;  /* 0x0000000107037824 */ /* 0x000fe200078e0202 */
[C---:B------:R-:W-:Y:S02]  /*cfd0*/  LEA R2, P0, R6.reuse, c[0x0][0x1f8], 0x1 ;  /* 0x00007e0006027a11 */ /* 0x040fe400078008ff */
[----:B------:R-:W1:Y:S02]  /*cfe0*/  LDSM.16.M88.4 R32, [R216+0x3d00] ;  /* 0x003d0000d820783b */ /* 0x000e640000000200 */
[----:B------:R-:W-:Y:S02]  /*cff0*/  LEA.HI.X R3, R6, c[0x0][0x1fc], R3, 0x1, P0 ;  /* 0x00007f0006037a11 */ /* 0x000fe400000f0c03 */
[----:B------:R-:W-:Y:S01]  /*d000*/  LDSM.16.M88.4 R40, [R220+0x6100] ;  /* 0x00610000dc28783b */ /* 0x000fe20000000200 */
[----:B------:R-:W-:-:S03]  /*d010*/  IADD3 R6, P0, R77, R2, RZ ;  /* 0x000000024d067210 */ /* 0x000fc60007f1e0ff */
[----:B------:R-:W1:Y:S02]  /*d020*/  LDSM.16.M88.4 R44, [R221] ;  /* 0x00000000dd2c783b */ /* 0x000e640000000200 */
[----:B------:R-:W-:Y:S01]  /*d030*/  IMAD.X R7, R76, 0x1, R3, P0 ;  /* 0x000000014c077824 */ /* 0x000fe200000e0603 */
[----:B------:R-:W-:Y:S01]  /*d040*/  LOP3.LUT P0, RZ, R74, 0x4, RZ, 0xc0, !PT ;  /* 0x000000044aff7812 */ /* 0x000fe2000780c0ff */
[----:B------:R-:W1:Y:S04]  /*d050*/  LDSM.16.M88.4 R8, [R220+0x7100] ;  /* 0x00710000dc08783b */ /* 0x000e680000000200 */
[----:B------:R-:W-:Y:S04]  /*d060*/  LDSM.16.M88.4 R48, [R221+0x400] ;  /* 0x00040000dd30783b */ /* 0x000fe80000000200 */
[----:B------:R-:W1:Y:S01]  /*d070*/  LDSM.16.M88.4 R60, [R221+0x800] ;  /* 0x00080000dd3c783b */ /* 0x000e620000000200 */
[-C--:B--2---:R-:W-:Y:S03]  /*d080*/  HMMA.16816.F32 R52, R16, R20.reuse, RZ ;  /* 0x000000141034723c */ /* 0x084fe600000018ff */
[----:B------:R-:W2:Y:S04]  /*d090*/  LDSM.16.M88.4 R76, [R221+0xc00] ;  /* 0x000c0000dd4c783b */ /* 0x000ea80000000200 */
[----:B------:R-:W-:Y:S01]  /*d0a0*/  @!PT LDS RZ, [RZ] ;  /* 0x00000000fffff984 */ /* 0x000fe20000000800 */
[----:B------:R-:W-:Y:S01]  /*d0b0*/  @!PT LDS RZ, [RZ] ;  /* 0x00000000fffff984 */ /* 0x000fe20000000800 */
[----:B------:R-:W-:Y:S01]  /*d0c0*/  @!PT LDS RZ, [RZ] ;  /* 0x00000000fffff984 */ /* 0x000fe20000000800 */
[----:B------:R1:W-:Y:S01]  /*d0d0*/  LDGSTS.E.BYPASS.LTC128B.128 [R233+0x100], [R2.64], !P4 ;  /* 0x0010000002e97fae */ /* 0x0003e2000e101d46 */
[----:B---3--:R-:W-:Y:S03]  /*d0e0*/  HMMA.16816.F32 R92, R12, R20, RZ ;  /* 0x000000140c5c723c */ /* 0x008fe600000018ff */
[----:B------:R3:W-:Y:S01]  /*d0f0*/  LDGSTS.E.BYPASS.LTC128B.128 [R233+0x1100], [R2.64+0x40], !P3 ;  /* 0x0110004002e97fae */ /* 0x0007e2000d901d46 */
[----:B------:R-:W-:-:S02]  /*d100*/  ISETP.LT.OR P3, PT, R5, 0x1, !P0 ;  /* 0x000000010500780c */ /* 0x000fc40004761670 */
[----:B------:R-:W-:Y:S02]  /*d110*/  ISETP.LT.OR P0, PT, R5, 0x21, !P0 ;  /* 0x000000210500780c */ /* 0x000fe40004701670 */
[C---:B----4-:R-:W-:Y:S09]  /*d120*/  HMMA.16816.F32 R104, R12.reuse, R24, RZ ;  /* 0x000000180c68723c */ /* 0x050ff200000018ff */
[----:B------:R3:W-:Y:S01]  /*d130*/  LDGSTS.E.BYPASS.LTC128B.128 [R233+0x2100], [R2.64+0x80], !P3 ;  /* 0x0210008002e97fae */ /* 0x0007e2000d901d46 */
[C---:B------:R-:W-:Y:S03]  /*d140*/  HMMA.16816.F32 R100, R12.reuse, R22, RZ ;  /* 0x000000160c64723c */ /* 0x040fe600000018ff */
[----:B------:R4:W-:Y:S04]  /*d150*/  LDGSTS.E.BYPASS.LTC128B.128 [R233+0x900], [R6.64], !P2 ;  /* 0x0090000006e97fae */ /* 0x0009e8000d101d46 */
[----:B------:R4:W-:Y:S01]  /*d160*/  LDGSTS.E.BYPASS.LTC128B.128 [R233+0x1900], [R6.64+0x40], !P1 ;  /* 0x0190004006e97fae */ /* 0x0009e2000c901d46 */
[C---:B-1----:R-:W-:Y:S03]  /*d170*/  HMMA.16816.F32 R108, R12.reuse, R28, RZ ;  /* 0x0000001c0c6c723c */ /* 0x042fe600000018ff */
[----:B------:R4:W-:Y:S04]  /*d180*/  LDGSTS.E.BYPASS.LTC128B.128 [R233+0x2900], [R6.64+0x80], !P0 ;  /* 0x0290008006e97fae */ /* 0x0009e8000c101d46 */
[----:B------:R-:W-:Y:S01]  /*d190*/  LDSM.16.M88.4 R64, [R216+0x4100] ;  /* 0x00410000d840783b */ /* 0x000fe20000000200 */
[C---:B------:R-:W-:Y:S03]  /*d1a0*/  HMMA.16816.F32 R96, R12.reuse, R32, RZ ;  /* 0x000000200c60723c */ /* 0x040fe600000018ff */
[----:B------:R-:W1:Y:S04]  /*d1b0*/  LDSM.16.M88.4 R36, [R219+0x8100] ;  /* 0x00810000db24783b */ /* 0x000e680000000200 */
[----:B------:R-:W-:Y:S01]  /*d1c0*/  LDSM.16.M88.4 R56, [R221+0x1000] ;  /* 0x00100000dd38783b */ /* 0x000fe20000000200 */
[----:B------:R-:W-:Y:S01]  /*d1d0*/  HMMA.16816.F32 R88, R12, R30, RZ ;  /* 0x0000001e0c58723c */ /* 0x000fe200000018ff */
[----:B---3--:R-:W-:-:S02]  /*d1e0*/  LOP3.LUT R3, R154, 0xffffffe0, RZ, 0xc0, !PT ;  /* 0xffffffe09a037812 */ /* 0x008fc400078ec0ff */
[----:B------:R-:W0:Y:S05]  /*d1f0*/  LDGDEPBAR ;  /* 0x00000000000079af */ /* 0x000e2a0000000000 */
[C---:B------:R-:W-:Y:S08]  /*d200*/  HMMA.16816.F32 R84, R12.reuse, R26, RZ ;  /* 0x0000001a0c54723c */ /* 0x040ff000000018ff */
[----:B------:R-:W-:Y:S08]  /*d210*/  HMMA.16816.F32 R68, R12, R34, RZ ;  /* 0x000000220c44723c */ /* 0x000ff000000018ff */
[----:B------:R-:W-:Y:S01]  /*d220*/  HMMA.16816.F32 R12, R40, R44, R52 ;  /* 0x0000002c280c723c */ /* 0x000fe20000001834 */
[----:B------:R-:W-:Y:S07]  /*d230*/  LDSM.16.M88.4 R52, [R216+0x5100] ;  /* 0x00510000d834783b */ /* 0x000fee0000000200 */
[C---:B------:R-:W-:Y:S08]  /*d240*/  HMMA.16816.F32 R80, R16.reuse, R32, RZ ;  /* 0x000000201050723c */ /* 0x040ff000000018ff */
[C---:B------:R-:W-:Y:S01]  /*d250*/  HMMA.16816.F32 R128, R16.reuse, R34, RZ ;  /* 0x000000221080723c */ /* 0x040fe200000018ff */
[----:B------:R-:W3:Y:S07]  /*d260*/  LDSM.16.M88.4 R32, [R219+0x9100] ;  /* 0x00910000db20783b */ /* 0x000eee0000000200 */
[C---:B------:R-:W-:Y:S08]  /*d270*/  HMMA.16816.F32 R72, R16.reuse, R28, RZ ;  /* 0x0000001c1048723c */ /* 0x040ff000000018ff */
[C---:B------:R-:W-:Y:S01]  /*d280*/  HMMA.16816.F32 R116, R16.reuse, R30, RZ ;  /* 0x0000001e1074723c */ /* 0x040fe200000018ff */
[----:B------:R-:W1:Y:S07]  /*d290*/  LDSM.16.M88.4 R28, [R220+0x8100] ;  /* 0x00810000dc1c783b */ /* 0x000e6e0000000200 */
[----:B------:R-:W-:Y:S08]  /*d2a0*/  HMMA.16816.F32 R120, R16, R22, RZ ;  /* 0x000000161078723c */ /* 0x000ff000000018ff */
[C---:B------:R-:W-:Y:S08]  /*d2b0*/  HMMA.16816.F32 R20, R8.reuse, R44, R92 ;  /* 0x0000002c0814723c */ /* 0x040ff0000000185c */
[C---:B------:R-:W-:Y:S08]  /*d2c0*/  HMMA.16816.F32 R136, R8.reuse, R60, R104 ;  /* 0x0000003c0888723c */ /* 0x040ff00000001868 */
[C---:B------:R-:W-:Y:S08]  /*d2d0*/  HMMA.16816.F32 R92, R8.reuse, R46, R100 ;  /* 0x0000002e085c723c */ /* 0x040ff00000001864 */
[C---:B------:R-:W-:Y:S08]  /*d2e0*/  HMMA.16816.F32 R108, R8.reuse, R48, R108 ;  /* 0x00000030086c723c */ /* 0x040ff0000000186c */
[C---:B--2---:R-:W-:Y:S08]  /*d2f0*/  HMMA.16816.F32 R140, R8.reuse, R76, R96 ;  /* 0x0000004c088c723c */ /* 0x044ff00000001860 */
[C---:B------:R-:W-:Y:S08]  /*d300*/  HMMA.16816.F32 R100, R8.reuse, R50, R88 ;  /* 0x000000320864723c */ /* 0x040ff00000001858 */
[C---:B------:R-:W-:Y:S08]  /*d310*/  HMMA.16816.F32 R104, R8.reuse, R62, R84 ;  /* 0x0000003e0868723c */ /* 0x040ff00000001854 */
[----:B------:R-:W-:Y:S08]  /*d320*/  HMMA.16816.F32 R132, R8, R78, R68 ;  /* 0x0000004e0884723c */ /* 0x000ff00000001844 */
[----:B-1----:R-:W-:Y:S01]  /*d330*/  HMMA.16816.F32 R8, R36, R64, R12 ;  /* 0x000000402408723c */ /* 0x002fe2000000180c */
[----:B------:R-:W-:Y:S07]  /*d340*/  LDSM.16.M88.4 R12, [R219+0xb100] ;  /* 0x00b10000db0c783b */ /* 0x000fee0000000200 */
[C---:B------:R-:W-:Y:S08]  /*d350*/  HMMA.16816.F32 R112, R16.reuse, R24, RZ ;  /* 0x000000181070723c */ /* 0x040ff000000018ff */
[----:B------:R-:W-:Y:S01]  /*d360*/  HMMA.16816.F32 R124, R16, R26, RZ ;  /* 0x0000001a107c723c */ /* 0x000fe200000018ff */
[----:B------:R-:W1:Y:S04]  /*d370*/  LDSM.16.M88.4 R16, [R220+0x9100] ;  /* 0x00910000dc10783b */ /* 0x000e680000000200 */
[----:B------:R-:W2:Y:S03]  /*d380*/  LDSM.16.M88.4 R24, [R219+0xa100] ;  /* 0x00a10000db18783b */ /* 0x000ea60000000200 */
[C---:B------:R-:W-:Y:S08]  /*d390*/  HMMA.16816.F32 R96, R40.reuse, R48, R72 ;  /* 0x000000302860723c */ /* 0x040ff00000001848 */
[----:B------:R-:W-:Y:S01]  /*d3a0*/  HMMA.16816.F32 R72, R40, R46, R120 ;  /* 0x0000002e2848723c */ /* 0x000fe20000001878 */
[----:B------:R-:W-:Y:S07]  /*d3b0*/  LDSM.16.M88.4 R44, [R221+0x2000] ;  /* 0x00200000dd2c783b */ /* 0x000fee0000000200 */
[----:B---3--:R-:W-:Y:S01]  /*d3c0*/  HMMA.16816.F32 R68, R32, R64, R20 ;  /* 0x000000402044723c */ /* 0x008fe20000001814 */
[----:B------:R-:W3:Y:S07]  /*d3d0*/  LDSM.16.M88.4 R20, [R220+0xa100] ;  /* 0x00a10000dc14783b */ /* 0x000eee0000000200 */
[----:B------:R-:W-:Y:S08]  /*d3e0*/  HMMA.16816.F32 R8, R28, R56, R8 ;  /* 0x000000381c08723c */ /* 0x000ff00000001808 */
[C---:B------:R-:W-:Y:S08]  /*d3f0*/  HMMA.16816.F32 R112, R40.reuse, R60, R112 ;  /* 0x0000003c2870723c */ /* 0x040ff00000001870 */
[----:B------:R-:W-:Y:S08]  /*d400*/  HMMA.16816.F32 R124, R40, R62, R124 ;  /* 0x0000003e287c723c */ /* 0x000ff0000000187c */
[----:B------:R-:W-:Y:S08]  /*d410*/  HMMA.16816.F32 R60, R32, R66, R92 ;  /* 0x00000042203c723c */ /* 0x000ff0000000185c */
[----:B------:R-:W-:Y:S01]  /*d420*/  HMMA.16816.F32 R88, R40, R50, R116 ;  /* 0x000000322858723c */ /* 0x000fe20000001874 */
[----:B------:R-:W3:Y:S07]  /*d430*/  LDSM.16.M88.4 R48, [R216+0x4500] ;  /* 0x00450000d830783b */ /* 0x000eee0000000200 */
[----:B------:R-:W-:Y:S08]  /*d440*/  HMMA.16816.F32 R64, R36, R66, R72 ;  /* 0x000000422440723c */ /* 0x000ff00000001848 */
[----:B-1----:R-:W-:Y:S08]  /*d450*/  HMMA.16816.F32 R68, R16, R56, R68 ;  /* 0x000000381044723c */ /* 0x002ff00000001844 */
[----:B--2---:R-:W-:Y:S01]  /*d460*/  HMMA.16816.F32 R72, R24, R52, R8 ;  /* 0x000000341848723c */ /* 0x004fe20000001808 */
[----:B------:R-:W1:Y:S07]  /*d470*/  LDSM.16.M88.4 R8, [R220+0xb100] ;  /* 0x00b10000dc08783b */ /* 0x000e6e0000000200 */
[C---:B------:R-:W-:Y:S08]  /*d480*/  HMMA.16816.F32 R144, R40.reuse, R76, R80 ;  /* 0x0000004c2890723c */ /* 0x040ff00000001850 */
[----:B------:R-:W-:Y:S08]  /*d490*/  HMMA.16816.F32 R128, R40, R78, R128 ;  /* 0x0000004e2880723c */ /* 0x000ff00000001880 */
[-C--:B------:R-:W-:Y:S01]  /*d4a0*/  HMMA.16816.F32 R40, R16, R58.reuse, R60 ;  /* 0x0000003a1028723c */ /* 0x080fe2000000183c */
[----:B------:R-:W2:Y:S07]  /*d4b0*/  LDSM.16.M88.4 R60, [R221+0x1400] ;  /* 0x00140000dd3c783b */ /* 0x000eae0000000200 */
[----:B------:R-:W-:Y:S01]  /*d4c0*/  HMMA.16816.F32 R64, R28, R58, R64 ;  /* 0x0000003a1c40723c */ /* 0x000fe20000001840 */
[----:B------:R-:W1:Y:S07]  /*d4d0*/  LDSM.16.M88.4 R56, [R216+0x4900] ;  /* 0x00490000d838783b */ /* 0x000e6e0000000200 */
[----:B------:R-:W-:Y:S08]  /*d4e0*/  HMMA.16816.F32 R68, R12, R52, R68 ;  /* 0x000000340c44723c */ /* 0x000ff00000001844 */
[----:B---3--:R-:W-:Y:S08]  /*d4f0*/  HMMA.16816.F32 R84, R20, R44, R72 ;  /* 0x0000002c1454723c */ /* 0x008ff00000001848 */
[-C--:B------:R-:W-:Y:S08]  /*d500*/  HMMA.16816.F32 R72, R36, R48.reuse, R96 ;  /* 0x000000302448723c */ /* 0x080ff00000001860 */
[----:B------:R-:W-:Y:S08]  /*d510*/  HMMA.16816.F32 R80, R32, R48, R108 ;  /* 0x000000302050723c */ /* 0x000ff0000000186c */
[----:B------:R-:W-:Y:S01]  /*d520*/  HMMA.16816.F32 R76, R12, R54, R40 ;  /* 0x000000360c4c723c */ /* 0x000fe20000001828 */
[----:B------:R-:W-:-:S04]  /*d530*/  FMUL.FTZ R2, R84, c[0x0][0x320] ;  /* 0x0000c80054027a20 */ /* 0x000fc80000410000 */
[----:B------:R3:W-:Y:S03]  /*d540*/  MUFU.TANH R153, R2 ;  /* 0x0000000200997308 */ /* 0x0007e60000002400 */
[-C--:B------:R-:W-:Y:S08]  /*d550*/  HMMA.16816.F32 R96, R32, R50.reuse, R100 ;  /* 0x000000322060723c */ /* 0x080ff00000001864 */
[----:B------:R-:W-:Y:S01]  /*d560*/  HMMA.16816.F32 R92, R36, R50, R88 ;  /* 0x00000032245c723c */ /* 0x000fe20000001858 */
[----:B------:R-:W4:Y:S01]  /*d570*/  LDSM.16.M88.4 R88, [R216+0x4d00] ;  /* 0x004d0000d858783b */ /* 0x000f220000000200 */
[----:B---3--:R-:W-:-:S06]  /*d580*/  FMUL.FTZ R2, R85, c[0x0][0x320] ;  /* 0x0000c80055027a20 */ /* 0x008fcc0000410000 */
[----:B------:R-:W-:Y:S01]  /*d590*/  HMMA.16816.F32 R40, R24, R54, R64 ;  /* 0x000000361828723c */ /* 0x000fe20000001840 */
[----:B------:R-:W3:Y:S01]  /*d5a0*/  LDSM.16.M88.4 R52, [R216+0x5500] ;  /* 0x00550000d834783b */ /* 0x000ee20000000200 */
[----:B------:R2:W-:Y:S06]  /*d5b0*/  MUFU.TANH R152, R2 ;  /* 0x0000000200987308 */ /* 0x0005ec0000002400 */
[----:B-1----:R-:W-:Y:S08]  /*d5c0*/  HMMA.16816.F32 R48, R8, R44, R68 ;  /* 0x0000002c0830723c */ /* 0x002ff00000001844 */
[----:B--2---:R-:W-:Y:S01]  /*d5d0*/  HMMA.16816.F32 R64, R28, R60, R72 ;  /* 0x0000003c1c40723c */ /* 0x004fe20000001848 */
[----:B------:R-:W-:-:S04]  /*d5e0*/  FMUL.FTZ R2, R86, c[0x0][0x320] ;  /* 0x0000c80056027a20 */ /* 0x000fc80000410000 */
[----:B------:R1:W-:Y:S03]  /*d5f0*/  MUFU.TANH R151, R2 ;  /* 0x0000000200977308 */ /* 0x0003e60000002400 */
[----:B------:R-:W-:Y:S08]  /*d600*/  HMMA.16816.F32 R68, R16, R60, R80 ;  /* 0x0000003c1044723c */ /* 0x000ff00000001850 */
[----:B------:R-:W-:Y:S01]  /*d610*/  HMMA.16816.F32 R80, R8, R46, R76 ;  /* 0x0000002e0850723c */ /* 0x000fe2000000184c */
[----:B-1----:R-:W-:-:S07]  /*d620*/  FMUL.FTZ R2, R87, c[0x0][0x320] ;  /* 0x0000c80057027a20 */ /* 0x002fce0000410000 */
[----:B------:R-:W-:Y:S01]  /*d630*/  HMMA.16816.F32 R44, R20, R46, R40 ;  /* 0x0000002e142c723c */ /* 0x000fe20000001828 */
[----:B------:R-:W1:Y:S01]  /*d640*/  LDSM.16.M88.4 R40, [R221+0x2400] ;  /* 0x00240000dd28783b */ /* 0x000e620000000200 */
[----:B------:R2:W-:Y:S06]  /*d650*/  MUFU.TANH R150, R2 ;  /* 0x0000000200967308 */ /* 0x0005ec0000002400 */
[C---:B------:R-:W-:Y:S08]  /*d660*/  HMMA.16816.F32 R100, R32.reuse, R58, R104 ;  /* 0x0000003a2064723c */ /* 0x040ff00000001868 */
[----:B------:R-:W-:Y:S01]  /*d670*/  HMMA.16816.F32 R84, R32, R56, R136 ;  /* 0x000000382054723c */ /* 0x000fe20000001888 */
[----:B--2---:R-:W-:-:S04]  /*d680*/  FMUL.FTZ R2, R48, c[0x0][0x320] ;  /* 0x0000c80030027a20 */ /* 0x004fc80000410000 */
[----:B-----5:R2:W1:Y:S03]  /*d690*/  MUFU.TANH R149, R2 ;  /* 0x0000000200957308 */ /* 0x0204660000002400 */
[C---:B----4-:R-:W-:Y:S08]  /*d6a0*/  HMMA.16816.F32 R108, R32.reuse, R88, R140 ;  /* 0x00000058206c723c */ /* 0x050ff0000000188c */
[----:B------:R-:W-:Y:S01]  /*d6b0*/  HMMA.16816.F32 R104, R32, R90, R132 ;  /* 0x0000005a2068723c */ /* 0x000fe20000001884 */
[----:B--2---:R-:W-:-:S07]  /*d6c0*/  FMUL.FTZ R2, R49, c[0x0][0x320] ;  /* 0x0000c80031027a20 */ /* 0x004fce0000410000 */
[-C--:B------:R-:W-:Y:S01]  /*d6d0*/  HMMA.16816.F32 R32, R28, R62.reuse, R92 ;  /* 0x0000003e1c20723c */ /* 0x080fe2000000185c */
[----:B------:R2:W4:Y:S07]  /*d6e0*/  MUFU.TANH R123, R2 ;  /* 0x00000002007b7308 */ /* 0x00052e0000002400 */
[----:B------:R-:W-:Y:S08]  /*d6f0*/  HMMA.16816.F32 R60, R16, R62, R96 ;  /* 0x0000003e103c723c */ /* 0x000ff00000001860 */
[----:B------:R-:W-:Y:S01]  /*d700*/  HMMA.16816.F32 R72, R36, R56, R112 ;  /* 0x000000382448723c */ /* 0x000fe20000001870 */
[----:B--2---:R-:W-:-:S04]  /*d710*/  FMUL.FTZ R2, R50, c[0x0][0x320] ;  /* 0x0000c80032027a20 */ /* 0x004fc80000410000 */
[----:B------:R2:W-:Y:S03]  /*d720*/  MUFU.TANH R122, R2 ;  /* 0x00000002007a7308 */ /* 0x0005e60000002400 */
[----:B---3--:R-:W-:Y:S08]  /*d730*/  HMMA.16816.F32 R32, R24, R54, R32 ;  /* 0x000000361820723c */ /* 0x008ff00000001820 */
[----:B------:R-:W-:Y:S01]  /*d740*/  HMMA.16816.F32 R92, R36, R88, R144 ;  /* 0x00000058245c723c */ /* 0x000fe20000001890 */
[----:B--2---:R-:W-:-:S07]  /*d750*/  FMUL.FTZ R2, R51, c[0x0][0x320] ;  /* 0x0000c80033027a20 */ /* 0x004fce0000410000 */
[-C--:B------:R-:W-:Y:S01]  /*d760*/  HMMA.16816.F32 R48, R24, R52.reuse, R64 ;  /* 0x000000341830723c */ /* 0x080fe20000001840 */
[----:B------:R2:W-:Y:S07]  /*d770*/  MUFU.TANH R120, R2 ;  /* 0x0000000200787308 */ /* 0x0005ee0000002400 */
[----:B------:R-:W-:Y:S01]  /*d780*/  HMMA.16816.F32 R64, R12, R52, R68 ;  /* 0x000000340c40723c */ /* 0x000fe20000001844 */
[----:B--2---:R-:W-:-:S04]  /*d790*/  FMUL.FTZ R2, R44, c[0x0][0x320] ;  /* 0x0000c8002c027a20 */ /* 0x004fc80000410000 */
[----:B------:R2:W-:Y:S11]  /*d7a0*/  MUFU.TANH R121, R2 ;  /* 0x0000000200797308 */ /* 0x0005f60000002400 */
[-C--:B-1----:R-:W-:Y:S01]  /*d7b0*/  HMMA.16816.F32 R68, R20, R40.reuse, R48 ;  /* 0x000000281444723c */ /* 0x082fe20000001830 */
[----:B------:R-:W1:Y:S07]  /*d7c0*/  LDSM.16.M88.4 R48, [R221+0x1800] ;  /* 0x00180000dd30783b */ /* 0x000e6e0000000200 */
[----:B------:R-:W-:Y:S01]  /*d7d0*/  HMMA.16816.F32 R76, R8, R40, R64 ;  /* 0x00000028084c723c */ /* 0x000fe20000001840 */
[----:B--2---:R-:W-:-:S04]  /*d7e0*/  FMUL.FTZ R2, R45, c[0x0][0x320] ;  /* 0x0000c8002d027a20 */ /* 0x004fc80000410000 */
[----:B------:R2:W-:Y:S02]  /*d7f0*/  MUFU.TANH R119, R2 ;  /* 0x0000000200777308 */ /* 0x0005e40000002400 */
[----:B--2---:R-:W-:-:S06]  /*d800*/  FMUL.FTZ R2, R46, c[0x0][0x320] ;  /* 0x0000c8002e027a20 */ /* 0x004fcc0000410000 */
[----:B------:R2:W-:Y:S01]  /*d810*/  MUFU.TANH R118, R2 ;  /* 0x0000000200767308 */ /* 0x0005e20000002400 */
[----:B-1----:R-:W-:Y:S08]  /*d820*/  HMMA.16816.F32 R64, R16, R48, R84 ;  /* 0x000000301040723c */ /* 0x002ff00000001854 */
[----:B------:R-:W-:Y:S01]  /*d830*/  HMMA.16816.F32 R84, R36, R90, R128 ;  /* 0x0000005a2454723c */ /* 0x000fe20000001880 */
[----:B--2---:R-:W-:-:S02]  /*d840*/  FMUL.FTZ R2, R47, c[0x0][0x320] ;  /* 0x0000c8002f027a20 */ /* 0x004fc40000410000 */
        /* <DEDUP_REMOVED lines=56> */
[----:B------:R1:W-:Y:S03]  /*dbd0*/  MUFU.TANH R83, R2 ;  /* 0x0000000200537308 */ /* 0x0003e60000002400 */
        /* <DEDUP_REMOVED lines=53> */
[----:B------:R2:W-:Y:S03]  /*df30*/  MUFU.TANH R38, R3 ;  /* 0x0000000300267308 */ /* 0x0005e60000002400 */
[----:B------:R-:W-:-:S02]  /*df40*/  ISETP.GT.AND P0, PT, R2, RZ, PT ;  /* 0x000000ff0200720c */ /* 0x000fc40003f04270 */
[----:B------:R-:W-:Y:S01]  /*df50*/  ISETP.GT.AND P2, PT, R2, 0x1, PT ;  /* 0x000000010200780c */ /* 0x000fe20003f44270 */
[----:B-1----:R-:W-:Y:S01]  /*df60*/  FMUL.FTZ R5, R18, c[0x0][0x320] ;  /* 0x0000c80012057a20 */ /* 0x002fe20000410000 */
[C---:B------:R-:W-:Y:S02]  /*df70*/  ISETP.GT.AND P3, PT, R2.reuse, 0x8, PT ;  /* 0x000000080200780c */ /* 0x040fe40003f64270 */
[----:B------:R-:W-:Y:S01]  /*df80*/  FSEL R16, R149, -INF , P0 ;  /* 0xff80000095107808 */ /* 0x000fe20000000000 */
[----:B------:R1:W1:Y:S01]  /*df90*/  MUFU.TANH R7, R5 ;  /* 0x0000000500077308 */ /* 0x0002620000002400 */
[----:B----4-:R-:W-:Y:S02]  /*dfa0*/  FSEL R17, R123, -INF , P2 ;  /* 0xff8000007b117808 */ /* 0x010fe40001000000 */
[----:B------:R-:W-:Y:S02]  /*dfb0*/  ISETP.GT.AND P4, PT, R2, 0x9, PT ;  /* 0x000000090200780c */ /* 0x000fe40003f84270 */
[----:B------:R-:W-:Y:S01]  /*dfc0*/  FSEL R18, R116, -INF , P3 ;  /* 0xff80000074127808 */ /* 0x000fe20001800000 */
[----:B--2---:R-:W-:Y:S01]  /*dfd0*/  FMUL.FTZ R3, R19, c[0x0][0x320] ;  /* 0x0000c80013037a20 */ /* 0x004fe20000410000 */
[----:B------:R-:W-:-:S02]  /*dfe0*/  ISETP.GT.AND P1, PT, R2, 0x10, PT ;  /* 0x000000100200780c */ /* 0x000fc40003f24270 */
[----:B------:R-:W-:Y:S01]  /*dff0*/  FSEL R19, R114, -INF , P4 ;  /* 0xff80000072137808 */ /* 0x000fe20002000000 */
[----:B------:R2:W-:Y:S01]  /*e000*/  MUFU.TANH R8, R3 ;  /* 0x0000000300087308 */ /* 0x0005e20000002400 */
[----:B------:R-:W-:Y:S02]  /*e010*/  FSEL R36, R122, -INF , P0 ;  /* 0xff8000007a247808 */ /* 0x000fe40000000000 */
[----:B------:R-:W-:Y:S02]  /*e020*/  FSEL R47, R151, -INF , P0 ;  /* 0xff800000972f7808 */ /* 0x000fe40000000000 */
[----:B------:R-:W-:Y:S01]  /*e030*/  FSEL R41, R153, -INF , P0 ;  /* 0xff80000099297808 */ /* 0x000fe20000000000 */
[----:B-1----:R-:W-:Y:S01]  /*e040*/  FMUL.FTZ R5, R30, c[0x0][0x320] ;  /* 0x0000c8001e057a20 */ /* 0x002fe20000410000 */
[----:B------:R-:W-:Y:S02]  /*e050*/  ISETP.GT.AND P0, PT, R2, 0x11, PT ;  /* 0x000000110200780c */ /* 0x000fe40003f04270 */
[----:B---3--:R-:W-:-:S02]  /*e060*/  FSEL R52, R97, -INF , P1 ;  /* 0xff80000061347808 */ /* 0x008fc40000800000 */
[----:B------:R-:W-:Y:S02]  /*e070*/  FSEL R39, R113, -INF , P3 ;  /* 0xff80000071277808 */ /* 0x000fe40001800000 */
[----:B------:R-:W-:Y:S02]  /*e080*/  FSEL R48, R118, -INF , P3 ;  /* 0xff80000076307808 */ /* 0x000fe40001800000 */
[----:B------:R-:W-:Y:S01]  /*e090*/  FSEL R44, R121, -INF , P3 ;  /* 0xff800000792c7808 */ /* 0x000fe20001800000 */
[----:B--2---:R-:W-:Y:S01]  /*e0a0*/  FMUL.FTZ R3, R32, c[0x0][0x320] ;  /* 0x0000c80020037a20 */ /* 0x004fe20000410000 */
[----:B------:R-:W-:Y:S02]  /*e0b0*/  ISETP.GT.AND P3, PT, R2, 0x18, PT ;  /* 0x000000180200780c */ /* 0x000fe40003f64270 */
[----:B------:R-:W-:Y:S01]  /*e0c0*/  FSEL R54, R96, -INF , P0 ;  /* 0xff80000060367808 */ /* 0x000fe20000000000 */
[----:B------:R1:W-:Y:S01]  /*e0d0*/  MUFU.TANH R32, R3 ;  /* 0x0000000300207308 */ /* 0x0003e20000002400 */
[----:B------:R-:W-:-:S02]  /*e0e0*/  FSEL R40, R99, -INF , P4 ;  /* 0xff80000063287808 */ /* 0x000fc40002000000 */
[----:B------:R-:W-:Y:S02]  /*e0f0*/  FSEL R49, R117, -INF , P4 ;  /* 0xff80000075317808 */ /* 0x000fe40002000000 */
[----:B------:R-:W-:Y:S02]  /*e100*/  FSEL R45, R119, -INF , P4 ;  /* 0xff800000772d7808 */ /* 0x000fe40002000000 */
[----:B------:R-:W-:Y:S02]  /*e110*/  FSEL R105, R53, -INF , P3 ;  /* 0xff80000035697808 */ /* 0x000fe40001800000 */
[----:B------:R-:W-:Y:S02]  /*e120*/  ISETP.GT.AND P4, PT, R2, 0x19, PT ;  /* 0x000000190200780c */ /* 0x000fe40003f84270 */
[----:B------:R-:W-:Y:S02]  /*e130*/  FSEL R53, R83, -INF , P3 ;  /* 0xff80000053357808 */ /* 0x000fe40001800000 */
[----:B------:R-:W-:-:S02]  /*e140*/  FSEL R101, R88, -INF , P0 ;  /* 0xff80000058657808 */ /* 0x000fc40000000000 */
[----:B------:R-:W-:Y:S01]  /*e150*/  FSEL R144, R98, -INF , P0 ;  /* 0xff80000062907808 */ /* 0x000fe20000000000 */
[----:B-1----:R-:W-:Y:S01]  /*e160*/  FMUL.FTZ R3, R28, c[0x0][0x320] ;  /* 0x0000c8001c037a20 */ /* 0x002fe20000410000 */
[----:B------:R-:W-:Y:S01]  /*e170*/  FSEL R132, R132, -INF , P0 ;  /* 0xff80000084847808 */ /* 0x000fe20000000000 */
[----:B------:R1:W-:Y:S01]  /*e180*/  MUFU.TANH R28, R5 ;  /* 0x00000005001c7308 */ /* 0x0003e20000002400 */
[----:B------:R-:W-:Y:S02]  /*e190*/  FSEL R37, R120, -INF , P2 ;  /* 0xff80000078257808 */ /* 0x000fe40001000000 */
[----:B------:R-:W-:Y:S02]  /*e1a0*/  FSEL R46, R150, -INF , P2 ;  /* 0xff800000962e7808 */ /* 0x000fe40001000000 */
[----:B------:R-:W-:Y:S02]  /*e1b0*/  FSEL R42, R152, -INF , P2 ;  /* 0xff800000982a7808 */ /* 0x000fe40001000000 */
[C---:B------:R-:W-:Y:S01]  /*e1c0*/  ISETP.GT.AND P0, PT, R2.reuse, 0x28, PT ;  /* 0x000000280200780c */ /* 0x040fe20003f04270 */
[----:B------:R2:W3:Y:S01]  /*e1d0*/  MUFU.TANH R11, R3 ;  /* 0x00000003000b7308 */ /* 0x0004e20000002400 */
[----:B------:R-:W-:-:S02]  /*e1e0*/  ISETP.GT.AND P2, PT, R2, 0x20, PT ;  /* 0x000000200200780c */ /* 0x000fc40003f44270 */
[----:B------:R-:W-:Y:S02]  /*e1f0*/  FSEL R55, R82, -INF , P4 ;  /* 0xff80000052377808 */ /* 0x000fe40002000000 */
[----:B------:R-:W-:Y:S02]  /*e200*/  FSEL R100, R89, -INF , P1 ;  /* 0xff80000059647808 */ /* 0x000fe40000800000 */
[----:B------:R-:W-:Y:S01]  /*e210*/  FSEL R135, R135, -INF , P1 ;  /* 0xff80000087877808 */ /* 0x000fe20000800000 */
[----:B-1----:R-:W-:Y:S01]  /*e220*/  FMUL.FTZ R5, R12, c[0x0][0x320] ;  /* 0x0000c8000c057a20 */ /* 0x002fe20000410000 */
[----:B------:R-:W-:Y:S01]  /*e230*/  FSEL R107, R112, -INF , P1 ;  /* 0xff800000706b7808 */ /* 0x000fe20000800000 */
[----:B------:R1:W4:Y:S01]  /*e240*/  MUFU.TANH R12, R6 ;  /* 0x00000006000c7308 */ /* 0x0003220000002400 */
[----:B------:R-:W-:Y:S02]  /*e250*/  FSEL R176, R7, -INF , P0 ;  /* 0xff80000007b07808 */ /* 0x000fe40000000000 */
[----:B------:R-:W-:-:S02]  /*e260*/  ISETP.GT.AND P1, PT, R2, 0x21, PT ;  /* 0x000000210200780c */ /* 0x000fc40003f24270 */
[----:B------:R-:W-:Y:S02]  /*e270*/  FSEL R173, R72, -INF , P2 ;  /* 0xff80000048ad7808 */ /* 0x000fe40001000000 */
[----:B--2---:R-:W-:Y:S01]  /*e280*/  FMNMX.FTZ R3, R16, R17, !PT ;  /* 0x0000001110037209 */ /* 0x004fe20007810000 */
[----:B------:R2:W2:Y:S01]  /*e290*/  MUFU.TANH R7, R5 ;  /* 0x0000000500077308 */ /* 0x0004a20000002400 */
[----:B------:R-:W-:Y:S02]  /*e2a0*/  FSEL R172, R68, -INF , P1 ;  /* 0xff80000044ac7808 */ /* 0x000fe40000800000 */
        /* <DEDUP_REMOVED lines=10> */
[----:B--2---:R-:W-:Y:S02]  /*e350*/  FMNMX.FTZ R5, R36, R37, !PT ;  /* 0x0000002524057209 */ /* 0x004fe40007810000 */
[----:B------:R-:W-:Y:S02]  /*e360*/  FMNMX.FTZ R3, R53, R3, !PT ;  /* 0x0000000335037209 */ /* 0x000fe40007810000 */
[----:B------:R-:W-:Y:S01]  /*e370*/  FMNMX.FTZ R5, R39, R5, !PT ;  /* 0x0000000527057209 */ /* 0x000fe20007810000 */
[----:B------:R-:W-:Y:S01]  /*e380*/  MUFU.TANH R13, R13 ;  /* 0x0000000d000d7308 */ /* 0x000fe20000002400 */
[----:B------:R-:W-:-:S02]  /*e390*/  FMNMX.FTZ R3, R55, R3, !PT ;  /* 0x0000000337037209 */ /* 0x000fc40007810000 */
[----:B------:R-:W-:Y:S02]  /*e3a0*/  FSEL R161, R161, -INF , P4 ;  /* 0xff800000a1a17808 */ /* 0x000fe40002000000 */
[----:B------:R-:W-:Y:S02]  /*e3b0*/  FMNMX.FTZ R3, R173, R3, !PT ;  /* 0x00000003ad037209 */ /* 0x000fe40007810000 */
[----:B------:R-:W-:Y:S02]  /*e3c0*/  FSEL R133, R133, -INF , P4 ;  /* 0xff80000085857808 */ /* 0x000fe40002000000 */
[----:B------:R-:W-:Y:S02]  /*e3d0*/  FSEL R175, R65, -INF , P2 ;  /* 0xff80000041af7808 */ /* 0x000fe40001000000 */
[----:B------:R-:W-:Y:S02]  /*e3e0*/  FSEL R191, R74, -INF , P2 ;  /* 0xff8000004abf7808 */ /* 0x000fe40001000000 */
[----:B------:R-:W-:-:S02]  /*e3f0*/  FSEL R184, R81, -INF , P2 ;  /* 0xff80000051b87808 */ /* 0x000fc40001000000 */
[----:B------:R-:W-:Y:S02]  /*e400*/  FSEL R174, R64, -INF , P1 ;  /* 0xff80000040ae7808 */ /* 0x000fe40000800000 */
[----:B------:R-:W-:Y:S02]  /*e410*/  FSEL R190, R73, -INF , P1 ;  /* 0xff80000049be7808 */ /* 0x000fe40000800000 */
[----:B------:R-:W-:Y:S02]  /*e420*/  FSEL R186, R75, -INF , P1 ;  /* 0xff8000004bba7808 */ /* 0x000fe40000800000 */
[C---:B------:R-:W-:Y:S02]  /*e430*/  ISETP.GT.AND P5, PT, R2.reuse, 0x29, PT ;  /* 0x000000290200780c */ /* 0x040fe40003fa4270 */
[C---:B------:R-:W-:Y:S02]  /*e440*/  ISETP.GT.AND P4, PT, R2.reuse, 0x30, PT ;  /* 0x000000300200780c */ /* 0x040fe40003f84270 */
[----:B------:R-:W-:-:S02]  /*e450*/  ISETP.GT.AND P3, PT, R2, 0x31, PT ;  /* 0x000000310200780c */ /* 0x000fc40003f64270 */
[C---:B------:R-:W-:Y:S02]  /*e460*/  ISETP.GT.AND P2, PT, R2.reuse, 0x38, PT ;  /* 0x000000380200780c */ /* 0x040fe40003f44270 */
[----:B------:R-:W-:Y:S02]  /*e470*/  ISETP.GT.AND P1, PT, R2, 0x39, PT ;  /* 0x000000390200780c */ /* 0x000fe40003f24270 */
[----:B------:R-:W-:Y:S02]  /*e480*/  FSEL R163, R9, -INF , P0 ;  /* 0xff80000009a37808 */ /* 0x000fe40000000000 */
[----:B------:R-:W-:Y:S02]  /*e490*/  FMNMX.FTZ R2, R172, R3, !PT ;  /* 0x00000003ac027209 */ /* 0x000fe40007810000 */
[----:B------:R-:W-:Y:S01]  /*e4a0*/  FMNMX.FTZ R3, R40, R5, !PT ;  /* 0x0000000528037209 */ /* 0x000fe20007810000 */
[----:B------:R-:W-:Y:S01]  /*e4b0*/  FMUL.FTZ R5, R31, c[0x0][0x320] ;  /* 0x0000c8001f057a20 */ /* 0x000fe20000410000 */
[----:B------:R-:W-:-:S02]  /*e4c0*/  FSEL R162, R10, -INF , P5 ;  /* 0xff8000000aa27808 */ /* 0x000fc40002800000 */
[----:B------:R-:W-:Y:S02]  /*e4d0*/  FMNMX.FTZ R2, R163, R2, !PT ;  /* 0x00000002a3027209 */ /* 0x000fe40007810000 */
[----:B------:R-:W-:Y:S02]  /*e4e0*/  FMNMX.FTZ R3, R100, R3, !PT ;  /* 0x0000000364037209 */ /* 0x000fe40007810000 */
[----:B---3--:R-:W-:Y:S02]  /*e4f0*/  FSEL R205, R11, -INF , P4 ;  /* 0xff8000000bcd7808 */ /* 0x008fe40002000000 */
[----:B------:R-:W-:Y:S01]  /*e500*/  FMNMX.FTZ R2, R162, R2, !PT ;  /* 0x00000002a2027209 */ /* 0x000fe20007810000 */
[----:B------:R2:W3:Y:S01]  /*e510*/  MUFU.TANH R11, R5 ;  /* 0x00000005000b7308 */ /* 0x0004e20000002400 */
[----:B------:R-:W-:Y:S02]  /*e520*/  FMNMX.FTZ R3, R101, R3, !PT ;  /* 0x0000000365037209 */ /* 0x000fe40007810000 */
[----:B----4-:R-:W-:-:S02]  /*e530*/  FSEL R210, R12, -INF , P3 ;  /* 0xff8000000cd27808 */ /* 0x010fc40001800000 */
[----:B------:R-:W-:Y:S02]  /*e540*/  FMNMX.FTZ R2, R205, R2, !PT ;  /* 0x00000002cd027209 */ /* 0x000fe40007810000 */
[----:B------:R-:W-:Y:S02]  /*e550*/  FMNMX.FTZ R3, R105, R3, !PT ;  /* 0x0000000369037209 */ /* 0x000fe40007810000 */
[----:B------:R-:W-:Y:S02]  /*e560*/  FSEL R211, R7, -INF , P2 ;  /* 0xff80000007d37808 */ /* 0x000fe40001000000 */
        /* <DEDUP_REMOVED lines=9> */
[----:B------:R-:W-:Y:S01]  /*e600*/  FSEL R179, R8, -INF , P5 ;  /* 0xff80000008b37808 */ /* 0x000fe20002800000 */
[----:B------:R-:W4:Y:S01]  /*e610*/  SHFL.BFLY PT, R7, R6, 0x2, 0x1f ;  /* 0x0c401f0006077f89 */ /* 0x000f2200000e0000 */
[----:B------:R-:W-:Y:S02]  /*e620*/  FMNMX.FTZ R2, R176, R2, !PT ;  /* 0x00000002b0027209 */ /* 0x000fe40007810000 */
[----:B------:R-:W-:-:S02]  /*e630*/  FMNMX.FTZ R3, R41, R42, !PT ;  /* 0x0000002a29037209 */ /* 0x000fc40007810000 */
[----:B------:R-:W-:Y:S02]  /*e640*/  FSEL R200, R28, -INF , P4 ;  /* 0xff8000001cc87808 */ /* 0x000fe40002000000 */
[----:B------:R-:W-:Y:S02]  /*e650*/  FMNMX.FTZ R2, R179, R2, !PT ;  /* 0x00000002b3027209 */ /* 0x000fe40007810000 */
[----:B------:R-:W-:Y:S01]  /*e660*/  FMNMX.FTZ R3, R44, R3, !PT ;  /* 0x000000032c037209 */ /* 0x000fe20007810000 */
[----:B-1----:R-:W-:Y:S01]  /*e670*/  FMUL.FTZ R5, R15, c[0x0][0x320] ;  /* 0x0000c8000f057a20 */ /* 0x002fe20000410000 */
[----:B---3--:R-:W-:Y:S02]  /*e680*/  FSEL R203, R11, -INF , P3 ;  /* 0xff8000000bcb7808 */ /* 0x008fe40001800000 */
[----:B------:R-:W-:Y:S01]  /*e690*/  FMNMX.FTZ R2, R200, R2, !PT ;  /* 0x00000002c8027209 */ /* 0x000fe20007810000 */
[----:B------:R1:W3:Y:S01]  /*e6a0*/  MUFU.TANH R8, R5 ;  /* 0x0000000500087308 */ /* 0x0002e20000002400 */
[----:B------:R-:W-:-:S02]  /*e6b0*/  FMNMX.FTZ R3, R45, R3, !PT ;  /* 0x000000032d037209 */ /* 0x000fc40007810000 */
[----:B--2---:R-:W-:Y:S02]  /*e6c0*/  FSEL R201, R10, -INF , P2 ;  /* 0xff8000000ac97808 */ /* 0x004fe40001000000 */
[----:B------:R-:W-:Y:S02]  /*e6d0*/  FMNMX.FTZ R2, R203, R2, !PT ;  /* 0x00000002cb027209 */ /* 0x000fe40007810000 */
[----:B------:R-:W-:Y:S02]  /*e6e0*/  FMNMX.FTZ R3, R107, R3, !PT ;  /* 0x000000036b037209 */ /* 0x000fe40007810000 */
[----:B------:R-:W-:Y:S02]  /*e6f0*/  FMNMX.FTZ R2, R201, R2, !PT ;  /* 0x00000002c9027209 */ /* 0x000fe40007810000 */
[----:B------:R-:W-:Y:S02]  /*e700*/  FMNMX.FTZ R3, R132, R3, !PT ;  /* 0x0000000384037209 */ /* 0x000fe40007810000 */
[----:B----4-:R-:W-:-:S02]  /*e710*/  FMNMX.FTZ R6, R6, R7, !PT ;  /* 0x0000000706067209 */ /* 0x010fc40007810000 */
[----:B------:R-:W-:Y:S01]  /*e720*/  FMNMX.FTZ R3, R134, R3, !PT ;  /* 0x0000000386037209 */ /* 0x000fe20007810000 */
[----:B-1----:R-:W-:Y:S01]  /*e730*/  FMUL.FTZ R5, R34, c[0x0][0x320] ;  /* 0x0000c80022057a20 */ /* 0x002fe20000410000 */
[----:B---3--:R-:W-:Y:S01]  /*e740*/  FSEL R209, R8, -INF , P1 ;  /* 0xff80000008d17808 */ /* 0x008fe20000800000 */
[----:B------:R-:W-:Y:S01]  /*e750*/  FMUL.FTZ R8, R24, c[0x0][0x320] ;  /* 0x0000c80018087a20 */ /* 0x000fe20000410000 */
[----:B------:R-:W-:Y:S01]  /*e760*/  FSEL R187, R51, -INF , P0 ;  /* 0xff80000033bb7808 */ /* 0x000fe20000000000 */
[----:B------:R1:W2:Y:S01]  /*e770*/  MUFU.TANH R9, R5 ;  /* 0x0000000500097308 */ /* 0x0002a20000002400 */
[----:B------:R-:W3:Y:S01]  /*e780*/  SHFL.BFLY PT, R102, R6, 0x1, 0x1f ;  /* 0x0c201f0006667f89 */ /* 0x000ee200000e0000 */
[----:B------:R-:W-:Y:S02]  /*e790*/  FSEL R185, R50, -INF , P5 ;  /* 0xff80000032b97808 */ /* 0x000fe40002800000 */
[----:B------:R-:W-:Y:S02]  /*e7a0*/  FSEL R206, R32, -INF , P4 ;  /* 0xff80000020ce7808 */ /* 0x000fe40002000000 */
[----:B------:R-:W-:-:S02]  /*e7b0*/  FSEL R189, R43, -INF , P0 ;  /* 0xff8000002bbd7808 */ /* 0x000fc40000000000 */
[----:B------:R4:W3:Y:S01]  /*e7c0*/  MUFU.TANH R12, R8 ;  /* 0x00000008000c7308 */ /* 0x0008e20000002400 */
[----:B------:R-:W-:Y:S02]  /*e7d0*/  ISETP.GE.AND P0, PT, R165, 0x41, PT ;  /* 0x00000041a500780c */ /* 0x000fe40003f06270 */
[----:B------:R-:W-:Y:S02]  /*e7e0*/  FSEL R188, R38, -INF , P5 ;  /* 0xff80000026bc7808 */ /* 0x000fe40002800000 */
[----:B------:R-:W-:Y:S02]  /*e7f0*/  FSEL R214, R26, -INF , P2 ;  /* 0xff8000001ad67808 */ /* 0x000fe40001000000 */
[----:B------:R-:W-:Y:S01]  /*e800*/  FSEL R213, R13, -INF , P1 ;  /* 0xff8000000dd57808 */ /* 0x000fe20000800000 */
[----:B-1----:R-:W-:Y:S01]  /*e810*/  FMUL.FTZ R5, R33, c[0x0][0x320] ;  /* 0x0000c80021057a20 */ /* 0x002fe20000410000 */
[----:B--2---:R-:W-:Y:S01]  /*e820*/  FSEL R234, R9, -INF , P4 ;  /* 0xff80000009ea7808 */ /* 0x004fe20002000000 */
[----:B------:R-:W-:Y:S01]  /*e830*/  BAR.SYNC.DEFER_BLOCKING 0x0 ;  /* 0x0000000000007b1d */ /* 0x000fe20000010000 */
[----:B------:R-:W-:-:S02]  /*e840*/  ISETP.NE.AND P4, PT, R159, RZ, PT ;  /* 0x000000ff9f00720c */ /* 0x000fc40003f85270 */
[----:B------:R-:W-:-:S03]  /*e850*/  ISETP.NE.AND P5, PT, R164, RZ, PT ;  /* 0x000000ffa400720c */ /* 0x000fc60003fa5270 */
[----:B------:R1:W2:Y:S01]  /*e860*/  MUFU.TANH R11, R5 ;  /* 0x00000005000b7308 */ /* 0x0002a20000002400 */
[----:B----4-:R-:W-:Y:S01]  /*e870*/  FMUL.FTZ R8, R25, c[0x0][0x320] ;  /* 0x0000c80019087a20 */ /* 0x010fe20000410000 */
[----:B---3--:R-:W-:Y:S02]  /*e880*/  FSEL R215, R12, -INF , P2 ;  /* 0xff8000000cd77808 */ /* 0x008fe40001000000 */
[----:B------:R-:W-:-:S04]  /*e890*/  FMNMX.FTZ R102, R6, R102, !PT ;  /* 0x0000006606667209 */ /* 0x000fc80007810000 */
[----:B------:R3:W4:Y:S01]  /*e8a0*/  MUFU.TANH R10, R8 ;  /* 0x00000008000a7308 */ /* 0x0007220000002400 */
[----:B------:R-:W-:Y:S01]  /*e8b0*/  FMUL.FTZ R12, R102, c[0x0][0x2d0] ;  /* 0x0000b400660c7a20 */ /* 0x000fe20000410000 */
[----:B-1----:R-:W-:Y:S02]  /*e8c0*/  FMNMX.FTZ R5, R209, R2, !PT ;  /* 0x00000002d1057209 */ /* 0x002fe40007810000 */
[----:B------:R-:W-:Y:S02]  /*e8d0*/  FMNMX.FTZ R2, R133, R3, !PT ;  /* 0x0000000385027209 */ /* 0x000fe40007810000 */
[----:B------:R-:W-:Y:S01]  /*e8e0*/  FMNMX.FTZ R3, R47, R46, !PT ;  /* 0x0000002e2f037209 */ /* 0x000fe20007810000 */
[----:B------:R-:W1:Y:S01]  /*e8f0*/  SHFL.BFLY PT, R7, R5, 0x2, 0x1f ;  /* 0x0c401f0005077f89 */ /* 0x000e6200000e0000 */
[----:B------:R-:W-:Y:S02]  /*e900*/  FMNMX.FTZ R2, R184, R2, !PT ;  /* 0x00000002b8027209 */ /* 0x000fe40007810000 */
[----:B------:R-:W-:Y:S01]  /*e910*/  FMNMX.FTZ R3, R48, R3, !PT ;  /* 0x0000000330037209 */ /* 0x000fe20007810000 */
[----:B---3--:R-:W-:Y:S01]  /*e920*/  FMUL.FTZ R8, R35, c[0x0][0x320] ;  /* 0x0000c80023087a20 */ /* 0x008fe20000410000 */
[----:B------:R-:W-:-:S02]  /*e930*/  FMNMX.FTZ R2, R186, R2, !PT ;  /* 0x00000002ba027209 */ /* 0x000fc40007810000 */
[----:B------:R-:W-:Y:S02]  /*e940*/  FMNMX.FTZ R3, R49, R3, !PT ;  /* 0x0000000331037209 */ /* 0x000fe40007810000 */
[----:B------:R-:W-:Y:S02]  /*e950*/  FMNMX.FTZ R2, R187, R2, !PT ;  /* 0x00000002bb027209 */ /* 0x000fe40007810000 */
[----:B------:R-:W-:Y:S02]  /*e960*/  FMNMX.FTZ R3, R135, R3, !PT ;  /* 0x0000000387037209 */ /* 0x000fe40007810000 */
[----:B------:R-:W-:Y:S02]  /*e970*/  FMNMX.FTZ R2, R185, R2, !PT ;  /* 0x00000002b9027209 */ /* 0x000fe40007810000 */
[----:B------:R-:W-:Y:S02]  /*e980*/  FMNMX.FTZ R3, R144, R3, !PT ;  /* 0x0000000390037209 */ /* 0x000fe40007810000 */
[----:B--2---:R-:W-:-:S02]  /*e990*/  FSEL R15, R11, -INF , P3 ;  /* 0xff8000000b0f7808 */ /* 0x004fc40001800000 */
[----:B------:R-:W-:Y:S01]  /*e9a0*/  FMNMX.FTZ R2, R206, R2, !PT ;  /* 0x00000002ce027209 */ /* 0x000fe20007810000 */
[----:B------:R2:W3:Y:S01]  /*e9b0*/  MUFU.TANH R11, R8 ;  /* 0x00000008000b7308 */ /* 0x0004e20000002400 */
[----:B------:R-:W-:Y:S02]  /*e9c0*/  FMNMX.FTZ R3, R160, R3, !PT ;  /* 0x00000003a0037209 */ /* 0x000fe40007810000 */
[----:B------:R-:W-:Y:S02]  /*e9d0*/  FMNMX.FTZ R2, R15, R2, !PT ;  /* 0x000000020f027209 */ /* 0x000fe40007810000 */
[----:B-1----:R-:W-:Y:S02]  /*e9e0*/  FMNMX.FTZ R9, R5, R7, !PT ;  /* 0x0000000705097209 */ /* 0x002fe40007810000 */
        /* <DEDUP_REMOVED lines=9> */
[----:B--2---:R-:W1:Y:S01]  /*ea80*/  SHFL.BFLY PT, R8, R10, 0x2, 0x1f ;  /* 0x0c401f000a087f89 */ /* 0x004e6200000e0000 */
        /* <DEDUP_REMOVED lines=35> */
[----:B----4-:R-:W-:-:S03]  /*ecc0*/  FMUL.FTZ R3, R2, c[0x0][0x2d0] ;  /* 0x0000b40002037a20 */ /* 0x010fc60000410000 */
[----:B------:R4:W-:Y:S02]  /*ecd0*/  @P0 LDGSTS.E.BYPASS.LTC128B.128 [R233+0x5900], [R8.64+0x80], !P5 ;  /* 0x0590008008e90fae */ /* 0x0009e4000e901d46 */
[----:B------:R-:W-:Y:S02]  /*ece0*/  FSEL R3, R3, RZ, P1 ;  /* 0x000000ff03037208 */ /* 0x000fe40000800000 */
[----:B------:R-:W-:Y:S01]  /*ecf0*/  LDSM.16.MT88.4 R24, [R217+0x100] ;  /* 0x00010000d918783b */ /* 0x000fe20000004200 */
[----:B---3--:R-:W-:Y:S02]  /*ed00*/  FMNMX.FTZ R104, R10, R14, !PT ;  /* 0x0000000e0a687209 */ /* 0x008fe40007810000 */
[----:B-1----:R-:W-:Y:S01]  /*ed10*/  FMNMX.FTZ R4, R5, R13, !PT ;  /* 0x0000000d05047209 */ /* 0x002fe20007810000 */
[--C-:B------:R-:W-:Y:S01]  /*ed20*/  FFMA.FTZ R6, R37, c[0x0][0x2d0], -R3.reuse ;  /* 0x0000b40025067a23 */ /* 0x100fe20000010803 */
[----:B------:R-:W-:Y:S01]  /*ed30*/  LDSM.16.MT88.4 R16, [R218+0x100] ;  /* 0x00010000da10783b */ /* 0x000fe20000004200 */
[--C-:B------:R-:W-:Y:S01]  /*ed40*/  FFMA.FTZ R0, R39, c[0x0][0x2d0], -R3.reuse ;  /* 0x0000b40027007a23 */ /* 0x100fe20000010803 */
[----:B------:R-:W-:Y:S01]  /*ed50*/  FSETP.NEU.FTZ.AND P1, PT, R104, -INF , PT ;  /* 0xff8000006800780b */ /* 0x000fe20003f3d000 */
[----:B------:R1:W-:Y:S01]  /*ed60*/  MUFU.EX2 R243, R6 ;  /* 0x0000000600f37308 */ /* 0x0003e20000000800 */
[--C-:B--2---:R-:W-:Y:S01]  /*ed70*/  FFMA.FTZ R11, R36, c[0x0][0x2d0], -R3.reuse ;  /* 0x0000b400240b7a23 */ /* 0x104fe20000010803 */
        /* <DEDUP_REMOVED lines=73> */
[----:B------:R-:W-:Y:S07]  /*f210*/  LDSM.16.MT88.4 R28, [R218+0x1500] ;  /* 0x00150000da1c783b */ /* 0x000fee0000004200 */
[----:B------:R-:W-:Y:S01]  /*f220*/  HMMA.16816.F32 R152, R8, R34, RZ ;  /* 0x000000220898723c */ /* 0x000fe200000018ff */
[----:B------:R-:W1:Y:S01]  /*f230*/  LDSM.16.MT88.4 R32, [R217+0x2500] ;  /* 0x00250000d920783b */ /* 0x000e620000004200 */
[----:B---3--:R-:W-:-:S06]  /*f240*/  FFMA.FTZ R4, R100, c[0x0][0x2d0], -R3 ;  /* 0x0000b40064047a23 */ /* 0x008fcc0000010803 */
[C---:B------:R-:W-:Y:S01]  /*f250*/  HMMA.16816.F32 R44, R8.reuse, R36, RZ ;  /* 0x00000024082c723c */ /* 0x040fe200000018ff */
[----:B----4-:R-:W-:Y:S01]  /*f260*/  F2FP.PACK_AB R6, R235, R236 ;  /* 0x000000eceb06723e */ /* 0x010fe200000000ff */
[----:B------:R3:W-:Y:S06]  /*f270*/  MUFU.EX2 R224, R4 ;  /* 0x0000000400e07308 */ /* 0x0007ec0000000800 */
[----:B------:R-:W-:Y:S01]  /*f280*/  HMMA.16816.F32 R156, R8, R38, RZ ;  /* 0x00000026089c723c */ /* 0x000fe200000018ff */
[----:B------:R-:W-:Y:S06]  /*f290*/  LDSM.16.MT88.4 R36, [R218+0x2900] ;  /* 0x00290000da24783b */ /* 0x000fec0000004200 */
[----:B------:R-:W-:-:S02]  /*f2a0*/  FFMA.FTZ R8, R134, c[0x0][0x2d0], -R0 ;  /* 0x0000b40086087a23 */ /* 0x000fc40000010800 */
[----:B------:R-:W-:Y:S02]  /*f2b0*/  FADD.FTZ R9, R229, R228 ;  /* 0x000000e4e5097221 */ /* 0x000fe40000010000 */
[----:B------:R4:W-:Y:S01]  /*f2c0*/  MUFU.EX2 R204, R8 ;  /* 0x0000000800cc7308 */ /* 0x0009e20000000800 */
[----:B---3--:R-:W-:Y:S02]  /*f2d0*/  FFMA.FTZ R4, R101, c[0x0][0x2d0], -R3 ;  /* 0x0000b40065047a23 */ /* 0x008fe40000010803 */
[----:B------:R-:W-:-:S05]  /*f2e0*/  FADD.FTZ R11, R231, R9 ;  /* 0x00000009e70b7221 */ /* 0x000fca0000010000 */
[----:B------:R3:W1:Y:S01]  /*f2f0*/  MUFU.EX2 R227, R4 ;  /* 0x0000000400e37308 */ /* 0x0006620000000800 */
[----:B----4-:R-:W-:-:S07]  /*f300*/  FFMA.FTZ R8, R133, c[0x0][0x2d0], -R0 ;  /* 0x0000b40085087a23 */ /* 0x010fce0000010800 */
[----:B------:R4:W-:Y:S01]  /*f310*/  MUFU.EX2 R202, R8 ;  /* 0x0000000800ca7308 */ /* 0x0009e20000000800 */
[----:B---3--:R-:W-:Y:S01]  /*f320*/  FFMA.FTZ R4, R105, c[0x0][0x2d0], -R3 ;  /* 0x0000b40069047a23 */ /* 0x008fe20000010803 */
[----:B-1----:R-:W-:-:S06]  /*f330*/  F2FP.PACK_AB R5, R227, R224 ;  /* 0x000000e0e305723e */ /* 0x002fcc00000000ff */
[----:B------:R1:W-:Y:S01]  /*f340*/  MUFU.EX2 R226, R4 ;  /* 0x0000000400e27308 */ /* 0x0003e20000000800 */
[----:B----4-:R-:W-:-:S07]  /*f350*/  FFMA.FTZ R8, R135, c[0x0][0x2d0], -R13 ;  /* 0x0000b40087087a23 */ /* 0x010fce000001080d */
[----:B------:R3:W-:Y:S01]  /*f360*/  MUFU.EX2 R198, R8 ;  /* 0x0000000800c67308 */ /* 0x0007e20000000800 */
[----:B-1----:R-:W-:-:S07]  /*f370*/  FFMA.FTZ R4, R106, c[0x0][0x2d0], -R3 ;  /* 0x0000b4006a047a23 */ /* 0x002fce0000010803 */
[----:B------:R1:W4:Y:S01]  /*f380*/  MUFU.EX2 R225, R4 ;  /* 0x0000000400e17308 */ /* 0x0003220000000800 */
[----:B---3--:R-:W-:-:S07]  /*f390*/  FFMA.FTZ R8, R144, c[0x0][0x2d0], -R13 ;  /* 0x0000b40090087a23 */ /* 0x008fce000001080d */
[----:B------:R3:W-:Y:S01]  /*f3a0*/  MUFU.EX2 R199, R8 ;  /* 0x0000000800c77308 */ /* 0x0007e20000000800 */
[----:B-1----:R-:W-:Y:S01]  /*f3b0*/  FFMA.FTZ R4, R107, c[0x0][0x2d0], -R0 ;  /* 0x0000b4006b047a23 */ /* 0x002fe20000010800 */
[----:B----4-:R-:W-:-:S06]  /*f3c0*/  F2FP.PACK_AB R7, R225, R226 ;  /* 0x000000e2e107723e */ /* 0x010fcc00000000ff */
[----:B------:R1:W-:Y:S01]  /*f3d0*/  MUFU.EX2 R208, R4 ;  /* 0x0000000400d07308 */ /* 0x0003e20000000800 */
[----:B---3--:R-:W-:-:S07]  /*f3e0*/  FFMA.FTZ R8, R160, c[0x0][0x2d0], -R13 ;  /* 0x0000b400a0087a23 */ /* 0x008fce000001080d */
[----:B------:R3:W-:Y:S01]  /*f3f0*/  MUFU.EX2 R197, R8 ;  /* 0x0000000800c57308 */ /* 0x0007e20000000800 */
[----:B-1----:R-:W-:-:S07]  /*f400*/  FFMA.FTZ R4, R132, c[0x0][0x2d0], -R0 ;  /* 0x0000b40084047a23 */ /* 0x002fce0000010800 */
[----:B------:R1:W4:Y:S01]  /*f410*/  MUFU.EX2 R207, R4 ;  /* 0x0000000400cf7308 */ /* 0x0003220000000800 */
[----:B---3--:R-:W-:-:S07]  /*f420*/  FFMA.FTZ R8, R161, c[0x0][0x2d0], -R13 ;  /* 0x0000b400a1087a23 */ /* 0x008fce000001080d */
[----:B------:R3:W3:Y:S01]  /*f430*/  MUFU.EX2 R196, R8 ;  /* 0x0000000800c47308 */ /* 0x0006e20000000800 */
[----:B-1----:R-:W-:-:S07]  /*f440*/  F2FP.PACK_AB R4, R237, R230 ;  /* 0x000000e6ed04723e */ /* 0x002fce00000000ff */
[----:B--2---:R-:W-:Y:S01]  /*f450*/  HMMA.16816.F32 R168, R4, R24, R120 ;  /* 0x0000001804a8723c */ /* 0x004fe20000001878 */
[----:B---3--:R-:W-:-:S07]  /*f460*/  FFMA.FTZ R8, R173, c[0x0][0x2d0], -R12 ;  /* 0x0000b400ad087a23 */ /* 0x008fce000001080c */
[C---:B------:R-:W-:Y:S01]  /*f470*/  HMMA.16816.F32 R164, R4.reuse, R20, R116 ;  /* 0x0000001404a4723c */ /* 0x040fe20000001874 */
        /* <DEDUP_REMOVED lines=16> */
[----:B-1----:R-:W-:-:S07]  /*f580*/  FFMA.FTZ R8, R175, c[0x0][0x2d0], -R3 ;  /* 0x0000b400af087a23 */ /* 0x002fce0000010803 */
[----:B------:R-:W-:Y:S01]  /*f590*/  HMMA.16816.F32 R84, R4, R42, R64 ;  /* 0x0000002a0454723c */ /* 0x000fe20000001840 */
[----:B------:R1:W-:Y:S06]  /*f5a0*/  MUFU.EX2 R178, R8 ;  /* 0x0000000800b27308 */ /* 0x0003ec0000000800 */
[----:B----4-:R-:W-:Y:S02]  /*f5b0*/  F2FP.PACK_AB R4, R207, R208 ;  /* 0x000000d0cf04723e */ /* 0x010fe400000000ff */
[----:B------:R-:W-:Y:S02]  /*f5c0*/  F2FP.PACK_AB R6, R202, R204 ;  /* 0x000000ccca06723e */ /* 0x000fe400000000ff */
[----:B------:R-:W-:-:S02]  /*f5d0*/  F2FP.PACK_AB R5, R199, R198 ;  /* 0x000000c6c705723e */ /* 0x000fc400000000ff */
[----:B------:R-:W-:Y:S01]  /*f5e0*/  F2FP.PACK_AB R7, R196, R197 ;  /* 0x000000c5c407723e */ /* 0x000fe200000000ff */
[----:B-1----:R-:W-:-:S06]  /*f5f0*/  FFMA.FTZ R8, R174, c[0x0][0x2d0], -R3 ;  /* 0x0000b400ae087a23 */ /* 0x002fcc0000010803 */
[C---:B------:R-:W-:Y:S01]  /*f600*/  HMMA.16816.F32 R80, R4.reuse, R24, R68 ;  /* 0x000000180450723c */ /* 0x040fe20000001844 */
[----:B------:R1:W4:Y:S07]  /*f610*/  MUFU.EX2 R177, R8 ;  /* 0x0000000800b17308 */ /* 0x00032e0000000800 */
        /* <DEDUP_REMOVED lines=8> */
[----:B------:R1:W1:Y:S07]  /*f6a0*/  MUFU.EX2 R176, R8 ;  /* 0x0000000800b07308 */ /* 0x00026e0000000800 */
        /* <DEDUP_REMOVED lines=19> */
[----:B------:R-:W-:-:S02]  /*f7e0*/  F2FP.PACK_AB R6, R192, R193 ;  /* 0x000000c1c006723e */ /* 0x000fc400000000ff */
[----:B----4-:R-:W-:Y:S01]  /*f7f0*/  F2FP.PACK_AB R5, R177, R178 ;  /* 0x000000b2b105723e */ /* 0x010fe200000000ff */
[----:B------:R2:W-:Y:S01]  /*f800*/  MUFU.EX2 R172, R8 ;  /* 0x0000000800ac7308 */ /* 0x0005e20000000800 */
[----:B------:R-:W-:-:S07]  /*f810*/  F2FP.PACK_AB R7, R176, R175 ;  /* 0x000000afb007723e */ /* 0x000fce00000000ff */
        /* <DEDUP_REMOVED lines=60> */
[----:B------:R4:W2:Y:S01]  /*fbe0*/  MUFU.EX2 R21, R3 ;  /* 0x0000000300157308 */ /* 0x0008a20000000800 */
[----:B-1----:R-:W-:-:S04]  /*fbf0*/  FADD.FTZ R8, R249, R247 ;  /* 0x000000f7f9087221 */ /* 0x002fc80000010000 */
[----:B------:R-:W-:Y:S02]  /*fc00*/  FADD.FTZ R10, R246, R8 ;  /* 0x00000008f60a7221 */ /* 0x000fe40000010000 */
[----:B----4-:R-:W-:Y:S01]  /*fc10*/  FFMA.FTZ R3, R206, c[0x0][0x2d0], -R0 ;  /* 0x0000b400ce037a23 */ /* 0x010fe20000010800 */
[----:B--2---:R-:W-:-:S03]  /*fc20*/  F2FP.PACK_AB R95, R21, R20 ;  /* 0x00000014155f723e */ /* 0x004fc600000000ff */
[----:B------:R1:W-:Y:S04]  /*fc30*/  MUFU.EX2 R19, R3 ;  /* 0x0000000300137308 */ /* 0x0003e80000000800 */
[C---:B------:R-:W-:Y:S08]  /*fc40*/  HMMA.16816.F32 R144, R92.reuse, R152, R148 ;  /* 0x000000985c90723c */ /* 0x040ff00000001894 */
[----:B------:R-:W-:Y:S01]  /*fc50*/  HMMA.16816.F32 R148, R92, R154, R96 ;  /* 0x0000009a5c94723c */ /* 0x000fe20000001860 */
[----:B-1----:R-:W-:-:S04]  /*fc60*/  FFMA.FTZ R3, R15, c[0x0][0x2d0], -R0 ;  /* 0x0000b4000f037a23 */ /* 0x002fc80000010800 */
[----:B------:R1:W2:Y:S03]  /*fc70*/  MUFU.EX2 R18, R3 ;  /* 0x0000000300127308 */ /* 0x0002a60000000800 */
[C---:B------:R-:W-:Y:S08]  /*fc80*/  HMMA.16816.F32 R76, R92.reuse, R82, R88 ;  /* 0x000000525c4c723c */ /* 0x040ff00000001858 */
[----:B---3--:R-:W-:Y:S01]  /*fc90*/  HMMA.16816.F32 R88, R92, R4, R188 ;  /* 0x000000045c58723c */ /* 0x008fe200000018bc */
[--C-:B-1----:R-:W-:Y:S01]  /*fca0*/  FFMA.FTZ R3, R215, c[0x0][0x2d0], -R0.reuse ;  /* 0x0000b400d7037a23 */ /* 0x102fe20000010800 */
[----:B--2---:R-:W-:Y:S01]  /*fcb0*/  F2FP.PACK_AB R96, R18, R19 ;  /* 0x000000131260723e */ /* 0x004fe200000000ff */
        /* <DEDUP_REMOVED lines=117> */
[C---:B----4-:R-:W-:Y:S02]  /*10410*/  IADD3 RZ, P3, R210.reuse, 0x20, RZ ;  /* 0x00000020d2ff7810 */ /* 0x050fe40007f7e0ff */
[----:B------:R-:W-:Y:S01]  /*10420*/  IADD3 RZ, P2, R210, 0x40, RZ ;  /* 0x00000040d2ff7810 */ /* 0x000fe20007f5e0ff */
[----:B------:R1:W-:Y:S02]  /*10430*/  STL [R1+0x24], R2 ;  /* 0x0000240201007387 */ /* 0x0003e40000100800 */
[----:B-----5:R-:W-:-:S02]  /*10440*/  IMAD.X R4, RZ, RZ, R31, P3 ;  /* 0x000000ffff047224 */ /* 0x020fc400018e061f */
[----:B------:R2:W-:Y:S04]  /*10450*/  STL [R1+0x1c], R0 ;  /* 0x00001c0001007387 */ /* 0x0005e80000100800 */
[----:B------:R3:W-:Y:S01]  /*10460*/  STL [R1+0x2c], R4 ;  /* 0x00002c0401007387 */ /* 0x0007e20000100800 */
[----:B-1----:R-:W-:Y:S02]  /*10470*/  IMAD.X R2, RZ, RZ, R31, P2 ;  /* 0x000000ffff027224 */ /* 0x002fe400010e061f */
[----:B--2---:R-:W-:-:S03]  /*10480*/  IMAD.X R0, RZ, RZ, R29, P1 ;  /* 0x000000ffff007224 */ /* 0x004fc600008e061d */
[----:B------:R1:W-:Y:S01]  /*10490*/  STL [R1+0x28], R2 ;  /* 0x0000280201007387 */ /* 0x0003e20000100800 */
[----:B---3--:R-:W-:-:S03]  /*104a0*/  IMAD.X R4, RZ, RZ, R29, P0 ;  /* 0x000000ffff047224 */ /* 0x008fc600000e061d */
[----:B------:R2:W-:Y:S04]  /*104b0*/  STL [R1+0x20], R0 ;  /* 0x0000200001007387 */ /* 0x0005e80000100800 */
[----:B------:R3:W-:Y:S01]  /*104c0*/  STL [R1+0x18], R4 ;  /* 0x0000180401007387 */ /* 0x0007e20000100800 */
[C---:B-1----:R-:W-:Y:S02]  /*104d0*/  IADD3 R2, R210.reuse, 0x40, RZ ;  /* 0x00000040d2027810 */ /* 0x042fe40007ffe0ff */
[----:B--2---:R-:W-:-:S05]  /*104e0*/  IADD3 R0, R210, 0x20, RZ ;  /* 0x00000020d2007810 */ /* 0x004fca0007ffe0ff */
[----:B------:R3:W-:Y:S04]  /*104f0*/  STL [R1+0x10], R0 ;  /* 0x0000100001007387 */ /* 0x0007e80000100800 */
[----:B------:R3:W-:Y:S02]  /*10500*/  STL [R1+0x14], R2 ;  /* 0x0000140201007387 */ /* 0x0007e40000100800 */
.L_x_133:
[----:B--2---:R-:W2:Y:S01]  /*10510*/  LDL.64 R196, [R1+0x40] ;  /* 0x0000400001c47983 */ /* 0x004ea20000100a00 */
[----:B------:R-:W-:Y:S04]  /*10520*/  DEPBAR.LE SB0, 0x0 ;  /* 0x000080000000791a */ /* 0x000fe80000000000 */
[----:B---3--:R-:W-:Y:S01]  /*10530*/  SHF.R.S32.HI R0, RZ, 0x1f, R234 ;  /* 0x0000001fff007819 */ /* 0x008fe200000114ea */
[----:B------:R-:W3:Y:S01]  /*10540*/  LDL R101, [R1+0x10] ;  /* 0x0000100001657983 */ /* 0x000ee20000100800 */
[----:B------:R-:W-:Y:S01]  /*10550*/  IMAD.WIDE.U32 R44, R234, c[0x0][0x208], RZ ;  /* 0x00008200ea2c7a25 */ /* 0x000fe200078e00ff */
[----:B------:R-:W-:Y:S02]  /*10560*/  MOV R54, c[0x0][0x208] ;  /* 0x0000820000367a02 */ /* 0x000fe40000000f00 */
[----:B------:R-:W4:Y:S01]  /*10570*/  LDL R56, [R1+0x2c] ;  /* 0x00002c0001387983 */ /* 0x000f220000100800 */
[----:B------:R-:W-:Y:S01]  /*10580*/  IMAD R0, R0, c[0x0][0x208], RZ ;  /* 0x0000820000007a24 */ /* 0x000fe200078e02ff */
[----:B------:R-:W-:Y:S02]  /*10590*/  SHF.L.U32 R52, R44, 0x6, RZ ;  /* 0x000000062c347819 */ /* 0x000fe400000006ff */
[----:B------:R-:W5:Y:S01]  /*105a0*/  LDL.64 R58, [R1+0x48] ;  /* 0x00004800013a7983 */ /* 0x000f620000100a00 */
[----:B------:R-:W-:Y:S01]  /*105b0*/  IMAD R0, R234, c[0x0][0x20c], R0 ;  /* 0x00008300ea007a24 */ /* 0x000fe200078e0200 */
[----:B------:R-:W-:Y:S04]  /*105c0*/  MOV R55, c[0x0][0x20c] ;  /* 0x0000830000377a02 */ /* 0x000fe80000000f00 */
[----:B------:R-:W5:Y:S01]  /*105d0*/  LDL R57, [R1+0x14] ;  /* 0x0000140001397983 */ /* 0x000f620000100800 */
[----:B------:R-:W-:Y:S03]  /*105e0*/  IADD3 R0, R45, R0, RZ ;  /* 0x000000002d007210 */ /* 0x000fe60007ffe0ff */
[----:B------:R-:W5:Y:S01]  /*105f0*/  LDL R194, [R1+0x28] ;  /* 0x0000280001c27983 */ /* 0x000f620000100800 */
[----:B------:R-:W-:Y:S03]  /*10600*/  SHF.L.U64.HI R0, R44, 0x6, R0 ;  /* 0x000000062c007819 */ /* 0x000fe60000010200 */
        /* <DEDUP_REMOVED lines=17> */
[-C--:B------:R-:W-:Y:S08]  /*10720*/  HMMA.16816.F32 R20, R64, R32.reuse, RZ ;  /* 0x000000204014723c */ /* 0x080ff000000018ff */
[C---:B------:R-:W-:Y:S08]  /*10730*/  HMMA.16816.F32 R24, R60.reuse, R32, RZ ;  /* 0x000000203c18723c */ /* 0x040ff000000018ff */
[-C--:B------:R-:W-:Y:S08]  /*10740*/  HMMA.16816.F32 R28, R60, R34.reuse, RZ ;  /* 0x000000223c1c723c */ /* 0x080ff000000018ff */
[C---:B------:R-:W-:Y:S08]  /*10750*/  HMMA.16816.F32 R32, R64.reuse, R34, RZ ;  /* 0x000000224020723c */ /* 0x040ff000000018ff */
[-C--:B------:R-:W-:Y:S08]  /*10760*/  HMMA.16816.F32 R36, R64, R48.reuse, RZ ;  /* 0x000000304024723c */ /* 0x080ff000000018ff */
[C---:B------:R-:W-:Y:S08]  /*10770*/  HMMA.16816.F32 R40, R60.reuse, R48, RZ ;  /* 0x000000303c28723c */ /* 0x040ff000000018ff */
[-C--:B------:R-:W-:Y:S01]  /*10780*/  HMMA.16816.F32 R44, R60, R50.reuse, RZ ;  /* 0x000000323c2c723c */ /* 0x080fe200000018ff */
[----:B--2---:R-:W-:Y:S04]  /*10790*/  IADD3 R2, P3, R52, R196, RZ ;  /* 0x000000c434027210 */ /* 0x004fe80007f7e0ff */
[----:B------:R-:W-:Y:S02]  /*107a0*/  LEA R208, P2, R2, c[0x0][0x1f8], 0x1 ;  /* 0x00007e0002d07a11 */ /* 0x000fe400078408ff */
[----:B---3--:R-:W-:Y:S05]  /*107b0*/  IADD3 R48, P1, R52, R101, RZ ;  /* 0x0000006534307210 */ /* 0x008fea0007f3e0ff */
[----:B------:R-:W-:Y:S02]  /*107c0*/  LEA R206, P0, R48, c[0x0][0x1f8], 0x1 ;  /* 0x00007e0030ce7a11 */ /* 0x000fe400078008ff */
[C---:B----4-:R-:W-:Y:S02]  /*107d0*/  IADD3.X R53, R0.reuse, R56, RZ, P1, !PT ;  /* 0x0000003800357210 */ /* 0x050fe40000ffe4ff */
[----:B-----5:R-:W-:Y:S02]  /*107e0*/  IADD3.X R49, R0, R59, RZ, P3, !PT ;  /* 0x0000003b00317210 */ /* 0x020fe40001ffe4ff */
        /* <DEDUP_REMOVED lines=9> */
[C---:B------:R-:W-:Y:S01]  /*10880*/  IADD3.X R192, R101.reuse, R56, RZ, P4, !PT ;  /* 0x0000003865c07210 */ /* 0x040fe200027fe4ff */
[----:B------:R-:W-:Y:S01]  /*10890*/  LDSM.16.M88.4 R196, [R230] ;  /* 0x00000000e6c4783b */ /* 0x000fe20000000200 */
[----:B------:R-:W-:Y:S02]  /*108a0*/  IADD3 R2, P3, R2, R57, RZ ;  /* 0x0000003902027210 */ /* 0x000fe40007f7e0ff */
[C---:B------:R-:W-:Y:S02]  /*108b0*/  IADD3.X R107, R101.reuse, R59, RZ, P0, !PT ;  /* 0x0000003b656b7210 */ /* 0x040fe400007fe4ff */
[C---:B------:R-:W-:Y:S02]  /*108c0*/  HMMA.16816.F32 R56, R60.reuse, R172, RZ ;  /* 0x000000ac3c38723c */ /* 0x040fe400000018ff */
[-C--:B------:R-:W-:Y:S02]  /*108d0*/  IADD3.X R0, R0, R194.reuse, RZ, P2, !PT ;  /* 0x000000c200007210 */ /* 0x080fe400017fe4ff */
[----:B------:R-:W-:Y:S02]  /*108e0*/  LEA R200, P5, R102, c[0x0][0x1f8], 0x1 ;  /* 0x00007e0066c87a11 */ /* 0x000fe400078a08ff */
[----:B------:R-:W-:Y:S02]  /*108f0*/  IADD3.X R101, R101, R194, RZ, P3, !PT ;  /* 0x000000c265657210 */ /* 0x000fe40001ffe4ff */
[-C--:B------:R-:W-:Y:S01]  /*10900*/  HMMA.16816.F32 R60, R60, R174.reuse, RZ ;  /* 0x000000ae3c3c723c */ /* 0x080fe200000018ff */
[----:B------:R-:W-:Y:S02]  /*10910*/  LEA R202, P1, R104, c[0x0][0x1f8], 0x1 ;  /* 0x00007e0068ca7a11 */ /* 0x000fe400078208ff */
[----:B------:R-:W-:Y:S02]  /*10920*/  ISETP.NE.AND P4, PT, R251, RZ, PT ;  /* 0x000000fffb00720c */ /* 0x000fe40003f85270 */
[----:B------:R-:W-:Y:S02]  /*10930*/  LEA.HI.X R201, R102, c[0x0][0x1fc], R0, 0x1, P5 ;  /* 0x00007f0066c97a11 */ /* 0x000fe400028f0c00 */
[----:B------:R-:W-:Y:S01]  /*10940*/  ISETP.NE.AND P5, PT, R193, RZ, PT ;  /* 0x000000ffc100720c */ /* 0x000fe20003fa5270 */
[----:B------:R-:W-:Y:S04]  /*10950*/  HMMA.16816.F32 R64, R64, R174, RZ ;  /* 0x000000ae4040723c */ /* 0x000fe800000018ff */
[----:B------:R-:W-:Y:S02]  /*10960*/  LEA.HI.X R203, R104, c[0x0][0x1fc], R192, 0x1, P1 ;  /* 0x00007f0068cb7a11 */ /* 0x000fe400008f0cc0 */
[----:B------:R-:W2:Y:S01]  /*10970*/  LDSM.16.M88.4 R192, [R231] ;  /* 0x00000000e7c0783b */ /* 0x000ea20000000200 */
[C---:B------:R-:W-:Y:S01]  /*10980*/  LEA R204, P2, R103.reuse, c[0x0][0x1f8], 0x1 ;  /* 0x00007e0067cc7a11 */ /* 0x040fe200078408ff */
[-C--:B-1----:R-:W-:Y:S05]  /*10990*/  HMMA.16816.F32 R4, R176, R180.reuse, R4 ;  /* 0x000000b4b004723c */ /* 0x082fea0000001804 */
[----:B------:R-:W-:Y:S01]  /*109a0*/  LEA.HI.X R205, R103, c[0x0][0x1fc], R107, 0x1, P2 ;  /* 0x00007f0067cd7a11 */ /* 0x000fe200010f0c6b */
[----:B------:R-:W-:Y:S01]  /*109b0*/  @!PT LDS RZ, [RZ] ;  /* 0x00000000fffff984 */ /* 0x000fe20000000800 */
[----:B------:R-:W-:Y:S01]  /*109c0*/  @!PT LDS RZ, [RZ] ;  /* 0x00000000fffff984 */ /* 0x000fe20000000800 */
[----:B------:R-:W-:Y:S01]  /*109d0*/  @!PT LDS RZ, [RZ] ;  /* 0x00000000fffff984 */ /* 0x000fe20000000800 */
[----:B------:R1:W-:Y:S01]  /*109e0*/  LDGSTS.E.BYPASS.LTC128B.128 [R233+0x100], [R208.64], !P4 ;  /* 0x00100000d0e97fae */ /* 0x0003e2000e101d46 */
[C---:B------:R-:W-:Y:S01]  /*109f0*/  LEA R172, P0, R2.reuse, c[0x0][0x1f8], 0x1 ;  /* 0x00007e0002ac7a11 */ /* 0x040fe200078008ff */
[C---:B------:R-:W-:Y:S04]  /*10a00*/  HMMA.16816.F32 R8, R184.reuse, R180, R8 ;  /* 0x000000b4b808723c */ /* 0x040fe80000001808 */
[----:B------:R-:W-:Y:S02]  /*10a10*/  LEA.HI.X R173, R2, c[0x0][0x1fc], R101, 0x1, P0 ;  /* 0x00007f0002ad7a11 */ /* 0x000fe400000f0c65 */
[----:B------:R3:W-:Y:S01]  /*10a20*/  LDGSTS.E.BYPASS.LTC128B.128 [R233+0x1100], [R206.64], !P6 ;  /* 0x01100000cee97fae */ /* 0x0007e2000f101d46 */
[C---:B------:R-:W-:Y:S01]  /*10a30*/  ISETP.GT.AND P0, PT, R234.reuse, RZ, PT ;  /* 0x000000ffea00720c */ /* 0x040fe20003f04270 */
[-C--:B------:R-:W-:Y:S04]  /*10a40*/  HMMA.16816.F32 R12, R184, R182.reuse, R12 ;  /* 0x000000b6b80c723c */ /* 0x080fe8000000180c */
[----:B------:R-:W-:Y:S02]  /*10a50*/  IADD3 R234, R234, -0x1, RZ ;  /* 0xffffffffeaea7810 */ /* 0x000fe40007ffe0ff */
[----:B------:R4:W-:Y:S02]  /*10a60*/  LDGSTS.E.BYPASS.LTC128B.128 [R233+0x2100], [R200.64], !P5 ;  /* 0x02100000c8e97fae */ /* 0x0009e4000e901d46 */
[C---:B------:R-:W-:Y:S06]  /*10a70*/  HMMA.16816.F32 R16, R176.reuse, R182, R16 ;  /* 0x000000b6b010723c */ /* 0x040fec0000001810 */
[----:B------:R3:W-:Y:S02]  /*10a80*/  LDGSTS.E.BYPASS.LTC128B.128 [R233+0x900], [R204.64], !P4 ;  /* 0x00900000cce97fae */ /* 0x0007e4000e101d46 */
[-C--:B------:R-:W-:Y:S06]  /*10a90*/  HMMA.16816.F32 R20, R176, R188.reuse, R20 ;  /* 0x000000bcb014723c */ /* 0x080fec0000001814 */
[----:B------:R4:W-:Y:S02]  /*10aa0*/  LDGSTS.E.BYPASS.LTC128B.128 [R233+0x1900], [R202.64], !P6 ;  /* 0x01900000cae97fae */ /* 0x0009e4000f101d46 */
[C---:B------:R-:W-:Y:S06]  /*10ab0*/  HMMA.16816.F32 R24, R184.reuse, R188, R24 ;  /* 0x000000bcb818723c */ /* 0x040fec0000001818 */
[----:B------:R5:W-:Y:S02]  /*10ac0*/  LDGSTS.E.BYPASS.LTC128B.128 [R233+0x2900], [R172.64], !P5 ;  /* 0x02900000ace97fae */ /* 0x000be4000e901d46 */
[-C--:B------:R-:W-:Y:S06]  /*10ad0*/  HMMA.16816.F32 R28, R184, R190.reuse, R28 ;  /* 0x000000beb81c723c */ /* 0x080fec000000181c */
[----:B------:R-:W-:Y:S02]  /*10ae0*/  LDSM.16.M88.4 R180, [R216+0x4500] ;  /* 0x00450000d8b4783b */ /* 0x000fe40000000200 */
[C---:B------:R-:W-:Y:S06]  /*10af0*/  HMMA.16816.F32 R32, R176.reuse, R190, R32 ;  /* 0x000000beb020723c */ /* 0x040fec0000001820 */
[----:B------:R-:W0:Y:S02]  /*10b00*/  LDGDEPBAR ;  /* 0x00000000000079af */ /* 0x000e240000000000 */
[-C--:B--2---:R-:W-:Y:S06]  /*10b10*/  HMMA.16816.F32 R36, R176, R192.reuse, R36 ;  /* 0x000000c0b024723c */ /* 0x084fec0000001824 */
[----:B----4-:R-:W-:Y:S02]  /*10b20*/  LDSM.16.M88.4 R200, [R216+0x4100] ;  /* 0x00410000d8c8783b */ /* 0x010fe40000000200 */
[C---:B------:R-:W-:Y:S06]  /*10b30*/  HMMA.16816.F32 R40, R184.reuse, R192, R40 ;  /* 0x000000c0b828723c */ /* 0x040fec0000001828 */
[----:B-----5:R-:W2:Y:S02]  /*10b40*/  LDSM.16.M88.4 R172, [R219+0x8100] ;  /* 0x00810000dbac783b */ /* 0x020ea40000000200 */
[-C--:B------:R-:W-:Y:S06]  /*10b50*/  HMMA.16816.F32 R44, R184, R194.reuse, R44 ;  /* 0x000000c2b82c723c */ /* 0x080fec000000182c */
[----:B---3--:R-:W3:Y:S02]  /*10b60*/  LDSM.16.M88.4 R204, [R219+0x9100] ;  /* 0x00910000dbcc783b */ /* 0x008ee40000000200 */
[C---:B------:R-:W-:Y:S06]  /*10b70*/  HMMA.16816.F32 R48, R176.reuse, R194, R48 ;  /* 0x000000c2b030723c */ /* 0x040fec0000001830 */
[----:B------:R-:W-:Y:S02]  /*10b80*/  LDSM.16.M88.4 R188, [R220+0x8100] ;  /* 0x00810000dcbc783b */ /* 0x000fe40000000200 */
[-C--:B------:R-:W-:Y:S06]  /*10b90*/  HMMA.16816.F32 R52, R176, R196.reuse, R52 ;  /* 0x000000c4b034723c */ /* 0x080fec0000001834 */
[----:B------:R-:W-:Y:S02]  /*10ba0*/  LDSM.16.M88.4 R192, [R229] ;  /* 0x00000000e5c0783b */ /* 0x000fe40000000200 */
[C---:B------:R-:W-:Y:S06]  /*10bb0*/  HMMA.16816.F32 R56, R184.reuse, R196, R56 ;  /* 0x000000c4b838723c */ /* 0x040fec0000001838 */
[----:B-1----:R-:W-:Y:S02]  /*10bc0*/  LDSM.16.M88.4 R208, [R228] ;  /* 0x00000000e4d0783b */ /* 0x002fe40000000200 */
[-C--:B------:R-:W-:Y:S06]  /*10bd0*/  HMMA.16816.F32 R60, R184, R198.reuse, R60 ;  /* 0x000000c6b83c723c */ /* 0x080fec000000183c */
[----:B------:R-:W-:Y:S02]  /*10be0*/  LDSM.16.M88.4 R184, [R216+0x4d00] ;  /* 0x004d0000d8b8783b */ /* 0x000fe40000000200 */
[----:B------:R-:W-:Y:S06]  /*10bf0*/  HMMA.16816.F32 R64, R176, R198, R64 ;  /* 0x000000c6b040723c */ /* 0x000fec0000001840 */
[----:B------:R-:W1:Y:S02]  /*10c00*/  LDSM.16.M88.4 R176, [R216+0x4900] ;  /* 0x00490000d8b0783b */ /* 0x000e640000000200 */
[-C--:B--2---:R-:W-:Y:S06]  /*10c10*/  HMMA.16816.F32 R4, R172, R200.reuse, R4 ;  /* 0x000000c8ac04723c */ /* 0x084fec0000001804 */
[----:B------:R-:W2:Y:S02]  /*10c20*/  LDSM.16.M88.4 R196, [R220+0x9100] ;  /* 0x00910000dcc4783b */ /* 0x000ea40000000200 */
[C---:B---3--:R-:W-:Y:S06]  /*10c30*/  HMMA.16816.F32 R8, R204.reuse, R200, R8 ;  /* 0x000000c8cc08723c */ /* 0x048fec0000001808 */
[----:B------:R-:W-:Y:S02]  /*10c40*/  LDSM.16.M88.4 R212, [R225] ;  /* 0x00000000e1d4783b */ /* 0x000fe40000000200 */
[-C--:B------:R-:W-:Y:S08]  /*10c50*/  HMMA.16816.F32 R12, R204, R202.reuse, R12 ;  /* 0x000000cacc0c723c */ /* 0x080ff0000000180c */
[C---:B------:R-:W-:Y:S01]  /*10c60*/  HMMA.16816.F32 R16, R172.reuse, R202, R16 ;  /* 0x000000caac10723c */ /* 0x040fe20000001810 */
[----:B------:R-:W3:Y:S07]  /*10c70*/  LDSM.16.M88.4 R200, [R227] ;  /* 0x00000000e3c8783b */ /* 0x000eee0000000200 */
[-C--:B------:R-:W-:Y:S08]  /*10c80*/  HMMA.16816.F32 R20, R172, R180.reuse, R20 ;  /* 0x000000b4ac14723c */ /* 0x080ff00000001814 */
[C---:B------:R-:W-:Y:S08]  /*10c90*/  HMMA.16816.F32 R24, R204.reuse, R180, R24 ;  /* 0x000000b4cc18723c */ /* 0x040ff00000001818 */
[-C--:B------:R-:W-:Y:S08]  /*10ca0*/  HMMA.16816.F32 R28, R204, R182.reuse, R28 ;  /* 0x000000b6cc1c723c */ /* 0x080ff0000000181c */
[C---:B------:R-:W-:Y:S01]  /*10cb0*/  HMMA.16816.F32 R32, R172.reuse, R182, R32 ;  /* 0x000000b6ac20723c */ /* 0x040fe20000001820 */
[----:B------:R-:W4:Y:S07]  /*10cc0*/  LDSM.16.M88.4 R180, [R226] ;  /* 0x00000000e2b4783b */ /* 0x000f2e0000000200 */
[-C--:B-1----:R-:W-:Y:S08]  /*10cd0*/  HMMA.16816.F32 R36, R172, R176.reuse, R36 ;  /* 0x000000b0ac24723c */ /* 0x082ff00000001824 */
        /* <DEDUP_REMOVED lines=9> */
[----:B------:R-:W1:Y:S07]  /*10d70*/  LDSM.16.M88.4 R172, [R219+0xa100] ;  /* 0x00a10000dbac783b */ /* 0x000e6e0000000200 */
        /* <DEDUP_REMOVED lines=11> */
[-C--:B---3--:R-:W-:Y:S08]  /*10e30*/  HMMA.16816.F32 R36, R188, R200.reuse, R36 ;  /* 0x000000c8bc24723c */ /* 0x088ff00000001824 */
[C---:B------:R-:W-:Y:S08]  /*10e40*/  HMMA.16816.F32 R40, R196.reuse, R200, R40 ;  /* 0x000000c8c428723c */ /* 0x040ff00000001828 */
[-C--:B------:R-:W-:Y:S08]  /*10e50*/  HMMA.16816.F32 R44, R196, R202.reuse, R44 ;  /* 0x000000cac42c723c */ /* 0x080ff0000000182c */
[C---:B------:R-:W-:Y:S01]  /*10e60*/  HMMA.16816.F32 R48, R188.reuse, R202, R48 ;  /* 0x000000cabc30723c */ /* 0x040fe20000001830 */
[----:B------:R-:W3:Y:S07]  /*10e70*/  LDSM.16.M88.4 R200, [R216+0x5900] ;  /* 0x00590000d8c8783b */ /* 0x000eee0000000200 */
[-C--:B----4-:R-:W-:Y:S08]  /*10e80*/  HMMA.16816.F32 R52, R188, R180.reuse, R52 ;  /* 0x000000b4bc34723c */ /* 0x090ff00000001834 */
[C---:B------:R-:W-:Y:S08]  /*10e90*/  HMMA.16816.F32 R56, R196.reuse, R180, R56 ;  /* 0x000000b4c438723c */ /* 0x040ff00000001838 */
[-C--:B------:R-:W-:Y:S08]  /*10ea0*/  HMMA.16816.F32 R60, R196, R182.reuse, R60 ;  /* 0x000000b6c43c723c */ /* 0x080ff0000000183c */
[----:B------:R-:W-:Y:S08]  /*10eb0*/  HMMA.16816.F32 R64, R188, R182, R64 ;  /* 0x000000b6bc40723c */ /* 0x000ff00000001840 */
[-C--:B-1----:R-:W-:Y:S08]  /*10ec0*/  HMMA.16816.F32 R4, R172, R176.reuse, R4 ;  /* 0x000000b0ac04723c */ /* 0x082ff00000001804 */
[C---:B-----5:R-:W-:Y:S08]  /*10ed0*/  HMMA.16816.F32 R8, R184.reuse, R176, R8 ;  /* 0x000000b0b808723c */ /* 0x060ff00000001808 */
[-C--:B------:R-:W-:Y:S08]  /*10ee0*/  HMMA.16816.F32 R12, R184, R178.reuse, R12 ;  /* 0x000000b2b80c723c */ /* 0x080ff0000000180c */
[C---:B------:R-:W-:Y:S01]  /*10ef0*/  HMMA.16816.F32 R16, R172.reuse, R178, R16 ;  /* 0x000000b2ac10723c */ /* 0x040fe20000001810 */
[----:B------:R-:W1:Y:S07]  /*10f00*/  LDSM.16.M88.4 R176, [R220+0xb100] ;  /* 0x00b10000dcb0783b */ /* 0x000e6e0000000200 */
[-C--:B--2---:R-:W-:Y:S08]  /*10f10*/  HMMA.16816.F32 R20, R172, R192.reuse, R20 ;  /* 0x000000c0ac14723c */ /* 0x084ff00000001814 */
[C---:B------:R-:W-:Y:S08]  /*10f20*/  HMMA.16816.F32 R24, R184.reuse, R192, R24 ;  /* 0x000000c0b818723c */ /* 0x040ff00000001818 */
[-C--:B------:R-:W-:Y:S08]  /*10f30*/  HMMA.16816.F32 R28, R184, R194.reuse, R28 ;  /* 0x000000c2b81c723c */ /* 0x080ff0000000181c */
[C---:B------:R-:W-:Y:S08]  /*10f40*/  HMMA.16816.F32 R32, R172.reuse, R194, R32 ;  /* 0x000000c2ac20723c */ /* 0x040ff00000001820 */
[-C--:B---3--:R-:W-:Y:S08]  /*10f50*/  HMMA.16816.F32 R36, R172, R200.reuse, R36 ;  /* 0x000000c8ac24723c */ /* 0x088ff00000001824 */
        /* <DEDUP_REMOVED lines=8> */
[C---:B-1----:R-:W-:Y:S08]  /*10fe0*/  HMMA.16816.F32 R8, R176.reuse, R212, R8 ;  /* 0x000000d4b008723c */ /* 0x042ff00000001808 */
        /* <DEDUP_REMOVED lines=25> */
[----:B------:R-:W-:Y:S01]  /*11180*/  MUFU.TANH R182, R8 ;  /* 0x0000000800b67308 */ /* 0x000fe20000002400 */
[----:B--2---:R-:W1:Y:S01]  /*11190*/  LDSM.16.M88.4 R4, [R224] ;  /* 0x00000000e004783b */ /* 0x004e620000000200 */
[----:B---3--:R-:W-:Y:S08]  /*111a0*/  FMNMX.FTZ R2, R180, R2, !PT ;  /* 0x00000002b4027209 */ /* 0x008ff00007810000 */
[----:B------:R-:W-:Y:S10]  /*111b0*/  MUFU.TANH R183, R13 ;  /* 0x0000000d00b77308 */ /* 0x000ff40000002400 */
[----:B------:R-:W-:Y:S10]  /*111c0*/  MUFU.TANH R185, R9 ;  /* 0x0000000900b97308 */ /* 0x000ff40000002400 */
[----:B------:R-:W-:Y:S10]  /*111d0*/  MUFU.TANH R187, R14 ;  /* 0x0000000e00bb7308 */ /* 0x000ff40000002400 */
[----:B------:R-:W2:Y:S01]  /*111e0*/  MUFU.TANH R188, R10 ;  /* 0x0000000a00bc7308 */ /* 0x000ea20000002400 */
[-C--:B-1----:R-:W-:Y:S09]  /*111f0*/  HMMA.16816.F32 R20, R208, R4.reuse, R20 ;  /* 0x00000004d014723c */ /* 0x082ff20000001814 */
[----:B------:R-:W-:Y:S01]  /*11200*/  MUFU.TANH R186, R15 ;  /* 0x0000000f00ba7308 */ /* 0x000fe20000002400 */
[C---:B------:R-:W-:Y:S09]  /*11210*/  HMMA.16816.F32 R24, R176.reuse, R4, R24 ;  /* 0x00000004b018723c */ /* 0x040ff20000001818 */
[----:B------:R1:W-:Y:S01]  /*11220*/  MUFU.TANH R189, R11 ;  /* 0x0000000b00bd7308 */ /* 0x0003e20000002400 */
[-C--:B------:R-:W-:Y:S04]  /*11230*/  HMMA.16816.F32 R28, R176, R6.reuse, R28 ;  /* 0x00000006b01c723c */ /* 0x080fe8000000181c */
[----:B------:R-:W-:Y:S04]  /*11240*/  FMUL.FTZ R23, R23, c[0x0][0x320] ;  /* 0x0000c80017177a20 */ /* 0x000fe80000410000 */
[C---:B------:R-:W-:Y:S01]  /*11250*/  HMMA.16816.F32 R32, R208.reuse, R6, R32 ;  /* 0x00000006d020723c */ /* 0x040fe20000001820 */
[----:B------:R-:W3:Y:S01]  /*11260*/  MUFU.TANH R16, R16 ;  /* 0x0000001000107308 */ /* 0x000ee20000002400 */
        /* <DEDUP_REMOVED lines=20> */
[----:B----4-:R-:W4:Y:S01]  /*113b0*/  LDL R23, [R1+0x1c] ;  /* 0x00001c0001177983 */ /* 0x010f220000100800 */
[----:B------:R-:W-:Y:S02]  /*113c0*/  FMUL.FTZ R31, R31, c[0x0][0x320] ;  /* 0x0000c8001f1f7a20 */ /* 0x000fe40000410000 */
[----:B------:R-:W-:Y:S03]  /*113d0*/  FMUL.FTZ R27, R27, c[0x0][0x320] ;  /* 0x0000c8001b1b7a20 */ /* 0x000fe60000410000 */
[----:B------:R5:W-:Y:S10]  /*113e0*/  MUFU.TANH R190, R32 ;  /* 0x0000002000be7308 */ /* 0x000bf40000002400 */
[----:B------:R2:W-:Y:S01]  /*113f0*/  MUFU.TANH R193, R21 ;  /* 0x0000001500c17308 */ /* 0x0005e20000002400 */
[-C--:B-1----:R-:W-:Y:S09]  /*11400*/  HMMA.16816.F32 R36, R208, R8.reuse, R36 ;  /* 0x00000008d024723c */ /* 0x082ff20000001824 */
[----:B------:R1:W-:Y:S01]  /*11410*/  MUFU.TANH R200, R29 ;  /* 0x0000001d00c87308 */ /* 0x0003e20000002400 */
[C---:B------:R-:W-:Y:S01]  /*11420*/  HMMA.16816.F32 R40, R176.reuse, R8, R40 ;  /* 0x00000008b028723c */ /* 0x040fe20000001828 */
[----:B-----5:R-:W5:Y:S06]  /*11430*/  LDL.64 R32, [R1+0x50] ;  /* 0x0000500001207983 */ /* 0x020f6c0000100a00 */
[----:B------:R-:W-:Y:S02]  /*11440*/  MOV R8, c[0x0][0x1e0] ;  /* 0x0000780000087a02 */ /* 0x000fe40000000f00 */
[----:B------:R3:W-:Y:S01]  /*11450*/  MUFU.TANH R196, R22 ;  /* 0x0000001600c47308 */ /* 0x0007e20000002400 */
[-C--:B------:R-:W-:Y:S01]  /*11460*/  HMMA.16816.F32 R44, R176, R10.reuse, R44 ;  /* 0x0000000ab02c723c */ /* 0x080fe2000000182c */
[----:B--2---:R-:W2:Y:S02]  /*11470*/  LDL R21, [R1+0x18] ;  /* 0x0000180001157983 */ /* 0x004ea40000100800 */
[----:B------:R-:W-:Y:S01]  /*11480*/  SHF.L.U32 R8, R8, 0x5, RZ ;  /* 0x0000000508087819 */ /* 0x000fe200000006ff */
[----:B------:R-:W-:Y:S04]  /*11490*/  FMUL.FTZ R36, R36, c[0x0][0x320] ;  /* 0x0000c80024247a20 */ /* 0x000fe80000410000 */
[C---:B------:R-:W-:Y:S01]  /*114a0*/  HMMA.16816.F32 R48, R208.reuse, R10, R48 ;  /* 0x0000000ad030723c */ /* 0x040fe20000001830 */
[----:B------:R3:W-:Y:S03]  /*114b0*/  MUFU.TANH R199, R24 ;  /* 0x0000001800c77308 */ /* 0x0007e60000002400 */
[----:B------:R-:W-:Y:S01]  /*114c0*/  FMUL.FTZ R37, R37, c[0x0][0x320] ;  /* 0x0000c80025257a20 */ /* 0x000fe20000410000 */
[----:B-1----:R-:W2:Y:S01]  /*114d0*/  LDL.64 R28, [R1+0x38] ;  /* 0x00003800011c7983 */ /* 0x002ea20000100a00 */
[----:B------:R-:W-:Y:S02]  /*114e0*/  FMUL.FTZ R38, R38, c[0x0][0x320] ;  /* 0x0000c80026267a20 */ /* 0x000fe40000410000 */
[-C--:B------:R-:W-:Y:S03]  /*114f0*/  HMMA.16816.F32 R52, R208, R4.reuse, R52 ;  /* 0x00000004d034723c */ /* 0x080fe60000001834 */
[----:B------:R-:W1:Y:S01]  /*11500*/  MUFU.TANH R192, R20 ;  /* 0x0000001400c07308 */ /* 0x000e620000002400 */
[----:B------:R-:W-:Y:S02]  /*11510*/  FMUL.FTZ R39, R39, c[0x0][0x320] ;  /* 0x0000c80027277a20 */ /* 0x000fe40000410000 */
[----:B------:R-:W-:Y:S01]  /*11520*/  FMUL.FTZ R43, R43, c[0x0][0x320] ;  /* 0x0000c8002b2b7a20 */ /* 0x000fe20000410000 */
[----:B---3--:R-:W3:Y:S01]  /*11530*/  LDL R22, [R1+0x20] ;  /* 0x0000200001167983 */ /* 0x008ee20000100800 */
        /* <DEDUP_REMOVED lines=36> */
[----:B------:R-:W-:Y:S02]  /*11780*/  FMUL.FTZ R67, R67, c[0x0][0x320] ;  /* 0x0000c80043437a20 */ /* 0x000fe40000410000 */
        /* <DEDUP_REMOVED lines=11> */
[----:B------:R-:W-:Y:S01]  /*11840*/  FMUL.FTZ R48, R48, c[0x0][0x320] ;  /* 0x0000c80030307a20 */ /* 0x000fe20000410000 */
[----:B------:R-:W-:Y:S01]  /*11850*/  FMNMX.FTZ R0, R182, R105, !PT ;  /* 0x00000069b6007209 */ /* 0x000fe20007810000 */
[----:B------:R-:W-:Y:S02]  /*11860*/  FMUL.FTZ R40, R40, c[0x0][0x320] ;  /* 0x0000c80028287a20 */ /* 0x000fe40000410000 */
[----:B------:R-:W-:Y:S01]  /*11870*/  FMUL.FTZ R41, R41, c[0x0][0x320] ;  /* 0x0000c80029297a20 */ /* 0x000fe20000410000 */
[----:B------:R-:W1:Y:S01]  /*11880*/  MUFU.TANH R194, R34 ;  /* 0x0000002200c27308 */ /* 0x000e620000002400 */
[----:B------:R-:W-:Y:S01]  /*11890*/  FMNMX.FTZ R0, R185, R0, !PT ;  /* 0x00000000b9007209 */ /* 0x000fe20007810000 */
[----:B------:R-:W-:Y:S01]  /*118a0*/  FMUL.FTZ R46, R46, c[0x0][0x320] ;  /* 0x0000c8002e2e7a20 */ /* 0x000fe20000410000 */
[----:B------:R-:W-:Y:S01]  /*118b0*/  MOV R210, R241 ;  /* 0x000000f100d27202 */ /* 0x000fe20000000f00 */
[----:B------:R-:W-:Y:S01]  /*118c0*/  FMUL.FTZ R47, R47, c[0x0][0x320] ;  /* 0x0000c8002f2f7a20 */ /* 0x000fe20000410000 */
[----:B------:R-:W-:Y:S05]  /*118d0*/  FMNMX.FTZ R0, R184, R0, !PT ;  /* 0x00000000b8007209 */ /* 0x000fea0007810000 */
[----:B------:R-:W1:Y:S01]  /*118e0*/  MUFU.TANH R215, R37 ;  /* 0x0000002500d77308 */ /* 0x000e620000002400 */
[----:B------:R-:W-:Y:S02]  /*118f0*/  FMNMX.FTZ R0, R183, R0, !PT ;  /* 0x00000000b7007209 */ /* 0x000fe40007810000 */
[----:B------:R-:W-:Y:S02]  /*11900*/  FMNMX.FTZ R4, R214, R4, !PT ;  /* 0x00000004d6047209 */ /* 0x000fe40007810000 */
[----:B------:R-:W-:Y:S05]  /*11910*/  FMNMX.FTZ R0, R199, R0, !PT ;  /* 0x00000000c7007209 */ /* 0x000fea0007810000 */
        /* <DEDUP_REMOVED lines=15> */
[----:B-1----:R-:W-:Y:S07]  /*11a10*/  FMNMX.FTZ R4, R212, R4, !PT ;  /* 0x00000004d4047209 */ /* 0x002fee0007810000 */
        /* <DEDUP_REMOVED lines=14> */
[----:B------:R-:W4:Y:S01]  /*11b00*/  MUFU.TANH R102, R44 ;  /* 0x0000002c00667308 */ /* 0x000f220000002400 */
[----:B------:R-:W-:Y:S04]  /*11b10*/  FMNMX.FTZ R2, R240, R2, !PT ;  /* 0x00000002f0027209 */ /* 0x000fe80007810000 */
[----:B------:R-:W-:Y:S05]  /*11b20*/  FMNMX.FTZ R2, R211, R2, !PT ;  /* 0x00000002d3027209 */ /* 0x000fea0007810000 */
[----:B------:R-:W4:Y:S01]  /*11b30*/  MUFU.TANH R179, R65 ;  /* 0x0000004100b37308 */ /* 0x000f220000002400 */
[----:B-1----:R-:W-:Y:S09]  /*11b40*/  FMNMX.FTZ R0, R248, R0, !PT ;  /* 0x00000000f8007209 */ /* 0x002ff20007810000 */
[----:B------:R-:W1:Y:S01]  /*11b50*/  MUFU.TANH R243, R66 ;  /* 0x0000004200f37308 */ /* 0x000e620000002400 */
[----:B----4-:R-:W-:Y:S04]  /*11b60*/  MOV R209, R102 ;  /* 0x0000006600d17202 */ /* 0x010fe80000000f00 */
[----:B------:R-:W-:Y:S05]  /*11b70*/  FMNMX.FTZ R0, R209, R0, !PT ;  /* 0x00000000d1007209 */ /* 0x000fea0007810000 */
[----:B------:R-:W4:Y:S01]  /*11b80*/  MUFU.TANH R242, R67 ;  /* 0x0000004300f27308 */ /* 0x000f220000002400 */
[----:B------:R-:W-:Y:S02]  /*11b90*/  FMNMX.FTZ R0, R210, R0, !PT ;  /* 0x00000000d2007209 */ /* 0x000fe40007810000 */
[----:B------:R-:W-:Y:S05]  /*11ba0*/  FMNMX.FTZ R4, R179, R4, !PT ;  /* 0x00000004b3047209 */ /* 0x000fea0007810000 */
[----:B------:R-:W5:Y:S02]  /*11bb0*/  SHFL.BFLY PT, R7, R4, 0x2, 0x1f ;  /* 0x0c401f0004077f89 */ /* 0x000f6400000e0000 */
[----:B------:R-:W5:Y:S01]  /*11bc0*/  MUFU.TANH R51, R56 ;  /* 0x0000003800337308 */ /* 0x000f620000002400 */
[----:B-1----:R-:W-:Y:S09]  /*11bd0*/  FMNMX.FTZ R2, R243, R2, !PT ;  /* 0x00000002f3027209 */ /* 0x002ff20007810000 */
[----:B------:R-:W1:Y:S01]  /*11be0*/  MUFU.TANH R49, R57 ;  /* 0x0000003900317308 */ /* 0x000e620000002400 */
[----:B----4-:R-:W-:Y:S05]  /*11bf0*/  FMNMX.FTZ R2, R242, R2, !PT ;  /* 0x00000002f2027209 */ /* 0x010fea0007810000 */
[----:B------:R-:W4:Y:S04]  /*11c00*/  SHFL.BFLY PT, R6, R2, 0x2, 0x1f ;  /* 0x0c401f0002067f89 */ /* 0x000f2800000e0000 */
[----:B------:R-:W2:Y:S01]  /*11c10*/  MUFU.TANH R50, R60 ;  /* 0x0000003c00327308 */ /* 0x000ea20000002400 */
[----:B-----5:R-:W-:Y:S02]  /*11c20*/  FMNMX.FTZ R4, R4, R7, !PT ;  /* 0x0000000704047209 */ /* 0x020fe40007810000 */
[----:B------:R-:W-:Y:S03]  /*11c30*/  FMNMX.FTZ R0, R51, R0, !PT ;  /* 0x0000000033007209 */ /* 0x000fe60007810000 */
[----:B------:R-:W5:Y:S04]  /*11c40*/  SHFL.BFLY PT, R104, R4, 0x1, 0x1f ;  /* 0x0c201f0004687f89 */ /* 0x000f6800000e0000 */
[----:B------:R-:W3:Y:S01]  /*11c50*/  MUFU.TANH R48, R61 ;  /* 0x0000003d00307308 */ /* 0x000ee20000002400 */
[----:B-1----:R-:W-:Y:S09]  /*11c60*/  FMNMX.FTZ R0, R49, R0, !PT ;  /* 0x0000000031007209 */ /* 0x002ff20007810000 */
[----:B------:R-:W1:Y:S01]  /*11c70*/  MUFU.TANH R203, R26 ;  /* 0x0000001a00cb7308 */ /* 0x000e620000002400 */
[----:B----4-:R-:W-:Y:S02]  /*11c80*/  FMNMX.FTZ R2, R2, R6, !PT ;  /* 0x0000000602027209 */ /* 0x010fe40007810000 */
[----:B--2---:R-:W-:Y:S03]  /*11c90*/  FMNMX.FTZ R0, R50, R0, !PT ;  /* 0x0000000032007209 */ /* 0x004fe60007810000 */
[----:B------:R-:W2:Y:S04]  /*11ca0*/  SHFL.BFLY PT, R103, R2, 0x1, 0x1f ;  /* 0x0c201f0002677f89 */ /* 0x000ea800000e0000 */
[----:B------:R-:W4:Y:S01]  /*11cb0*/  MUFU.TANH R204, R27 ;  /* 0x0000001b00cc7308 */ /* 0x000f220000002400 */
[----:B-----5:R-:W-:Y:S02]  /*11cc0*/  FMNMX.FTZ R104, R4, R104, !PT ;  /* 0x0000006804687209 */ /* 0x020fe40007810000 */
[----:B---3--:R-:W-:Y:S03]  /*11cd0*/  FMNMX.FTZ R0, R48, R0, !PT ;  /* 0x0000000030007209 */ /* 0x008fe60007810000 */
[----:B------:R-:W-:Y:S02]  /*11ce0*/  FMUL.FTZ R173, R104, c[0x0][0x2d0] ;  /* 0x0000b40068ad7a20 */ /* 0x000fe40000410000 */
[----:B------:R-:W3:Y:S02]  /*11cf0*/  SHFL.BFLY PT, R102, R0, 0x2, 0x1f ;  /* 0x0c401f0000667f89 */ /* 0x000ee400000e0000 */
[----:B------:R-:W5:Y:S01]  /*11d00*/  MUFU.TANH R213, R30 ;  /* 0x0000001e00d57308 */ /* 0x000f620000002400 */
[--C-:B------:R-:W-:Y:S01]  /*11d10*/  FFMA.FTZ R40, R193, c[0x0][0x2d0], -R173.reuse ;  /* 0x0000b400c1287a23 */ /* 0x100fe200000108ad */
[----:B-1----:R-:W-:Y:S08]  /*11d20*/  FMNMX.FTZ R5, R203, R5, !PT ;  /* 0x00000005cb057209 */ /* 0x002ff00007810000 */
[----:B------:R-:W1:Y:S01]  /*11d30*/  MUFU.TANH R235, R31 ;  /* 0x0000001f00eb7308 */ /* 0x000e620000002400 */
[----:B--2---:R-:W-:Y:S02]  /*11d40*/  FMNMX.FTZ R103, R2, R103, !PT ;  /* 0x0000006702677209 */ /* 0x004fe40007810000 */
[----:B----4-:R-:W-:Y:S02]  /*11d50*/  FMNMX.FTZ R5, R204, R5, !PT ;  /* 0x00000005cc057209 */ /* 0x010fe40007810000 */
[----:B------:R-:W-:Y:S05]  /*11d60*/  MOV R27, c[0x0][0x1e0] ;  /* 0x00007800001b7a02 */ /* 0x000fea0000000f00 */
[----:B------:R-:W2:Y:S01]  /*11d70*/  MUFU.TANH R239, R42 ;  /* 0x0000002a00ef7308 */ /* 0x000ea20000002400 */
[----:B---3--:R-:W-:Y:S02]  /*11d80*/  FMNMX.FTZ R102, R0, R102, !PT ;  /* 0x0000006600667209 */ /* 0x008fe40007810000 */
        /* <DEDUP_REMOVED lines=23> */
[----:B------:R-:W-:Y:S01]  /*11f00*/  MUFU.EX2 R43, R11 ;  /* 0x0000000b002b7308 */ /* 0x000fe20000000800 */
[----:B---3--:R-:W-:Y:S09]  /*11f10*/  MOV R182, R20 ;  /* 0x0000001400b67202 */ /* 0x008ff20000000f00 */
[----:B------:R2:W3:Y:S01]  /*11f20*/  MUFU.EX2 R101, R0 ;  /* 0x0000000000657308 */ /* 0x0004e20000000800 */
[--C-:B-1----:R-:W-:Y:S02]  /*11f30*/  FFMA.FTZ R4, R174, c[0x0][0x2d0], -R173.reuse ;  /* 0x0000b400ae047a23 */ /* 0x102fe400000108ad */
[----:B------:R-:W-:Y:S07]  /*11f40*/  FMUL.FTZ R174, R103, c[0x0][0x2d0] ;  /* 0x0000b40067ae7a20 */ /* 0x000fee0000410000 */
[----:B------:R1:W-:Y:S01]  /*11f50*/  MUFU.EX2 R26, R4 ;  /* 0x00000004001a7308 */ /* 0x0003e20000000800 */
[--C-:B------:R-:W-:Y:S02]  /*11f60*/  FFMA.FTZ R5, R18, c[0x0][0x2d0], -R174.reuse ;  /* 0x0000b40012057a23 */ /* 0x100fe400000108ae */
[--C-:B------:R-:W-:Y:S02]  /*11f70*/  FFMA.FTZ R64, R195, c[0x0][0x2d0], -R174.reuse ;  /* 0x0000b400c3407a23 */ /* 0x100fe400000108ae */
[--C-:B------:R-:W-:Y:S02]  /*11f80*/  FFMA.FTZ R56, R197, c[0x0][0x2d0], -R174.reuse ;  /* 0x0000b400c5387a23 */ /* 0x100fe400000108ae */
[----:B------:R-:W-:Y:S03]  /*11f90*/  FFMA.FTZ R60, R194, c[0x0][0x2d0], -R174 ;  /* 0x0000b400c23c7a23 */ /* 0x000fe600000108ae */
[----:B------:R4:W-:Y:S01]  /*11fa0*/  MUFU.EX2 R246, R5 ;  /* 0x0000000500f67308 */ /* 0x0009e20000000800 */
[----:B--2---:R-:W-:Y:S02]  /*11fb0*/  FADD.FTZ R0, -R103, R100 ;  /* 0x0000006467007221 */ /* 0x004fe40000010100 */
[C---:B---3--:R-:W-:Y:S01]  /*11fc0*/  FMUL.FTZ R33, R101.reuse, R137 ;  /* 0x0000008965217220 */ /* 0x048fe20000410000 */
[----:B------:R-:W-:Y:S01]  /*11fd0*/  MOV R137, R242 ;  /* 0x000000f200897202 */ /* 0x000fe20000000f00 */
[----:B------:R-:W-:Y:S05]  /*11fe0*/  FMUL.FTZ R3, R0, c[0x0][0x2d0] ;  /* 0x0000b40000037a20 */ /* 0x000fea0000410000 */
[----:B------:R-:W2:Y:S01]  /*11ff0*/  MUFU.TANH R25, R58 ;  /* 0x0000003a00197308 */ /* 0x000ea20000002400 */
        /* <DEDUP_REMOVED lines=8> */
[----:B----4-:R-:W-:Y:S01]  /*12080*/  @P0 SHF.L.U32 R5, R6, 0x6, RZ ;  /* 0x0000000606050819 */ /* 0x010fe200000006ff */
[C---:B------:R-:W-:Y:S02]  /*12090*/  FMUL.FTZ R85, R101.reuse, R85 ;  /* 0x0000005565557220 */ /* 0x040fe40000410000 */
[C---:B------:R-:W-:Y:S02]  /*120a0*/  FMUL.FTZ R96, R101.reuse, R96 ;  /* 0x0000006065607220 */ /* 0x040fe40000410000 */
[----:B------:R-:W-:Y:S01]  /*120b0*/  FMUL.FTZ R97, R101, R97 ;  /* 0x0000006165617220 */ /* 0x000fe20000410000 */
[----:B------:R-:W3:Y:S01]  /*120c0*/  MUFU.TANH R44, R59 ;  /* 0x0000003b002c7308 */ /* 0x000ee20000002400 */
[----:B--2---:R-:W-:Y:S09]  /*120d0*/  FMNMX.FTZ R2, R25, R2, !PT ;  /* 0x0000000219027209 */ /* 0x004ff20007810000 */
[----:B------:R-:W2:Y:S01]  /*120e0*/  MUFU.TANH R107, R62 ;  /* 0x0000003e006b7308 */ /* 0x000ea20000002400 */
[--C-:B-1----:R-:W-:Y:S09]  /*120f0*/  FFMA.FTZ R4, R181, c[0x0][0x2d0], -R174.reuse ;  /* 0x0000b400b5047a23 */ /* 0x102ff200000108ae */
[----:B------:R1:W-:Y:S01]  /*12100*/  MUFU.EX2 R45, R4 ;  /* 0x00000004002d7308 */ /* 0x0003e20000000800 */
[----:B---3--:R-:W-:Y:S09]  /*12110*/  FMNMX.FTZ R2, R44, R2, !PT ;  /* 0x000000022c027209 */ /* 0x008ff20007810000 */
        /* <DEDUP_REMOVED lines=35> */
[C---:B------:R-:W-:Y:S01]  /*12350*/  @P0 IADD3.X R6, R4.reuse, R29, RZ, P2, !PT ;  /* 0x0000001d04060210 */ /* 0x040fe200017fe4ff */
        /* <DEDUP_REMOVED lines=8> */
[C---:B------:R-:W-:Y:S01]  /*123e0*/  FMUL.FTZ R88, R3.reuse, R88 ;  /* 0x0000005803587220 */ /* 0x040fe20000410000 */
[----:B------:R-:W-:Y:S01]  /*123f0*/  @P0 IADD3.X R9, R4, R21, RZ, P1, !PT ;  /* 0x0000001504090210 */ /* 0x000fe20000ffe4ff */
[----:B------:R-:W-:Y:S01]  /*12400*/  FMUL.FTZ R89, R3, R89 ;  /* 0x0000005903597220 */ /* 0x000fe20000410000 */
[----:B------:R-:W-:Y:S01]  /*12410*/  @P0 LEA R12, P1, R7, c[0x0][0x1c8], 0x1 ;  /* 0x00007200070c0a11 */ /* 0x000fe200078208ff */
[C---:B------:R-:W-:Y:S01]  /*12420*/  FMUL.FTZ R92, R3.reuse, R92 ;  /* 0x0000005c035c7220 */ /* 0x040fe20000410000 */
[----:B------:R-:W-:Y:S01]  /*12430*/  @P0 IADD3 R5, P3, R8, R5, RZ ;  /* 0x0000000508050210 */ /* 0x000fe20007f7e0ff */
[----:B------:R-:W-:Y:S01]  /*12440*/  FMUL.FTZ R93, R3, R93 ;  /* 0x0000005d035d7220 */ /* 0x000fe20000410000 */
[----:B------:R-:W-:Y:S01]  /*12450*/  @P0 IADD3.X R8, R4, R22, RZ, P2, !PT ;  /* 0x0000001604080210 */ /* 0x000fe200017fe4ff */
[----:B------:R-:W-:Y:S01]  /*12460*/  FMUL.FTZ R98, R100, R98 ;  /* 0x0000006264627220 */ /* 0x000fe20000410000 */
[----:B------:R-:W-:Y:S01]  /*12470*/  @P0 LEA R10, P2, R6, c[0x0][0x1c8], 0x1 ;  /* 0x00007200060a0a11 */ /* 0x000fe200078408ff */
[----:B------:R-:W-:Y:S01]  /*12480*/  FMUL.FTZ R99, R100, R99 ;  /* 0x0000006364637220 */ /* 0x000fe20000410000 */
[----:B------:R-:W-:Y:S02]  /*12490*/  @P0 LEA.HI.X R13, R7, c[0x0][0x1cc], R9, 0x1, P1 ;  /* 0x00007300070d0a11 */ /* 0x000fe400008f0c09 */
[----:B------:R-:W-:Y:S01]  /*124a0*/  @P0 LEA.HI.X R11, R6, c[0x0][0x1cc], R8, 0x1, P2 ;  /* 0x00007300060b0a11 */ /* 0x000fe200010f0c08 */
[----:B------:R-:W-:Y:S01]  /*124b0*/  FFMA.FTZ R6, R185, c[0x0][0x2d0], -R175 ;  /* 0x0000b400b9067a23 */ /* 0x000fe200000108af */
[----:B------:R-:W-:Y:S01]  /*124c0*/  @P0 IADD3 R9, P2, R5, R32, RZ ;  /* 0x0000002005090210 */ /* 0x000fe20007f5e0ff */
[----:B------:R-:W-:Y:S01]  /*124d0*/  FMUL.FTZ R32, R101, R136 ;  /* 0x0000008865207220 */ /* 0x000fe20000410000 */
[----:B------:R-:W-:Y:S02]  /*124e0*/  @P0 IADD3.X R4, R27, R4, RZ, P3, !PT ;  /* 0x000000041b040210 */ /* 0x000fe40001ffe4ff */
[C---:B------:R-:W-:Y:S02]  /*124f0*/  @P0 IADD3 R7, P1, R5.reuse, R24, RZ ;  /* 0x0000001805070210 */ /* 0x040fe40007f3e0ff */
[----:B------:R-:W-:Y:S01]  /*12500*/  @P0 IADD3 R5, P3, R5, R23, RZ ;  /* 0x0000001705050210 */ /* 0x000fe20007f7e0ff */
[----:B------:R2:W-:Y:S01]  /*12510*/  MUFU.EX2 R24, R6 ;  /* 0x0000000600187308 */ /* 0x0005e20000000800 */
[----:B------:R-:W-:Y:S02]  /*12520*/  @P0 LEA R8, P4, R9, c[0x0][0x1c8], 0x1 ;  /* 0x0000720009080a11 */ /* 0x000fe400078808ff */
[C---:B------:R-:W-:Y:S02]  /*12530*/  @P0 IADD3.X R16, R4.reuse, R21, RZ, P3, !PT ;  /* 0x0000001504100210 */ /* 0x040fe40001ffe4ff */
[----:B------:R-:W-:Y:S02]  /*12540*/  ISETP.NE.AND P3, PT, R251, RZ, PT ;  /* 0x000000fffb00720c */ /* 0x000fe40003f65270 */
[C---:B------:R-:W-:Y:S01]  /*12550*/  @P0 IADD3.X R17, R4.reuse, R29, RZ, P2, !PT ;  /* 0x0000001d04110210 */ /* 0x040fe200017fe4ff */
[----:B------:R-:W-:Y:S01]  /*12560*/  FMUL.FTZ R29, R3, R133 ;  /* 0x00000085031d7220 */ /* 0x000fe20000410000 */
[----:B------:R-:W-:Y:S02]  /*12570*/  @P0 IADD3.X R18, R4, R22, RZ, P1, !PT ;  /* 0x0000001604120210 */ /* 0x000fe40000ffe4ff */
[----:B------:R-:W-:Y:S01]  /*12580*/  @P0 LEA.HI.X R9, R9, c[0x0][0x1cc], R17, 0x1, P4 ;  /* 0x0000730009090a11 */ /* 0x000fe200020f0c11 */
[----:B------:R-:W-:Y:S01]  /*12590*/  FMUL.FTZ R17, R101, R121 ;  /* 0x0000007965117220 */ /* 0x000fe20000410000 */
[----:B------:R-:W-:Y:S02]  /*125a0*/  @P0 LEA R4, P1, R5, c[0x0][0x1c8], 0x1 ;  /* 0x0000720005040a11 */ /* 0x000fe400078208ff */
[----:B-1----:R-:W-:Y:S01]  /*125b0*/  FMNMX.FTZ R2, R0, R2, !PT ;  /* 0x0000000200027209 */ /* 0x002fe20007810000 */
[----:B------:R-:W-:Y:S01]  /*125c0*/  FFMA.FTZ R0, R19, c[0x0][0x2d0], -R174 ;  /* 0x0000b40013007a23 */ /* 0x000fe200000108ae */
[----:B------:R-:W-:Y:S01]  /*125d0*/  @P0 LEA.HI.X R5, R5, c[0x0][0x1cc], R16, 0x1, P1 ;  /* 0x0000730005050a11 */ /* 0x000fe200008f0c10 */
[----:B------:R1:W-:Y:S01]  /*125e0*/  @P0 LDGSTS.E.BYPASS.LTC128B.128 [R233+0x3100], [R14.64], !P3 ;  /* 0x031000000ee90fae */ /* 0x0003e2000d901d46 */
[--C-:B------:R-:W-:Y:S01]  /*125f0*/  FFMA.FTZ R19, R184, c[0x0][0x2d0], -R175.reuse ;  /* 0x0000b400b8137a23 */ /* 0x100fe200000108af */
[----:B------:R3:W-:Y:S01]  /*12600*/  MUFU.EX2 R180, R0 ;  /* 0x0000000000b47308 */ /* 0x0007e20000000800 */
[----:B------:R-:W-:Y:S01]  /*12610*/  FMUL.FTZ R105, R2, c[0x0][0x2d0] ;  /* 0x0000b40002697a20 */ /* 0x000fe20000410000 */
[----:B------:R-:W-:Y:S01]  /*12620*/  MOV R136, R243 ;  /* 0x000000f300887202 */ /* 0x000fe20000000f00 */
[----:B------:R-:W-:Y:S01]  /*12630*/  FFMA.FTZ R16, R183, c[0x0][0x2d0], -R175 ;  /* 0x0000b400b7107a23 */ /* 0x000fe200000108af */
[----:B--2---:R-:W-:Y:S01]  /*12640*/  @P0 LEA R6, P2, R7, c[0x0][0x1c8], 0x1 ;  /* 0x0000720007060a11 */ /* 0x004fe200078408ff */
[----:B------:R-:W-:Y:S01]  /*12650*/  FFMA.FTZ R107, R107, c[0x0][0x2d0], -R105 ;  /* 0x0000b4006b6b7a23 */ /* 0x000fe20000010869 */
[----:B------:R2:W-:Y:S01]  /*12660*/  @P0 LDGSTS.E.BYPASS.LTC128B.128 [R233+0x4100], [R10.64], !P6 ;  /* 0x041000000ae90fae */ /* 0x0005e2000f101d46 */
[----:B------:R-:W-:Y:S01]  /*12670*/  MOV R184, R25 ;  /* 0x0000001900b87202 */ /* 0x000fe20000000f00 */
[----:B------:R-:W-:Y:S01]  /*12680*/  FMUL.FTZ R25, R3, R129 ;  /* 0x0000008103197220 */ /* 0x000fe20000410000 */
[----:B------:R-:W-:Y:S01]  /*12690*/  @P0 LEA.HI.X R7, R7, c[0x0][0x1cc], R18, 0x1, P2 ;  /* 0x0000730007070a11 */ /* 0x000fe200010f0c12 */
[----:B------:R-:W4:Y:S01]  /*126a0*/  MUFU.EX2 R20, R19 ;  /* 0x0000001300147308 */ /* 0x000f220000000800 */
[----:B------:R-:W-:Y:S01]  /*126b0*/  FMUL.FTZ R18, R100, R122 ;  /* 0x0000007a64127220 */ /* 0x000fe20000410000 */
[----:B------:R-:W-:Y:S01]  /*126c0*/  MOV R129, R44 ;  /* 0x0000002c00817202 */ /* 0x000fe20000000f00 */
[----:B------:R-:W-:Y:S01]  /*126d0*/  FFMA.FTZ R44, R190, c[0x0][0x2d0], -R173 ;  /* 0x0000b400be2c7a23 */ /* 0x000fe200000108ad */
[----:B------:R5:W-:Y:S01]  /*126e0*/  @P0 LDGSTS.E.BYPASS.LTC128B.128 [R233+0x5100], [R12.64], !P5 ;  /* 0x051000000ce90fae */ /* 0x000be2000e901d46 */
[----:B------:R-:W-:Y:S02]  /*126f0*/  MOV R145, R247 ;  /* 0x000000f700917202 */ /* 0x000fe40000000f00 */
[----:B------:R-:W-:Y:S02]  /*12700*/  MOV R185, R249 ;  /* 0x000000f900b97202 */ /* 0x000fe40000000f00 */
[----:B------:R-:W-:Y:S01]  /*12710*/  MOV R133, R246 ;  /* 0x000000f600857202 */ /* 0x000fe20000000f00 */
[----:B------:R1:W-:Y:S02]  /*12720*/  MUFU.EX2 R252, R16 ;  /* 0x0000001000fc7308 */ /* 0x0003e40000000800 */
[----:B------:R1:W-:Y:S01]  /*12730*/  @P0 LDGSTS.E.BYPASS.LTC128B.128 [R233+0x3900], [R8.64], !P3 ;  /* 0x0390000008e90fae */ /* 0x0003e2000d901d46 */
[----:B---3--:R-:W-:Y:S02]  /*12740*/  FADD.FTZ R0, -R2, R106 ;  /* 0x0000006a02007221 */ /* 0x008fe40000010100 */
[----:B------:R-:W-:Y:S02]  /*12750*/  FFMA.FTZ R106, R199, c[0x0][0x2d0], -R175 ;  /* 0x0000b400c76a7a23 */ /* 0x000fe400000108af */
[----:B------:R-:W-:Y:S03]  /*12760*/  FMUL.FTZ R0, R0, c[0x0][0x2d0] ;  /* 0x0000b40000007a20 */ /* 0x000fe60000410000 */
[----:B------:R3:W-:Y:S01]  /*12770*/  @P0 LDGSTS.E.BYPASS.LTC128B.128 [R233+0x4900], [R6.64], !P6 ;  /* 0x0490000006e90fae */ /* 0x0007e2000f101d46 */
[----:B------:R3:W-:Y:S01]  /*12780*/  MUFU.EX2 R243, R106 ;  /* 0x0000006a00f37308 */ /* 0x0007e20000000800 */
[----:B--2---:R-:W-:Y:S01]  /*12790*/  FFMA.FTZ R10, R188, c[0x0][0x2d0], -R105 ;  /* 0x0000b400bc0a7a23 */ /* 0x004fe20000010869 */
[----:B----4-:R-:W-:Y:S01]  /*127a0*/  MOV R183, R20 ;  /* 0x0000001400b77202 */ /* 0x010fe20000000f00 */
[----:B------:R-:W-:Y:S01]  /*127b0*/  FMUL.FTZ R19, R100, R123 ;  /* 0x0000007b64137220 */ /* 0x000fe20000410000 */
[----:B------:R-:W-:Y:S03]  /*127c0*/  MOV R188, R248 ;  /* 0x000000f800bc7202 */ /* 0x000fe60000000f00 */
[----:B------:R2:W-:Y:S03]  /*127d0*/  @P0 LDGSTS.E.BYPASS.LTC128B.128 [R233+0x5900], [R4.64], !P5 ;  /* 0x0590000004e90fae */ /* 0x0005e6000e901d46 */
[----:B------:R-:W4:Y:S01]  /*127e0*/  MUFU.EX2 R0, R0 ;  /* 0x0000000000007308 */ /* 0x000f220000000800 */
[C---:B-----5:R-:W-:Y:S02]  /*127f0*/  FMUL.FTZ R12, R3.reuse, R116 ;  /* 0x00000074030c7220 */ /* 0x060fe40000410000 */
[----:B------:R-:W-:Y:S02]  /*12800*/  FMUL.FTZ R13, R3, R117 ;  /* 0x00000075030d7220 */ /* 0x000fe40000410000 */
[----:B------:R-:W5:Y:S01]  /*12810*/  LDSM.16.MT88.4 R20, [R217+0x100] ;  /* 0x00010000d914783b */ /* 0x000f620000004200 */
[----:B-1----:R-:W-:Y:S02]  /*12820*/  FMUL.FTZ R16, R101, R120 ;  /* 0x0000007865107220 */ /* 0x002fe40000410000 */
[C---:B------:R-:W-:Y:S02]  /*12830*/  FMUL.FTZ R8, R3.reuse, R108 ;  /* 0x0000006c03087220 */ /* 0x040fe40000410000 */
[----:B------:R1:W-:Y:S01]  /*12840*/  MUFU.EX2 R205, R10 ;  /* 0x0000000a00cd7308 */ /* 0x0003e20000000800 */
[----:B------:R-:W-:Y:S02]  /*12850*/  FMUL.FTZ R9, R3, R109 ;  /* 0x0000006d03097220 */ /* 0x000fe40000410000 */
[----:B------:R-:W5:Y:S01]  /*12860*/  LDSM.16.MT88.4 R36, [R218+0x100] ;  /* 0x00010000da24783b */ /* 0x000f620000004200 */
[----:B---3--:R-:W-:Y:S02]  /*12870*/  FFMA.FTZ R106, R198, c[0x0][0x2d0], -R175 ;  /* 0x0000b400c66a7a23 */ /* 0x008fe400000108af */
[----:B------:R-:W-:Y:S01]  /*12880*/  FMUL.FTZ R6, R100, R114 ;  /* 0x0000007264067220 */ /* 0x000fe20000410000 */
[----:B------:R-:W-:Y:S01]  /*12890*/  F2FP.PACK_AB R114, R182, R245 ;  /* 0x000000f5b672723e */ /* 0x000fe200000000ff */
[----:B------:R-:W-:Y:S01]  /*128a0*/  FMUL.FTZ R7, R100, R115 ;  /* 0x0000007364077220 */ /* 0x000fe20000410000 */
[----:B------:R-:W-:Y:S01]  /*128b0*/  F2FP.PACK_AB R115, R180, R246 ;  /* 0x000000f6b473723e */ /* 0x000fe200000000ff */
[----:B------:R3:W-:Y:S01]  /*128c0*/  MUFU.EX2 R242, R106 ;  /* 0x0000006a00f27308 */ /* 0x0007e20000000800 */
[----:B------:R-:W5:Y:S01]  /*128d0*/  LDSM.16.MT88.4 R52, [R217+0x1100] ;  /* 0x00110000d934783b */ /* 0x000f620000004200 */
[----:B--2---:R-:W-:Y:S01]  /*128e0*/  FFMA.FTZ R4, R189, c[0x0][0x2d0], -R105 ;  /* 0x0000b400bd047a23 */ /* 0x004fe20000010869 */
[----:B------:R-:W-:Y:S01]  /*128f0*/  MOV R189, R48 ;  /* 0x0000003000bd7202 */ /* 0x000fe20000000f00 */
[----:B------:R-:W-:Y:S01]  /*12900*/  FMUL.FTZ R5, R101, R113 ;  /* 0x0000007165057220 */ /* 0x000fe20000410000 */
[----:B------:R-:W-:Y:S01]  /*12910*/  F2FP.PACK_AB R113, R181, R45 ;  /* 0x0000002db571723e */ /* 0x000fe200000000ff */
[C---:B----4-:R-:W-:Y:S03]  /*12920*/  FMUL.FTZ R11, R0.reuse, R111 ;  /* 0x0000006f000b7220 */ /* 0x050fe60000410000 */
[----:B------:R-:W-:Y:S01]  /*12930*/  LDSM.16.MT88.4 R120, [R217+0x2100] ;  /* 0x00210000d978783b */ /* 0x000fe20000004200 */
[----:B------:R-:W2:Y:S01]  /*12940*/  MUFU.EX2 R206, R4 ;  /* 0x0000000400ce7308 */ /* 0x000ea20000000800 */
[C---:B------:R-:W-:Y:S02]  /*12950*/  FMUL.FTZ R14, R0.reuse, R118 ;  /* 0x00000076000e7220 */ /* 0x040fe40000410000 */
[C---:B------:R-:W-:Y:S02]  /*12960*/  FMUL.FTZ R15, R0.reuse, R119 ;  /* 0x00000077000f7220 */ /* 0x040fe40000410000 */
[----:B-1----:R-:W-:Y:S01]  /*12970*/  FMUL.FTZ R10, R0, R110 ;  /* 0x0000006e000a7220 */ /* 0x002fe20000410000 */
[----:B------:R-:W-:Y:S01]  /*12980*/  F2FP.PACK_AB R110, R252, R183 ;  /* 0x000000b7fc6e723e */ /* 0x000fe200000000ff */
[C---:B------:R-:W-:Y:S01]  /*12990*/  FMUL.FTZ R27, R0.reuse, R131 ;  /* 0x00000083001b7220 */ /* 0x040fe20000410000 */
[----:B------:R-:W-:Y:S01]  /*129a0*/  MOV R131, R42 ;  /* 0x0000002a00837202 */ /* 0x000fe20000000f00 */
[C---:B------:R-:W-:Y:S01]  /*129b0*/  FMUL.FTZ R30, R0.reuse, R134 ;  /* 0x00000086001e7220 */ /* 0x040fe20000410000 */
[----:B------:R1:W-:Y:S01]  /*129c0*/  MUFU.EX2 R249, R44 ;  /* 0x0000002c00f97308 */ /* 0x0003e20000000800 */
[C---:B------:R-:W-:Y:S01]  /*129d0*/  FMUL.FTZ R31, R0.reuse, R135 ;  /* 0x00000087001f7220 */ /* 0x040fe20000410000 */
[----:B------:R-:W4:Y:S01]  /*129e0*/  LDSM.16.MT88.4 R116, [R218+0x1100] ;  /* 0x00110000da74783b */ /* 0x000f220000004200 */
[----:B------:R-:W-:Y:S01]  /*129f0*/  FFMA.FTZ R48, R191, c[0x0][0x2d0], -R173 ;  /* 0x0000b400bf307a23 */ /* 0x000fe200000108ad */
[----:B------:R-:W-:Y:S01]  /*12a00*/  MOV R134, R245 ;  /* 0x000000f500867202 */ /* 0x000fe20000000f00 */
[----:B---3--:R-:W-:Y:S01]  /*12a10*/  FFMA.FTZ R106, R201, c[0x0][0x2d0], -R175 ;  /* 0x0000b400c96a7a23 */ /* 0x008fe200000108af */
[----:B------:R-:W-:Y:S01]  /*12a20*/  MOV R135, R244 ;  /* 0x000000f400877202 */ /* 0x000fe20000000f00 */
[C---:B------:R-:W-:Y:S01]  /*12a30*/  FMUL.FTZ R46, R0.reuse, R150 ;  /* 0x00000096002e7220 */ /* 0x040fe20000410000 */
[----:B------:R-:W-:Y:S01]  /*12a40*/  MOV R191, R185 ;  /* 0x000000b900bf7202 */ /* 0x000fe20000000f00 */
[C---:B------:R-:W-:Y:S01]  /*12a50*/  FMUL.FTZ R47, R0.reuse, R151 ;  /* 0x00000097002f7220 */ /* 0x040fe20000410000 */
[----:B------:R3:W-:Y:S01]  /*12a60*/  MUFU.EX2 R241, R106 ;  /* 0x0000006a00f17308 */ /* 0x0007e20000000800 */
[C---:B------:R-:W-:Y:S01]  /*12a70*/  FMUL.FTZ R58, R0.reuse, R162 ;  /* 0x000000a2003a7220 */ /* 0x040fe20000410000 */
[----:B------:R-:W0:Y:S01]  /*12a80*/  LDGDEPBAR ;  /* 0x00000000000079af */ /* 0x000e220000000000 */
[----:B------:R-:W-:Y:S01]  /*12a90*/  FMUL.FTZ R59, R0, R163 ;  /* 0x000000a3003b7220 */ /* 0x000fe20000410000 */
[----:B--2---:R-:W-:Y:S01]  /*12aa0*/  F2FP.PACK_AB R109, R206, R205 ;  /* 0x000000cdce6d723e */ /* 0x004fe200000000ff */
[----:B------:R-:W-:Y:S01]  /*12ab0*/  FFMA.FTZ R4, R187, c[0x0][0x2d0], -R105 ;  /* 0x0000b400bb047a23 */ /* 0x000fe20000010869 */
[----:B------:R-:W-:Y:S01]  /*12ac0*/  MOV R187, R26 ;  /* 0x0000001a00bb7202 */ /* 0x000fe20000000f00 */
[C---:B------:R-:W-:Y:S01]  /*12ad0*/  FMUL.FTZ R26, R0.reuse, R130 ;  /* 0x00000082001a7220 */ /* 0x040fe20000410000 */
[----:B------:R-:W-:Y:S01]  /*12ae0*/  MOV R130, R45 ;  /* 0x0000002d00827202 */ /* 0x000fe20000000f00 */
[C---:B------:R-:W-:Y:S01]  /*12af0*/  FMUL.FTZ R45, R3.reuse, R149 ;  /* 0x00000095032d7220 */ /* 0x040fe20000410000 */
[----:B------:R2:W-:Y:S01]  /*12b00*/  MUFU.EX2 R207, R4 ;  /* 0x0000000400cf7308 */ /* 0x0005e20000000800 */
[C---:B------:R-:W-:Y:S02]  /*12b10*/  FMUL.FTZ R62, R0.reuse, R166 ;  /* 0x000000a6003e7220 */ /* 0x040fe40000410000 */
[C---:B------:R-:W-:Y:S02]  /*12b20*/  FMUL.FTZ R63, R0.reuse, R167 ;  /* 0x000000a7003f7220 */ /* 0x040fe40000410000 */
[C---:B-1----:R-:W-:Y:S02]  /*12b30*/  FMUL.FTZ R44, R3.reuse, R148 ;  /* 0x00000094032c7220 */ /* 0x042fe40000410000 */
[C---:B------:R-:W-:Y:S02]  /*12b40*/  FMUL.FTZ R74, R0.reuse, R74 ;  /* 0x0000004a004a7220 */ /* 0x040fe40000410000 */
[C---:B------:R-:W-:Y:S01]  /*12b50*/  FMUL.FTZ R75, R0.reuse, R75 ;  /* 0x0000004b004b7220 */ /* 0x040fe20000410000 */
[----:B------:R1:W-:Y:S01]  /*12b60*/  MUFU.EX2 R248, R48 ;  /* 0x0000003000f87308 */ /* 0x0003e20000000800 */
[C---:B------:R-:W-:Y:S02]  /*12b70*/  FMUL.FTZ R78, R0.reuse, R78 ;  /* 0x0000004e004e7220 */ /* 0x040fe40000410000 */
[----:B------:R-:W-:Y:S02]  /*12b80*/  FMUL.FTZ R79, R0, R79 ;  /* 0x0000004f004f7220 */ /* 0x000fe40000410000 */
[----:B---3--:R-:W-:Y:S02]  /*12b90*/  FFMA.FTZ R106, R200, c[0x0][0x2d0], -R175 ;  /* 0x0000b400c86a7a23 */ /* 0x008fe400000108af */
[C---:B------:R-:W-:Y:S02]  /*12ba0*/  FMUL.FTZ R90, R0.reuse, R90 ;  /* 0x0000005a005a7220 */ /* 0x040fe40000410000 */
[C---:B------:R-:W-:Y:S01]  /*12bb0*/  FMUL.FTZ R91, R0.reuse, R91 ;  /* 0x0000005b005b7220 */ /* 0x040fe20000410000 */
[----:B------:R3:W-:Y:S01]  /*12bc0*/  MUFU.EX2 R246, R56 ;  /* 0x0000003800f67308 */ /* 0x0007e20000000800 */
[C---:B------:R-:W-:Y:S02]  /*12bd0*/  FMUL.FTZ R94, R0.reuse, R94 ;  /* 0x0000005e005e7220 */ /* 0x040fe40000410000 */
[----:B------:R-:W-:Y:S02]  /*12be0*/  FMUL.FTZ R95, R0, R95 ;  /* 0x0000005f005f7220 */ /* 0x000fe40000410000 */
[----:B--2---:R-:W-:Y:S01]  /*12bf0*/  FFMA.FTZ R4, R186, c[0x0][0x2d0], -R105 ;  /* 0x0000b400ba047a23 */ /* 0x004fe20000010869 */
[----:B------:R-:W-:Y:S01]  /*12c00*/  MOV R186, R24 ;  /* 0x0000001800ba7202 */ /* 0x000fe20000000f00 */
[----:B------:R-:W-:Y:S01]  /*12c10*/  FMUL.FTZ R24, R3, R128 ;  /* 0x0000008003187220 */ /* 0x000fe20000410000 */
[----:B------:R-:W-:Y:S02]  /*12c20*/  MOV R128, R250 ;  /* 0x000000fa00807202 */ /* 0x000fe40000000f00 */
[----:B------:R2:W2:Y:S01]  /*12c30*/  MUFU.EX2 R208, R4 ;  /* 0x0000000400d07308 */ /* 0x0004a20000000800 */
[----:B------:R-:W-:Y:S01]  /*12c40*/  F2FP.PACK_AB R108, R186, R43 ;  /* 0x0000002bba6c723e */ /* 0x000fe200000000ff */
[----:B------:R-:W-:Y:S01]  /*12c50*/  FMUL.FTZ R43, R0, R147 ;  /* 0x00000093002b7220 */ /* 0x000fe20000410000 */
[----:B------:R-:W-:Y:S01]  /*12c60*/  MOV R147, R135 ;  /* 0x0000008700937202 */ /* 0x000fe20000000f00 */
[----:B-1----:R-:W-:Y:S01]  /*12c70*/  FMUL.FTZ R48, R101, R152 ;  /* 0x0000009865307220 */ /* 0x002fe20000410000 */
[----:B------:R-:W-:Y:S01]  /*12c80*/  MOV R135, R133 ;  /* 0x0000008500877202 */ /* 0x000fe20000000f00 */
[--C-:B------:R-:W-:Y:S01]  /*12c90*/  FFMA.FTZ R128, R128, c[0x0][0x2d0], -R174.reuse ;  /* 0x0000b40080807a23 */ /* 0x100fe200000108ae */
[----:B------:R-:W-:Y:S03]  /*12ca0*/  MOV R133, R131 ;  /* 0x0000008300857202 */ /* 0x000fe60000000f00 */
[----:B------:R1:W-:Y:S01]  /*12cb0*/  MUFU.EX2 R250, R40 ;  /* 0x0000002800fa7308 */ /* 0x0003e20000000800 */
[----:B---3--:R-:W-:Y:S09]  /*12cc0*/  FMUL.FTZ R56, R3, R160 ;  /* 0x000000a003387220 */ /* 0x008ff20000410000 */
[----:B------:R3:W-:Y:S01]  /*12cd0*/  MUFU.EX2 R245, R60 ;  /* 0x0000003c00f57308 */ /* 0x0007e20000000800 */
[----:B--2---:R-:W-:Y:S01]  /*12ce0*/  FMUL.FTZ R4, R101, R112 ;  /* 0x0000007065047220 */ /* 0x004fe20000410000 */
[----:B------:R-:W-:Y:S01]  /*12cf0*/  F2FP.PACK_AB R112, R187, R42 ;  /* 0x0000002abb70723e */ /* 0x000fe200000000ff */
[----:B------:R-:W-:Y:S01]  /*12d00*/  FMUL.FTZ R42, R0, R146 ;  /* 0x00000092002a7220 */ /* 0x000fe20000410000 */
[----:B------:R-:W-:Y:S02]  /*12d10*/  F2FP.PACK_AB R111, R208, R207 ;  /* 0x000000cfd06f723e */ /* 0x000fe400000000ff */
[----:B------:R-:W-:Y:S04]  /*12d20*/  MOV R146, R236 ;  /* 0x000000ec00927202 */ /* 0x000fe80000000f00 */
[----:B------:R2:W-:Y:S01]  /*12d30*/  MUFU.EX2 R244, R64 ;  /* 0x0000004000f47308 */ /* 0x0005e20000000800 */
[-C--:B-----5:R-:W-:Y:S05]  /*12d40*/  HMMA.16816.F32 R4, R112, R20.reuse, R4 ;  /* 0x000000147004723c */ /* 0x0a0fea0000001804 */
[C---:B-1----:R-:W-:Y:S01]  /*12d50*/  FMUL.FTZ R40, R3.reuse, R144 ;  /* 0x0000009003287220 */ /* 0x042fe20000410000 */
[----:B------:R-:W-:Y:S02]  /*12d60*/  MOV R144, R237 ;  /* 0x000000ed00907202 */ /* 0x000fe40000000f00 */
[C---:B------:R-:W-:Y:S01]  /*12d70*/  HMMA.16816.F32 R8, R108.reuse, R20, R8 ;  /* 0x000000146c08723c */ /* 0x040fe20000001808 */
[----:B------:R-:W-:Y:S03]  /*12d80*/  MUFU.EX2 R107, R107 ;  /* 0x0000006b006b7308 */ /* 0x000fe60000000800 */
[----:B---3--:R-:W-:Y:S03]  /*12d90*/  FMUL.FTZ R60, R3, R164 ;  /* 0x000000a4033c7220 */ /* 0x008fe60000410000 */
[C---:B------:R-:W-:Y:S01]  /*12da0*/  FMUL.FTZ R20, R101.reuse, R124 ;  /* 0x0000007c65147220 */ /* 0x040fe20000410000 */
[-C--:B------:R-:W-:Y:S04]  /*12db0*/  HMMA.16816.F32 R12, R108, R22.reuse, R12 ;  /* 0x000000166c0c723c */ /* 0x080fe8000000180c */
[C---:B------:R-:W-:Y:S02]  /*12dc0*/  FMUL.FTZ R21, R101.reuse, R125 ;  /* 0x0000007d65157220 */ /* 0x040fe40000410000 */
[C---:B--2---:R-:W-:Y:S02]  /*12dd0*/  FMUL.FTZ R64, R101.reuse, R168 ;  /* 0x000000a865407220 */ /* 0x044fe40000410000 */
[C---:B------:R-:W-:Y:S01]  /*12de0*/  HMMA.16816.F32 R16, R112.reuse, R22, R16 ;  /* 0x000000167010723c */ /* 0x040fe20000001810 */
[----:B------:R-:W-:Y:S06]  /*12df0*/  LDSM.16.MT88.4 R168, [R218+0x1d00] ;  /* 0x001d0000daa8783b */ /* 0x000fec0000004200 */
[C---:B------:R-:W-:Y:S02]  /*12e00*/  FMUL.FTZ R22, R100.reuse, R126 ;  /* 0x0000007e64167220 */ /* 0x040fe40000410000 */
[----:B------:R-:W-:Y:S02]  /*12e10*/  FMUL.FTZ R23, R100, R127 ;  /* 0x0000007f64177220 */ /* 0x000fe40000410000 */
[----:B------:R-:W-:Y:S05]  /*12e20*/  LDSM.16.MT88.4 R124, [R218+0x500] ;  /* 0x00050000da7c783b */ /* 0x000fea0000004200 */
[-C--:B------:R-:W-:Y:S08]  /*12e30*/  HMMA.16816.F32 R20, R112, R36.reuse, R20 ;  /* 0x000000247014723c */ /* 0x080ff00000001814 */
[C---:B------:R-:W-:Y:S07]  /*12e40*/  HMMA.16816.F32 R24, R108.reuse, R36, R24 ;  /* 0x000000246c18723c */ /* 0x040fee0000001818 */
        /* <DEDUP_REMOVED lines=330> */
.L_x_132:
        /* <DEDUP_REMOVED lines=153> */
.L_x_85:
[----:B------:R-:W1:Y:S02]  /*14c80*/  S2R R69, SR_CTAID.Y ;  /* 0x0000000000457919 */ /* 0x000e640000002600 */
[----:B-1----:R-:W-:Y:S01]  /*14c90*/  SHF.R.S32.HI R57, RZ, 0x1f, R69 ;  /* 0x0000001fff397819 */ /* 0x002fe20000011445 */
[----:B------:R-:W-:Y:S05]  /*14ca0*/  @P4 BRA `(.L_x_134) ;  /* 0x0000173000004947 */ /* 0x000fea0003800000 */
[----:B------:R-:W2:Y:S01]  /*14cb0*/  LDL R58, [R1+0x58] ;  /* 0x00005800013a7983 */ /* 0x000ea20000100800 */
[----:B------:R-:W-:-:S02]  /*14cc0*/  F2FP.PACK_AB R45, R45, R112 ;  /* 0x000000702d2d723e */ /* 0x000fc400000000ff */
[----:B------:R-:W-:Y:S01]  /*14cd0*/  F2FP.PACK_AB R44, R44, R114 ;  /* 0x000000722c2c723e */ /* 0x000fe200000000ff */
[----:B------:R-:W1:Y:S01]  /*14ce0*/  S2R R55, SR_TID.X ;  /* 0x0000000000377919 */ /* 0x000e620000002100 */
        /* <DEDUP_REMOVED lines=12> */
[----:B-1----:R-:W-:Y:S02]  /*14db0*/  SHF.R.S32.HI R56, RZ, 0x1f, R55 ;  /* 0x0000001fff387819 */ /* 0x002fe40000011437 */
[----:B------:R-:W-:Y:S02]  /*14dc0*/  F2FP.PACK_AB R36, R36, R132 ;  /* 0x000000842424723e */ /* 0x000fe400000000ff */
[CC--:B------:R-:W-:Y:S02]  /*14dd0*/  LEA.HI R3, R56.reuse, R55.reuse, RZ, 0x2 ;  /* 0x0000003738037211 */ /* 0x0c0fe400078f10ff */
[----:B------:R-:W-:Y:S02]  /*14de0*/  LEA.HI R48, R56, R55, RZ, 0x5 ;  /* 0x0000003738307211 */ /* 0x000fe400078f28ff */
[----:B------:R-:W-:-:S02]  /*14df0*/  SHF.R.S32.HI R52, RZ, 0x2, R3 ;  /* 0x00000002ff347819 */ /* 0x000fc40000011403 */
[----:B------:R-:W-:Y:S02]  /*14e00*/  SHF.R.S32.HI R0, RZ, 0x1f, R3 ;  /* 0x0000001fff007819 */ /* 0x000fe40000011403 */
[----:B------:R-:W-:Y:S02]  /*14e10*/  LOP3.LUT R3, R3, 0xfffffffc, RZ, 0xc0, !PT ;  /* 0xfffffffc03037812 */ /* 0x000fe400078ec0ff */
[----:B------:R-:W-:Y:S02]  /*14e20*/  LEA.HI R0, R0, R52, RZ, 0x3 ;  /* 0x0000003400007211 */ /* 0x000fe400078f18ff */
[----:B------:R-:W-:Y:S01]  /*14e30*/  SHF.R.S32.HI R49, RZ, 0x5, R48 ;  /* 0x00000005ff317819 */ /* 0x000fe20000011430 */
[----:B------:R-:W-:Y:S01]  /*14e40*/  IMAD.IADD R29, R55, 0x1, -R3 ;  /* 0x00000001371d7824 */ /* 0x000fe200078e0a03 */
[----:B------:R-:W-:Y:S02]  /*14e50*/  LOP3.LUT R0, R0, 0xfffffff8, RZ, 0xc0, !PT ;  /* 0xfffffff800007812 */ /* 0x000fe400078ec0ff */
[----:B------:R-:W-:-:S02]  /*14e60*/  F2FP.PACK_AB R134, R135, R134 ;  /* 0x000000868786723e */ /* 0x000fc400000000ff */
[----:B------:R-:W-:Y:S01]  /*14e70*/  F2FP.PACK_AB R35, R35, R140 ;  /* 0x0000008c2323723e */ /* 0x000fe200000000ff */
[----:B------:R-:W-:Y:S01]  /*14e80*/  IMAD.IADD R2, R52, 0x1, -R0 ;  /* 0x0000000134027824 */ /* 0x000fe200078e0a00 */
[----:B------:R-:W-:Y:S02]  /*14e90*/  F2FP.PACK_AB R34, R34, R142 ;  /* 0x0000008e2222723e */ /* 0x000fe400000000ff */
[----:B------:R-:W-:Y:S02]  /*14ea0*/  F2FP.PACK_AB R32, R32, R152 ;  /* 0x000000982020723e */ /* 0x000fe400000000ff */
[----:B------:R-:W-:Y:S02]  /*14eb0*/  LEA.HI R0, R2, R2, RZ, 0x1 ;  /* 0x0000000202007211 */ /* 0x000fe400078f08ff */
[----:B------:R-:W-:Y:S02]  /*14ec0*/  F2FP.PACK_AB R31, R31, R154 ;  /* 0x0000009a1f1f723e */ /* 0x000fe400000000ff */
[----:B------:R-:W-:-:S02]  /*14ed0*/  SHF.R.S32.HI R13, RZ, 0x1, R0 ;  /* 0x00000001ff0d7819 */ /* 0x000fc40000011400 */
[----:B------:R-:W-:Y:S02]  /*14ee0*/  LOP3.LUT R0, R0, 0x3fffffe, RZ, 0xc0, !PT ;  /* 0x03fffffe00007812 */ /* 0x000fe400078ec0ff */
[C---:B------:R-:W-:Y:S01]  /*14ef0*/  LOP3.LUT R3, R13.reuse, 0x1, RZ, 0xc0, !PT ;  /* 0x000000010d037812 */ /* 0x040fe200078ec0ff */
[C---:B------:R-:W-:Y:S01]  /*14f00*/  IMAD.SHL.U32 R4, R13.reuse, 0x40, RZ ;  /* 0x000000400d047824 */ /* 0x040fe200078e00ff */
[----:B------:R-:W-:Y:S01]  /*14f10*/  LOP3.LUT P0, RZ, R13, 0x2, RZ, 0xc0, !PT ;  /* 0x000000020dff7812 */ /* 0x000fe2000780c0ff */
[----:B------:R-:W-:Y:S01]  /*14f20*/  IMAD.IADD R2, R2, 0x1, -R0 ;  /* 0x0000000102027824 */ /* 0x000fe200078e0a00 */
[----:B------:R-:W-:Y:S01]  /*14f30*/  ISETP.NE.U32.AND P1, PT, R3, 0x1, PT ;  /* 0x000000010300780c */ /* 0x000fe20003f25070 */
[----:B------:R-:W-:Y:S01]  /*14f40*/  IMAD R0, R49, 0x100, R29 ;  /* 0x0000010031007824 */ /* 0x000fe200078e021d */
[----:B------:R-:W-:Y:S02]  /*14f50*/  LOP3.LUT R4, R4, 0xc0, RZ, 0xc0, !PT ;  /* 0x000000c004047812 */ /* 0x000fe400078ec0ff */
[----:B------:R-:W-:Y:S01]  /*14f60*/  F2FP.PACK_AB R33, R33, R144 ;  /* 0x000000902121723e */ /* 0x000fe200000000ff */
[----:B------:R-:W-:Y:S01]  /*14f70*/  IMAD R0, R2, 0x10, R0 ;  /* 0x0000001002007824 */ /* 0x000fe200078e0200 */
[----:B------:R-:W-:Y:S01]  /*14f80*/  LEA.HI R2, R4, R4, RZ, 0x1d ;  /* 0x0000000404027211 */ /* 0x000fe200078fe8ff */
[----:B------:R-:W-:Y:S01]  /*14f90*/  IMAD.MOV.U32 R4, RZ, RZ, 0x20 ;  /* 0x00000020ff047424 */ /* 0x000fe200078e00ff */
[----:B------:R-:W-:-:S02]  /*14fa0*/  F2FP.PACK_AB R146, R147, R146 ;  /* 0x000000929392723e */ /* 0x000fc400000000ff */
[----:B------:R-:W-:Y:S01]  /*14fb0*/  F2FP.PACK_AB R30, R30, R148 ;  /* 0x000000941e1e723e */ /* 0x000fe200000000ff */
[----:B------:R-:W-:Y:S01]  /*14fc0*/  IMAD.U32 R0, R0, 0x2, R2 ;  /* 0x0000000200007824 */ /* 0x000fe200078e0002 */
[----:B------:R-:W-:Y:S02]  /*14fd0*/  SEL R4, R4, 0xffffffe0, !P0 ;  /* 0xffffffe004047807 */ /* 0x000fe40004000000 */
[----:B------:R-:W-:Y:S01]  /*14fe0*/  F2FP.PACK_AB R150, R151, R150 ;  /* 0x000000969796723e */ /* 0x000fe200000000ff */
[----:B------:R-:W-:Y:S01]  /*14ff0*/  IMAD.SHL.U32 R0, R0, 0x2, RZ ;  /* 0x0000000200007824 */ /* 0x000fe200078e00ff */
[----:B------:R-:W-:Y:S01]  /*15000*/  BAR.SYNC.DEFER_BLOCKING 0x1, 0x80 ;  /* 0x0042000000007b1d */ /* 0x000fe20000010000 */
[----:B------:R-:W-:Y:S02]  /*15010*/  F2FP.PACK_AB R28, R28, R156 ;  /* 0x0000009c1c1c723e */ /* 0x000fe400000000ff */
[----:B------:R-:W-:Y:S02]  /*15020*/  F2FP.PACK_AB R27, R27, R158 ;  /* 0x0000009e1b1b723e */ /* 0x000fe400000000ff */
[----:B------:R-:W-:-:S02]  /*15030*/  IADD3 R3, R0, 0x80, RZ ;  /* 0x0000008000037810 */ /* 0x000fc40007ffe0ff */
[C---:B------:R-:W-:Y:S02]  /*15040*/  IADD3 R2, R0.reuse, 0x70, RZ ;  /* 0x0000007000027810 */ /* 0x040fe40007ffe0ff */
[----:B------:R-:W-:Y:S01]  /*15050*/  @P1 IADD3 R2, R3, 0x10, RZ ;  /* 0x0000001003021810 */ /* 0x000fe20007ffe0ff */
[----:B------:R-:W-:Y:S01]  /*15060*/  IMAD.IADD R3, R0, 0x1, R4 ;  /* 0x0000000100037824 */ /* 0x000fe200078e0204 */
[----:B------:R-:W-:Y:S02]  /*15070*/  F2FP.PACK_AB R25, R25, R168 ;  /* 0x000000a81919723e */ /* 0x000fe400000000ff */
[----:B------:R-:W-:Y:S01]  /*15080*/  F2FP.PACK_AB R24, R24, R170 ;  /* 0x000000aa1818723e */ /* 0x000fe200000000ff */
[----:B------:R-:W-:Y:S01]  /*15090*/  IMAD.IADD R4, R4, 0x1, R2 ;  /* 0x0000000104047824 */ /* 0x000fe200078e0202 */
        /* <DEDUP_REMOVED lines=29> */
[----:B------:R-:W-:Y:S03]  /*15270*/  STS [R3+0x80], R41 ;  /* 0x0000802903007388 */ /* 0x000fe60000000800 */
[----:B------:R-:W-:Y:S01]  /*15280*/  ISETP.NE.AND.EX P1, PT, RZ, c[0x0][0x504], PT, P0 ;  /* 0x00014100ff007a0c */ /* 0x000fe20003f25300 */
[----:B------:R-:W-:Y:S01]  /*15290*/  STS [R3+0x280], R40 ;  /* 0x0002802803007388 */ /* 0x000fe20000000800 */
[----:B------:R-:W-:-:S03]  /*152a0*/  ISETP.NE.U32.AND P0, PT, RZ, c[0x0][0x508], PT ;  /* 0x00014200ff007a0c */ /* 0x000fc60003f05070 */
[----:B------:R-:W-:Y:S01]  /*152b0*/  STS [R4], R38 ;  /* 0x0000002604007388 */ /* 0x000fe20000000800 */
[----:B------:R-:W-:-:S03]  /*152c0*/  ISETP.NE.AND.EX P0, PT, RZ, c[0x0][0x50c], PT, P0 ;  /* 0x00014300ff007a0c */ /* 0x000fc60003f05300 */
        /* <DEDUP_REMOVED lines=52> */
.L_x_135:
[----:B-1----:R-:W-:Y:S01]  /*15610*/  LOP3.LUT R4, R48, 0xffffffe0, RZ, 0xc0, !PT ;  /* 0xffffffe030047812 */ /* 0x002fe200078ec0ff */
[----:B------:R-:W1:Y:S01]  /*15620*/  S2R R21, SR_CTAID.X ;  /* 0x0000000000157919 */ /* 0x000e620000002500 */
[----:B------:R-:W-:Y:S01]  /*15630*/  SHF.R.S32.HI R5, RZ, 0x1f, R49 ;  /* 0x0000001fff057819 */ /* 0x000fe20000011431 */
[----:B------:R-:W-:Y:S01]  /*15640*/  IMAD.MOV.U32 R9, RZ, RZ, c[0x0][0x4e8] ;  /* 0x00013a00ff097624 */ /* 0x000fe200078e00ff */
[----:B------:R-:W-:Y:S01]  /*15650*/  LEA.HI R0, R29, R29, RZ, 0x1 ;  /* 0x0000001d1d007211 */ /* 0x000fe200078f08ff */
[----:B------:R-:W-:Y:S01]  /*15660*/  IMAD.IADD R7, R55, 0x1, -R4 ;  /* 0x0000000137077824 */ /* 0x000fe200078e0a04 */
[----:B------:R-:W-:Y:S01]  /*15670*/  LEA.HI R4, R5, R49, RZ, 0x2 ;  /* 0x0000003105047211 */ /* 0x000fe200078f10ff */
[----:B------:R-:W-:Y:S01]  /*15680*/  IMAD R11, R57, c[0x0][0x3e8], RZ ;  /* 0x0000fa00390b7a24 */ /* 0x000fe200078e02ff */
[C---:B------:R-:W-:Y:S01]  /*15690*/  LOP3.LUT R6, R0.reuse, 0x1ffffffe, RZ, 0xc0, !PT ;  /* 0x1ffffffe00067812 */ /* 0x040fe200078ec0ff */
[----:B------:R-:W-:Y:S01]  /*156a0*/  IMAD.SHL.U32 R5, R0, 0x20, RZ ;  /* 0x0000002000057824 */ /* 0x000fe200078e00ff */
[----:B------:R-:W-:Y:S01]  /*156b0*/  SHF.R.S32.HI R8, RZ, 0x1f, R7 ;  /* 0x0000001fff087819 */ /* 0x000fe20000011407 */
[C---:B------:R-:W-:Y:S01]  /*156c0*/  IMAD R12, R29.reuse, 0x20, R52 ;  /* 0x000000201d0c7824 */ /* 0x040fe200078e0234 */
[----:B------:R-:W-:Y:S01]  /*156d0*/  LOP3.LUT R4, R4, 0xffffffc, RZ, 0xc0, !PT ;  /* 0x0ffffffc04047812 */ /* 0x000fe200078ec0ff */
[----:B-----5:R-:W-:Y:S01]  /*156e0*/  IMAD R24, R24, c[0x0][0x4e8], RZ ;  /* 0x00013a0018187a24 */ /* 0x020fe200078e02ff */
[----:B------:R-:W-:Y:S01]  /*156f0*/  LEA.HI R0, R8, R7, RZ, 0x2 ;  /* 0x0000000708007211 */ /* 0x000fe200078f10ff */
[----:B------:R-:W-:Y:S01]  /*15700*/  BSSY B0, `(.L_x_136) ;  /* 0x0000085000007945 */ /* 0x000fe20003800000 */
[----:B------:R-:W-:Y:S01]  /*15710*/  IADD3 R6, R29, -R6, RZ ;  /* 0x800000061d067210 */ /* 0x000fe20007ffe0ff */
[----:B------:R-:W-:Y:S01]  /*15720*/  IMAD.IADD R4, R49, 0x1, -R4 ;  /* 0x0000000131047824 */ /* 0x000fe200078e0a04 */
[----:B------:R-:W-:-:S02]  /*15730*/  LOP3.LUT R5, R5, 0xffffffc0, RZ, 0xc0, !PT ;  /* 0xffffffc005057812 */ /* 0x000fc400078ec0ff */
[----:B------:R-:W-:Y:S02]  /*15740*/  SHF.R.S32.HI R0, RZ, 0x2, R0 ;  /* 0x00000002ff007819 */ /* 0x000fe40000011400 */
[----:B------:R-:W-:Y:S01]  /*15750*/  ISETP.NE.AND P2, PT, R9, 0x1, PT ;  /* 0x000000010900780c */ /* 0x000fe20003f45270 */
[----:B------:R-:W-:Y:S01]  /*15760*/  IMAD R6, R6, 0x8, R5 ;  /* 0x0000000806067824 */ /* 0x000fe200078e0205 */
[----:B------:R-:W-:Y:S01]  /*15770*/  LEA R16, R4, R0, 0x4 ;  /* 0x0000000004107211 */ /* 0x000fe200078e20ff */
[----:B------:R-:W-:Y:S01]  /*15780*/  IMAD R0, R3, c[0x0][0x3a0], RZ ;  /* 0x0000e80003007a24 */ /* 0x000fe200078e02ff */
[----:B------:R-:W-:Y:S01]  /*15790*/  LEA.HI R10, R52, R52, RZ, 0x1 ;  /* 0x00000034340a7211 */ /* 0x000fe200078f08ff */
[----:B------:R-:W-:Y:S01]  /*157a0*/  IMAD.WIDE.U32 R4, R69, c[0x0][0x490], R2 ;  /* 0x0001240045047a25 */ /* 0x000fe200078e0002 */
[----:B------:R-:W-:Y:S02]  /*157b0*/  LOP3.LUT P0, RZ, R7, 0x3, RZ, 0xc0, !PT ;  /* 0x0000000307ff7812 */ /* 0x000fe4000780c0ff */
[----:B------:R-:W-:Y:S01]  /*157c0*/  LOP3.LUT R10, R10, 0x3fffffe, RZ, 0xc0, !PT ;  /* 0x03fffffe0a0a7812 */ /* 0x000fe200078ec0ff */
[----:B------:R-:W-:Y:S01]  /*157d0*/  IMAD.IADD R6, R16, 0x1, R6 ;  /* 0x0000000110067824 */ /* 0x000fe200078e0206 */
[----:B------:R-:W-:Y:S01]  /*157e0*/  LEA.HI R13, R56, R55, RZ, 0x3 ;  /* 0x00000037380d7211 */ /* 0x000fe200078f18ff */
[----:B------:R-:W-:-:S02]  /*157f0*/  IMAD R8, R2, c[0x0][0x3a4], R0 ;  /* 0x0000e90002087a24 */ /* 0x000fc400078e0200 */
[----:B------:R-:W-:-:S04]  /*15800*/  IMAD.WIDE.U32 R2, R2, c[0x0][0x3a0], RZ ;  /* 0x0000e80002027a25 */ /* 0x000fc800078e00ff */
[----:B-1----:R-:W-:Y:S02]  /*15810*/  IMAD R0, R21, 0x80, R6 ;  /* 0x0000008015007824 */ /* 0x002fe400078e0206 */
[----:B------:R-:W-:Y:S02]  /*15820*/  IMAD.IADD R3, R3, 0x1, R8 ;  /* 0x0000000103037824 */ /* 0x000fe400078e0208 */
[----:B------:R-:W-:Y:S01]  /*15830*/  IMAD R9, R57, c[0x0][0x490], RZ ;  /* 0x0001240039097a24 */ /* 0x000fe200078e02ff */
[----:B------:R-:W-:Y:S01]  /*15840*/  MOV R6, R0 ;  /* 0x0000000000067202 */ /* 0x000fe20000000f00 */
[----:B------:R-:W-:-:S04]  /*15850*/  @P2 IMAD.HI.U32 R8, R0, c[0x0][0x4ec], RZ ;  /* 0x00013b0000082a27 */ /* 0x000fc800078e00ff */
[----:B------:R-:W-:Y:S01]  /*15860*/  IMAD.IADD R7, R52, 0x1, -R10 ;  /* 0x0000000134077824 */ /* 0x000fe200078e0a0a */
[----:B------:R-:W-:Y:S01]  /*15870*/  @P2 SHF.R.U32.HI R6, RZ, c[0x0][0x4f0], R8 ;  /* 0x00013c00ff062a19 */ /* 0x000fe20000011608 */
[----:B------:R-:W-:Y:S02]  /*15880*/  IMAD R9, R69, c[0x0][0x494], R9 ;  /* 0x0001250045097a24 */ /* 0x000fe400078e0209 */
[----:B------:R-:W-:Y:S01]  /*15890*/  IMAD R20, R49, 0x8, R7 ;  /* 0x0000000831147824 */ /* 0x000fe200078e0207 */
[----:B------:R-:W-:Y:S01]  /*158a0*/  SHF.R.S32.HI R7, RZ, 0x1f, R58 ;  /* 0x0000001fff077819 */ /* 0x000fe2000001143a */
[----:B------:R-:W-:Y:S01]  /*158b0*/  IMAD.WIDE.U32 R2, R69, c[0x0][0x3e8], R2 ;  /* 0x0000fa0045027a25 */ /* 0x000fe200078e0002 */
[----:B------:R-:W-:Y:S02]  /*158c0*/  IADD3 R5, R5, R9, RZ ;  /* 0x0000000905057210 */ /* 0x000fe40007ffe0ff */
[----:B------:R-:W-:Y:S01]  /*158d0*/  IADD3 R8, -R6, RZ, RZ ;  /* 0x000000ff06087210 */ /* 0x000fe20007ffe1ff */
[----:B------:R-:W-:Y:S01]  /*158e0*/  IMAD R12, R21, 0x80, R12 ;  /* 0x00000080150c7824 */ /* 0x000fe200078e020c */
[----:B------:R-:W-:-:S02]  /*158f0*/  SEL R9, R58, RZ, !P1 ;  /* 0x000000ff3a097207 */ /* 0x000fc40004800000 */
[----:B------:R-:W-:Y:S01]  /*15900*/  SEL R10, R7, RZ, !P1 ;  /* 0x000000ff070a7207 */ /* 0x000fe20004800000 */
[----:B------:R-:W-:Y:S02]  /*15910*/  IMAD R7, R69, c[0x0][0x3ec], R11 ;  /* 0x0000fb0045077a24 */ /* 0x000fe400078e020b */
[----:B------:R-:W-:Y:S02]  /*15920*/  IMAD R11, R8, c[0x0][0x4e8], R0 ;  /* 0x00013a00080b7a24 */ /* 0x000fe400078e0200 */
[----:B------:R-:W-:Y:S01]  /*15930*/  IMAD R0, R10, c[0x0][0x498], RZ ;  /* 0x000126000a007a24 */ /* 0x000fe200078e02ff */
[----:B------:R-:W-:Y:S01]  /*15940*/  IADD3 R3, R3, R7, RZ ;  /* 0x0000000703037210 */ /* 0x000fe20007ffe0ff */
[----:B------:R-:W-:-:S04]  /*15950*/  IMAD.WIDE.U32 R4, R9, c[0x0][0x498], R4 ;  /* 0x0001260009047a25 */ /* 0x000fc800078e0004 */
[----:B------:R-:W-:Y:S01]  /*15960*/  IMAD R7, R9, c[0x0][0x49c], R0 ;  /* 0x0001270009077a24 */ /* 0x000fe200078e0200 */
[----:B------:R-:W-:Y:S01]  /*15970*/  SHF.R.S32.HI R0, RZ, 0x1f, R6 ;  /* 0x0000001fff007819 */ /* 0x000fe20000011406 */
[----:B------:R-:W-:Y:S01]  /*15980*/  @P2 IMAD.HI.U32 R8, R12, c[0x0][0x4ec], RZ ;  /* 0x00013b000c082a27 */ /* 0x000fe200078e00ff */
[----:B------:R-:W-:-:S03]  /*15990*/  IADD3 R4, P1, R6, R4, RZ ;  /* 0x0000000406047210 */ /* 0x000fc60007f3e0ff */
[----:B------:R-:W-:Y:S01]  /*159a0*/  IMAD R6, R10, c[0x0][0x3f0], RZ ;  /* 0x0000fc000a067a24 */ /* 0x000fe200078e02ff */
[----:B------:R-:W-:Y:S01]  /*159b0*/  IADD3.X R5, R0, R5, R7, P1, !PT ;  /* 0x0000000500057210 */ /* 0x000fe20000ffe407 */
[----:B------:R-:W-:Y:S01]  /*159c0*/  IMAD.SHL.U32 R10, R13, 0x8, RZ ;  /* 0x000000080d0a7824 */ /* 0x000fe200078e00ff */
[----:B------:R-:W-:Y:S01]  /*159d0*/  SHF.R.S32.HI R0, RZ, 0x1f, R11 ;  /* 0x0000001fff007819 */ /* 0x000fe2000001140b */
[----:B------:R-:W-:Y:S01]  /*159e0*/  IMAD.MOV.U32 R18, RZ, RZ, R12 ;  /* 0x000000ffff127224 */ /* 0x000fe200078e000c */
[----:B------:R-:W-:Y:S01]  /*159f0*/  @P2 SHF.R.U32.HI R18, RZ, c[0x0][0x4f0], R8 ;  /* 0x00013c00ff122a19 */ /* 0x000fe20000011608 */
[----:B------:R-:W-:Y:S02]  /*15a00*/  IMAD R13, R9, c[0x0][0x3f4], R6 ;  /* 0x0000fd00090d7a24 */ /* 0x000fe400078e0206 */
[----:B------:R-:W-:Y:S01]  /*15a10*/  IMAD R7, R0, c[0x0][0x488], RZ ;  /* 0x0001220000077a24 */ /* 0x000fe200078e02ff */
[----:B------:R-:W-:Y:S01]  /*15a20*/  LOP3.LUT R0, R10, 0xc0, RZ, 0xc0, !PT ;  /* 0x000000c00a007812 */ /* 0x000fe200078ec0ff */
[----:B------:R-:W-:-:S02]  /*15a30*/  IMAD.SHL.U32 R6, R29, 0x8, RZ ;  /* 0x000000081d067824 */ /* 0x000fc400078e00ff */
[----:B------:R-:W-:-:S03]  /*15a40*/  IMAD.WIDE.U32 R8, R9, c[0x0][0x3f0], R2 ;  /* 0x0000fc0009087a25 */ /* 0x000fc600078e0002 */
[----:B------:R-:W-:Y:S01]  /*15a50*/  LOP3.LUT R10, R0, 0x18, R6, 0xf8, !PT ;  /* 0x00000018000a7812 */ /* 0x000fe200078ef806 */
[----:B------:R-:W-:-:S04]  /*15a60*/  IMAD.WIDE.U32 R2, R11, c[0x0][0x488], R4 ;  /* 0x000122000b027a25 */ /* 0x000fc800078e0004 */
[----:B------:R-:W-:Y:S01]  /*15a70*/  IMAD R4, R11, c[0x0][0x48c], R7 ;  /* 0x000123000b047a24 */ /* 0x000fe200078e0207 */
[----:B------:R-:W-:Y:S01]  /*15a80*/  SHF.R.U32.HI R11, RZ, 0x3, R0 ;  /* 0x00000003ff0b7819 */ /* 0x000fe20000011600 */
[----:B------:R-:W-:Y:S01]  /*15a90*/  IMAD.IADD R5, R9, 0x1, R13 ;  /* 0x0000000109057824 */ /* 0x000fe200078e020d */
[----:B------:R-:W-:Y:S01]  /*15aa0*/  IADD3 R0, -R18, RZ, RZ ;  /* 0x000000ff12007210 */ /* 0x000fe20007ffe1ff */
[----:B------:R-:W-:Y:S01]  /*15ab0*/  IMAD.IADD R3, R3, 0x1, R4 ;  /* 0x0000000103037824 */ /* 0x000fe200078e0204 */
[----:B------:R-:W-:Y:S02]  /*15ac0*/  LEA R7, P1, R2, c[0x0][0x450], 0x2 ;  /* 0x0001140002077a11 */ /* 0x000fe400078210ff */
[----:B------:R-:W-:Y:S01]  /*15ad0*/  LOP3.LUT R19, R10, R11, RZ, 0x3c, !PT ;  /* 0x0000000b0a137212 */ /* 0x000fe200078e3cff */
[----:B------:R-:W-:Y:S01]  /*15ae0*/  IMAD R9, R0, c[0x0][0x4e8], R12 ;  /* 0x00013a0000097a24 */ /* 0x000fe200078e020c */
[----:B------:R-:W-:Y:S01]  /*15af0*/  LEA.HI.X R0, R2, c[0x0][0x454], R3, 0x2, P1 ;  /* 0x0001150002007a11 */ /* 0x000fe200008f1403 */
[----:B------:R-:W-:Y:S01]  /*15b00*/  SHFL.IDX PT, R14, R7, RZ, 0x1c1f ;  /* 0x001c1fff070e7589 */ /* 0x000fe200000e0000 */
[----:B------:R-:W-:-:S02]  /*15b10*/  SHF.R.S32.HI R10, RZ, 0x1f, R18 ;  /* 0x0000001fff0a7819 */ /* 0x000fc40000011412 */
[----:B------:R-:W-:Y:S01]  /*15b20*/  MOV R4, R8 ;  /* 0x0000000800047202 */ /* 0x000fe20000000f00 */
[----:B------:R-:W1:Y:S01]  /*15b30*/  SHFL.IDX PT, R15, R0, RZ, 0x1c1f ;  /* 0x001c1fff000f7589 */ /* 0x000e6200000e0000 */
[----:B------:R-:W-:Y:S02]  /*15b40*/  IMAD R8, R21, 0x80, R16 ;  /* 0x0000008015087824 */ /* 0x000fe400078e0210 */
[----:B------:R-:W-:Y:S01]  /*15b50*/  IMAD R2, R10, c[0x0][0x3e0], RZ ;  /* 0x0000f8000a027a24 */ /* 0x000fe200078e02ff */
[----:B------:R-:W-:Y:S02]  /*15b60*/  SHFL.IDX PT, R12, R7, 0x1, 0x1c1f ;  /* 0x003c1f00070c7f89 */ /* 0x000fe400000e0000 */
[----:B------:R-:W-:Y:S02]  /*15b70*/  ISETP.GE.OR P3, PT, R8, R24, P0 ;  /* 0x000000180800720c */ /* 0x000fe40000766670 */
        /* <DEDUP_REMOVED lines=15> */
[----:B------:R-:W-:-:S02]  /*15c70*/  ISETP.GE.OR P1, PT, R5, R24, P0 ;  /* 0x000000180500720c */ /* 0x000fc40000726670 */
[----:B------:R-:W-:Y:S01]  /*15c80*/  ISETP.GE.OR P0, PT, R8, R24, P0 ;  /* 0x000000180800720c */ /* 0x000fe20000706670 */
[----:B------:R-:W-:Y:S01]  /*15c90*/  IMAD R0, R4, c[0x0][0x3d8], RZ ;  /* 0x0000f60004007a24 */ /* 0x000fe200078e02ff */
[----:B------:R-:W-:-:S03]  /*15ca0*/  LEA R5, R20, R19, 0x5 ;  /* 0x0000001314057211 */ /* 0x000fc600078e28ff */
[----:B------:R-:W-:Y:S02]  /*15cb0*/  IMAD R4, R9, c[0x0][0x3dc], R0 ;  /* 0x0000f70009047a24 */ /* 0x000fe400078e0200 */
[----:B------:R-:W-:Y:S01]  /*15cc0*/  IMAD.SHL.U32 R0, R5, 0x2, RZ ;  /* 0x0000000205007824 */ /* 0x000fe200078e00ff */
[----:B------:R-:W-:Y:S01]  /*15cd0*/  @!P2 ST.E [R12.64], R51 ;  /* 0x000000330c00a985 */ /* 0x000fe2000c101906 */
[----:B------:R-:W-:-:S03]  /*15ce0*/  IMAD.IADD R3, R3, 0x1, R4 ;  /* 0x0000000103037824 */ /* 0x000fc600078e0204 */
        /* <DEDUP_REMOVED lines=38> */
.L_x_137:
[----:B---3--:R-:W-:Y:S05]  /*15f50*/  BSYNC B0 ;  /* 0x0000000000007941 */ /* 0x008fea0003800000 */
.L_x_136:
        /* <DEDUP_REMOVED lines=23> */
.L_x_139:
[----:B------:R-:W-:Y:S05]  /*160d0*/  BSYNC B0 ;  /* 0x0000000000007941 */ /* 0x000fea0003800000 */
.L_x_138:
        /* <DEDUP_REMOVED lines=23> */
.L_x_141:
[----:B------:R-:W-:Y:S05]  /*16250*/  BSYNC B0 ;  /* 0x0000000000007941 */ /* 0x000fea0003800000 */
.L_x_140:
        /* <DEDUP_REMOVED lines=24> */
.L_x_134:
        /* <DEDUP_REMOVED lines=19> */
.L_x_142:
        /* <DEDUP_REMOVED lines=12> */
[----:B------:R-:W-:Y:S01]  /*165d0*/  MOV R0, c[0x0][0x4e8] ;  /* 0x00013a0000007a02 */ /* 0x000fe20000000f00 */
[----:B------:R-:W-:Y:S01]  /*165e0*/  IMAD R6, R57, c[0x0][0x490], RZ ;  /* 0x0001240039067a24 */ /* 0x000fe200078e02ff */
[----:B------:R-:W-:Y:S01]  /*165f0*/  MOV R2, R4 ;  /* 0x0000000400027202 */ /* 0x000fe20000000f00 */
[----:B------:R-:W-:Y:S01]  /*16600*/  IMAD.MOV.U32 R3, RZ, RZ, R5 ;  /* 0x000000ffff037224 */ /* 0x000fe200078e0005 */
[----:B------:R-:W-:Y:S01]  /*16610*/  ISETP.NE.AND P0, PT, R0, 0x1, PT ;  /* 0x000000010000780c */ /* 0x000fe20003f05270 */
[C---:B------:R-:W-:Y:S01]  /*16620*/  IMAD R6, R69.reuse, c[0x0][0x494], R6 ;  /* 0x0001250045067a24 */ /* 0x040fe200078e0206 */
[----:B------:R-:W-:Y:S01]  /*16630*/  MOV R0, R8 ;  /* 0x0000000800007202 */ /* 0x000fe20000000f00 */
[----:B------:R-:W-:-:S05]  /*16640*/  IMAD.WIDE.U32 R2, R69, c[0x0][0x490], R2 ;  /* 0x0001240045027a25 */ /* 0x000fca00078e0002 */
[----:B------:R-:W-:-:S05]  /*16650*/  IADD3 R3, R6, R3, RZ ;  /* 0x0000000306037210 */ /* 0x000fca0007ffe0ff */
[----:B------:R-:W-:-:S04]  /*16660*/  @P0 IMAD.HI.U32 R7, R8, c[0x0][0x4ec], RZ ;  /* 0x00013b0008070a27 */ /* 0x000fc800078e00ff */
[----:B------:R-:W-:Y:S01]  /*16670*/  IMAD.WIDE.U32 R2, R9, c[0x0][0x498], R2 ;  /* 0x0001260009027a25 */ /* 0x000fe200078e0002 */
[----:B------:R-:W-:-:S03]  /*16680*/  @P0 SHF.R.U32.HI R0, RZ, c[0x0][0x4f0], R7 ;  /* 0x00013c00ff000a19 */ /* 0x000fc60000011607 */
[----:B------:R-:W-:Y:S01]  /*16690*/  IMAD R7, R10, c[0x0][0x498], RZ ;  /* 0x000126000a077a24 */ /* 0x000fe200078e02ff */
[----:B------:R-:W-:Y:S01]  /*166a0*/  IADD3 R2, P0, R0, R2, RZ ;  /* 0x0000000200027210 */ /* 0x000fe20007f1e0ff */
[----:B------:R-:W-:Y:S02]  /*166b0*/  IMAD.MOV R6, RZ, RZ, -R0 ;  /* 0x000000ffff067224 */ /* 0x000fe400078e0a00 */
[----:B------:R-:W-:Y:S02]  /*166c0*/  IMAD R7, R9, c[0x0][0x49c], R7 ;  /* 0x0001270009077a24 */ /* 0x000fe400078e0207 */
[----:B------:R-:W-:Y:S01]  /*166d0*/  IMAD R6, R6, c[0x0][0x4e8], R8 ;  /* 0x00013a0006067a24 */ /* 0x000fe200078e0208 */
[----:B------:R-:W-:-:S04]  /*166e0*/  SHF.R.S32.HI R8, RZ, 0x1f, R0 ;  /* 0x0000001fff087819 */ /* 0x000fc80000011400 */
[----:B------:R-:W-:Y:S02]  /*166f0*/  SHF.R.S32.HI R0, RZ, 0x1f, R6 ;  /* 0x0000001fff007819 */ /* 0x000fe40000011406 */
[----:B------:R-:W-:-:S03]  /*16700*/  IADD3.X R3, R8, R3, R7, P0, !PT ;  /* 0x0000000308037210 */ /* 0x000fc600007fe407 */
[----:B------:R-:W-:Y:S02]  /*16710*/  IMAD R0, R0, c[0x0][0x488], RZ ;  /* 0x0001220000007a24 */ /* 0x000fe400078e02ff */
[----:B------:R-:W-:-:S04]  /*16720*/  IMAD.WIDE.U32 R2, R6, c[0x0][0x488], R2 ;  /* 0x0001220006027a25 */ /* 0x000fc800078e0002 */
[----:B------:R-:W-:Y:S01]  /*16730*/  IMAD R0, R6, c[0x0][0x48c], R0 ;  /* 0x0001230006007a24 */ /* 0x000fe200078e0200 */
[----:B------:R-:W-:-:S04]  /*16740*/  LEA R6, P0, R2, c[0x0][0x450], 0x2 ;  /* 0x0001140002067a11 */ /* 0x000fc800078010ff */
[----:B------:R-:W-:-:S04]  /*16750*/  IADD3 R0, R3, R0, RZ ;  /* 0x0000000003007210 */ /* 0x000fc80007ffe0ff */
[----:B------:R-:W-:Y:S02]  /*16760*/  LEA.HI.X R7, R2, c[0x0][0x454], R0, 0x2, P0 ;  /* 0x0001150002077a11 */ /* 0x000fe400000f1400 */
[----:B------:R-:W-:-:S05]  /*16770*/  MOV R0, 0xff800000 ;  /* 0xff80000000007802 */ /* 0x000fca0000000f00 */
[----:B------:R1:W-:Y:S02]  /*16780*/  STG.E [R6.64], R0 ;  /* 0x0000000006007986 */ /* 0x0003e4000c101906 */
.L_x_144:
[----:B------:R-:W-:Y:S05]  /*16790*/  BSYNC B0 ;  /* 0x0000000000007941 */ /* 0x000fea0003800000 */
.L_x_143:
[----:B------:R-:W2:Y:S01]  /*167a0*/  S2R R15, SR_CTAID.X ;  /* 0x00000000000f7919 */ /* 0x000ea20000002500 */
[----:B-1----:R-:W-:Y:S01]  /*167b0*/  IMAD R0, R5, c[0x0][0x3a0], RZ ;  /* 0x0000e80005007a24 */ /* 0x002fe200078e02ff */
[----:B------:R-:W-:Y:S01]  /*167c0*/  SHF.R.S32.HI R5, RZ, 0x1f, R11 ;  /* 0x0000001fff057819 */ /* 0x000fe2000001140b */
[C---:B------:R-:W-:Y:S01]  /*167d0*/  IMAD.WIDE.U32 R2, R4.reuse, c[0x0][0x3a0], RZ ;  /* 0x0000e80004027a25 */ /* 0x040fe200078e00ff */
[----:B------:R-:W-:Y:S01]  /*167e0*/  MOV R6, c[0x0][0x4e8] ;  /* 0x00013a0000067a02 */ /* 0x000fe20000000f00 */
[----:B------:R-:W-:Y:S01]  /*167f0*/  BSSY B0, `(.L_x_145) ;  /* 0x000003b000007945 */ /* 0x000fe20003800000 */
[----:B------:R-:W-:Y:S01]  /*16800*/  LEA.HI R5, R5, R11, RZ, 0x2 ;  /* 0x0000000b05057211 */ /* 0x000fe200078f10ff */
[----:B------:R-:W-:Y:S01]  /*16810*/  IMAD R0, R4, c[0x0][0x3a4], R0 ;  /* 0x0000e90004007a24 */ /* 0x000fe200078e0200 */
[----:B------:R-:W-:Y:S01]  /*16820*/  ISETP.NE.AND P0, PT, R6, 0x1, PT ;  /* 0x000000010600780c */ /* 0x000fe20003f05270 */
[----:B------:R-:W-:Y:S01]  /*16830*/  IMAD R6, R10, c[0x0][0x3f0], RZ ;  /* 0x0000fc000a067a24 */ /* 0x000fe200078e02ff */
[----:B------:R-:W-:Y:S01]  /*16840*/  LOP3.LUT R4, R5, 0xfffffffc, RZ, 0xc0, !PT ;  /* 0xfffffffc05047812 */ /* 0x000fe200078ec0ff */
[----:B-----5:R-:W-:Y:S01]  /*16850*/  IMAD R13, R13, c[0x0][0x4e8], RZ ;  /* 0x00013a000d0d7a24 */ /* 0x020fe200078e02ff */
[----:B------:R-:W-:Y:S01]  /*16860*/  IADD3 R3, R3, R0, RZ ;  /* 0x0000000003037210 */ /* 0x000fe20007ffe0ff */
[----:B------:R-:W-:-:S02]  /*16870*/  IMAD R0, R57, c[0x0][0x3e8], RZ ;  /* 0x0000fa0039007a24 */ /* 0x000fc400078e02ff */
[----:B------:R-:W-:Y:S01]  /*16880*/  IMAD.IADD R8, R11, 0x1, -R4 ;  /* 0x000000010b087824 */ /* 0x000fe200078e0a04 */
[----:B------:R-:W-:Y:S01]  /*16890*/  SHF.R.S32.HI R11, RZ, 0x2, R5 ;  /* 0x00000002ff0b7819 */ /* 0x000fe20000011405 */
[C---:B------:R-:W-:Y:S02]  /*168a0*/  IMAD R0, R69.reuse, c[0x0][0x3ec], R0 ;  /* 0x0000fb0045007a24 */ /* 0x040fe400078e0200 */
[----:B------:R-:W-:Y:S01]  /*168b0*/  IMAD.WIDE.U32 R2, R69, c[0x0][0x3e8], R2 ;  /* 0x0000fa0045027a25 */ /* 0x000fe200078e0002 */
[----:B------:R-:W-:-:S03]  /*168c0*/  LEA R4, R8, R11, 0x5 ;  /* 0x0000000b08047211 */ /* 0x000fc600078e28ff */
[----:B------:R-:W-:Y:S01]  /*168d0*/  IMAD R7, R9, c[0x0][0x3f4], R6 ;  /* 0x0000fd0009077a24 */ /* 0x000fe200078e0206 */
[----:B------:R-:W-:Y:S01]  /*168e0*/  IADD3 R3, R0, R3, RZ ;  /* 0x0000000300037210 */ /* 0x000fe20007ffe0ff */
[C---:B--2---:R-:W-:Y:S01]  /*168f0*/  IMAD R4, R15.reuse, 0x80, R4 ;  /* 0x000000800f047824 */ /* 0x044fe200078e0204 */
[----:B------:R-:W-:-:S03]  /*16900*/  LEA R11, R15, R11, 0x7 ;  /* 0x0000000b0f0b7211 */ /* 0x000fc600078e38ff */
[----:B------:R-:W-:Y:S01]  /*16910*/  @P0 IMAD.HI.U32 R5, R4, c[0x0][0x4ec], RZ ;  /* 0x00013b0004050a27 */ /* 0x000fe200078e00ff */
[----:B------:R-:W-:-:S03]  /*16920*/  MOV R0, R4 ;  /* 0x0000000400007202 */ /* 0x000fc60000000f00 */
[----:B------:R-:W-:Y:S01]  /*16930*/  IMAD.WIDE.U32 R2, R9, c[0x0][0x3f0], R2 ;  /* 0x0000fc0009027a25 */ /* 0x000fe200078e0002 */
[----:B------:R-:W-:-:S04]  /*16940*/  @P0 SHF.R.U32.HI R0, RZ, c[0x0][0x4f0], R5 ;  /* 0x00013c00ff000a19 */ /* 0x000fc80000011605 */
[--C-:B------:R-:W-:Y:S01]  /*16950*/  SHF.R.S32.HI R6, RZ, 0x1f, R0.reuse ;  /* 0x0000001fff067819 */ /* 0x100fe20000011400 */
[----:B------:R-:W-:Y:S01]  /*16960*/  IMAD.MOV R5, RZ, RZ, -R0 ;  /* 0x000000ffff057224 */ /* 0x000fe200078e0a00 */
[----:B------:R-:W-:-:S03]  /*16970*/  IADD3 R3, R3, R7, RZ ;  /* 0x0000000703037210 */ /* 0x000fc60007ffe0ff */
        /* <DEDUP_REMOVED lines=34> */
.L_x_146:
[----:B------:R-:W-:Y:S05]  /*16ba0*/  BSYNC B0 ;  /* 0x0000000000007941 */ /* 0x000fea0003800000 */
.L_x_145:
        /* <DEDUP_REMOVED lines=21> */
.L_x_148:
[----:B------:R-:W-:Y:S05]  /*16d00*/  BSYNC B0 ;  /* 0x0000000000007941 */ /* 0x000fea0003800000 */
.L_x_147:
        /* <DEDUP_REMOVED lines=21> */
.L_x_150:
[----:B------:R-:W-:Y:S05]  /*16e60*/  BSYNC B0 ;  /* 0x0000000000007941 */ /* 0x000fea0003800000 */
.L_x_149:
        /* <DEDUP_REMOVED lines=22> */
.L_x_151:
        /* <DEDUP_REMOVED lines=11> */
.L_x_756:


//--------------------- .text._ZN7cutlass13device_kernelIN5flash19enable_sm80_to_sm89INS1_16FlashAttnFwdSm80INS1_25CollectiveMainloopFwdSm80ILi4ELi1ELb0EN4cute5tupleIJNS5_1CILi128EEENS7_ILi48EEENS7_ILi96EEEEEELi96ENS_6half_tEfNS_4arch4Sm80ELb0ELb1ELb1ELb0ELb0ELb0ELb1ELb0EEENS1_21CollectiveEpilogueFwdINS6_IJS8_SA_S9_EEENS6_IJNS7_ILi1EEESI_SI_EEESC_SE_Li128ELb0ELb1ELb0ELb0EEENS1_19SingleTileSchedulerILb0ELb0ELb1ELi128EEEEEEEEEvNT_6ParamsE --------------------------
	.section	.text._ZN7cutlass13device_kernelIN5flash19enable_sm80_to_sm89INS1_16FlashAttnFwdSm80INS1_25CollectiveMainloopFwdSm80ILi4ELi1ELb0EN4cute5tupleIJNS5_1CILi128EEENS7_ILi48EEENS7_ILi96EEEEEELi96ENS_6half_tEfNS_4arch4Sm80ELb0ELb1ELb1ELb0ELb0ELb0ELb1ELb0EEENS1_21CollectiveEpilogueFwdINS6_IJS8_SA_S9_EEENS6_IJNS7_ILi1EEESI_SI_EEESC_SE_Li128ELb0ELb1ELb0ELb0EEENS1_19SingleTileSchedulerILb0ELb0ELb1ELi128EEEEEEEEEvNT_6ParamsE,"ax",@progbits
	.sectioninfo	@"SHI_REGISTERS=255"
	.align	128
.text._ZN7cutlass13device_kernelIN5flash19enable_sm80_to_sm89INS1_16FlashAttnFwdSm80INS1_25CollectiveMainloopFwdSm80ILi4ELi1ELb0EN4cute5tupleIJNS5_1CILi128EEENS7_ILi48EEENS7_ILi96EEEEEELi96ENS_6half_tEfNS_4arch4Sm80ELb0ELb1ELb1ELb0ELb0ELb0ELb1ELb0EEENS1_21CollectiveEpilogueFwdINS6_IJS8_SA_S9_EEENS6_IJNS7_ILi1EEESI_SI_EEESC_SE_Li128ELb0ELb1ELb0ELb0EEENS1_19SingleTileSchedulerILb0ELb0ELb1ELi128EEEEEEEEEvNT_6ParamsE:
        .type           _ZN7cutlass13device_kernelIN5flash19enable_sm80_to_sm89INS1_16FlashAttnFwdSm80INS1_25CollectiveMainloopFwdSm80ILi4ELi1ELb0EN4cute5tupleIJNS5_1CILi128EEENS7_ILi48EEENS7_ILi96EEEEEELi96ENS_6half_tEfNS_4arch4Sm80ELb0ELb1ELb1ELb0ELb0ELb0ELb1ELb0EEENS1_21CollectiveEpilogueFwdINS6_IJS8_SA_S9_EEENS6_IJNS7_ILi1EEESI_SI_EEESC_SE_Li128ELb0ELb1ELb0ELb0EEENS1_19SingleTileSchedulerILb0ELb0ELb1ELi128EEEEEEEEEvNT_6ParamsE,@function
        .size           _ZN7cutlass13device_kernelIN5flash19enable_sm80_to_sm89INS1_16FlashAttnFwdSm80INS1_25CollectiveMainloopFwdSm80ILi4ELi1ELb0EN4cute5tupleIJNS5_1CILi128EEENS7_ILi48EEENS7_ILi96EEEEEELi96ENS_6half_tEfNS_4arch4Sm80ELb0ELb1ELb1ELb0ELb0ELb0ELb1ELb0EEENS1_21CollectiveEpilogueFwdINS6_IJS8_SA_S9_EEENS6_IJNS7_ILi1EEESI_SI_EEESC_SE_Li128ELb0ELb1ELb0ELb0EEENS1_19SingleTileSchedulerILb0ELb0ELb1ELi128EEEEEEEEEvNT_6ParamsE,(.L_x_757 - _ZN7cutlass13device_kernelIN5flash19enable_sm80_to_sm89INS1_16FlashAttnFwdSm80INS1_25CollectiveMainloopFwdSm80ILi4ELi1ELb0EN4cute5tupleIJNS5_1CILi128EEENS7_ILi48EEENS7_ILi96EEEEEELi96ENS_6half_tEfNS_4arch4Sm80ELb0ELb1ELb1ELb0ELb0ELb0ELb1ELb0EEENS1_21CollectiveEpilogueFwdINS6_IJS8_SA_S9_EEENS6_IJNS7_ILi1EEESI_SI_EEESC_SE_Li128ELb0ELb1ELb0ELb0EEENS1_19SingleTileSchedulerILb0ELb0ELb1ELi128EEEEEEEEEvNT_6ParamsE)
        .other          _ZN7cutlass13device_kernelIN5flash19enable_sm80_to_sm89INS1_16FlashAttnFwdSm80INS1_25CollectiveMainloopFwdSm80ILi4ELi1ELb0EN4cute5tupleIJNS5_1CILi128EEENS7_ILi48EEENS7_ILi96EEEEEELi96ENS_6half_tEfNS_4arch4Sm80ELb0ELb1ELb1ELb0ELb0ELb0ELb1ELb0EEENS1_21CollectiveEpilogueFwdINS6_IJS8_SA_S9_EEENS6_IJNS7_ILi1EEESI_SI_EEESC_SE_Li128ELb0ELb1ELb0ELb0EEENS1_19SingleTileSchedulerILb0ELb0ELb1ELi128EEEEEEEEEvNT_6ParamsE,@"STO_CUDA_ENTRY STV_DEFAULT"
_ZN7cutlass13device_kernelIN5flash19enable_sm80_to_sm89INS1_16FlashAttnFwdSm80INS1_25CollectiveMainloopFwdSm80ILi4ELi1ELb0EN4cute5tupleIJNS5_1CILi128EEENS7_ILi48EEENS7_ILi96EEEEEELi96ENS_6half_tEfNS_4arch4Sm80ELb0ELb1ELb1ELb0ELb0ELb0ELb1ELb0EEENS1_21CollectiveEpilogueFwdINS6_IJS8_SA_S9_EEENS6_IJNS7_ILi1EEESI_SI_EEESC_SE_Li128ELb0ELb1ELb0ELb0EEENS1_19SingleTileSchedulerILb0ELb0ELb1ELi128EEEEEEEEEvNT_6ParamsE:
[----:B------:R-:W-:Y:S02]  /*0000*/  MOV R1, c[0x0][0x28] ;  /* 0x00000a0000017a02 */ /* 0x000fe40000000f00 */
[----:B------:R-:W1:Y:S02]  /*0010*/  S2R R0, SR_CTAID.Z ;  /* 0x0000000000007919 */ /* 0x000e640000002700 */
[----:B-1----:R-:W-:-:S13]  /*0020*/  ISETP.GE.AND P0, PT, R0, RZ, PT ;  /* 0x000000ff0000720c */ /* 0x002fda0003f06270 */
[----:B------:R-:W-:Y:S05]  /*0030*/  @!P0 EXIT ;  /* 0x000000000000894d */ /* 0x000fea0003800000 */
[----:B------:R-:W1:Y:S01]  /*0040*/  S2UR UR11, SR_CTAID.X ;  /* 0x00000000000b79c3 */ /* 0x000e620000002500 */
[----:B------:R-:W-:Y:S01]  /*0050*/  ULDC UR7, c[0x0][0x2c4] ;  /* 0x0000b10000077ab9 */ /* 0x000fe20000000800 */
[----:B------:R-:W2:Y:S01]  /*0060*/  S2R R92, SR_TID.X ;  /* 0x00000000005c7919 */ /* 0x000ea20000002100 */
[----:B------:R-:W-:Y:S02]  /*0070*/  UISETP.NE.AND UP2, UPT, UR7, 0x1, UPT ;  /* 0x000000010700788c */ /* 0x000fe4000bf45270 */
[----:B------:R-:W-:Y:S02]  /*0080*/  ULDC.64 UR4, c[0x0][0x2c8] ;  /* 0x0000b20000047ab9 */ /* 0x000fe40000000a00 */
[----:B------:R-:W-:Y:S02]  /*0090*/  UMOV UR8, 0x1 ;  /* 0x0000000100087882 */ /* 0x000fe40000000000 */
[----:B------:R-:W-:Y:S02]  /*00a0*/  ULDC UR6, c[0x0][0x168] ;  /* 0x00005a0000067ab9 */ /* 0x000fe40000000800 */
[----:B------:R-:W-:-:S02]  /*00b0*/  UIADD3 UR6, UR8, -UR6, URZ ;  /* 0x8000000608067290 */ /* 0x000fc4000fffe03f */
[----:B-1----:R-:W-:-:S04]  /*00c0*/  USHF.L.U32 UR11, UR11, 0x7, URZ ;  /* 0x000000070b0b7899 */ /* 0x002fc8000800063f */
[----:B------:R-:W-:Y:S02]  /*00d0*/  @UP2 UIADD3 UR12, UR11, 0x7f, URZ ;  /* 0x0000007f0b0c2890 */ /* 0x000fe4000fffe03f */
[----:B------:R-:W-:Y:S02]  /*00e0*/  UIADD3 UR9, UR11, 0x7f, URZ ;  /* 0x0000007f0b097890 */ /* 0x000fe4000fffe03f */
[----:B------:R-:W-:-:S04]  /*00f0*/  UIMAD.WIDE.U32 UR12, UR12, UR4, URZ ;  /* 0x000000040c0c72a5 */ /* 0x000fc8000f8e003f */
[----:B------:R-:W-:-:S03]  /*0100*/  @UP2 USHF.R.U32.HI UR9, URZ, UR5, UR13 ;  /* 0x000000053f092299 */ /* 0x000fc6000801160d */
[----:B------:R-:W-:Y:S02]  /*0110*/  ULDC.64 UR4, c[0x0][0x328] ;  /* 0x0000ca0000047ab9 */ /* 0x000fe40000000a00 */
[----:B------:R-:W-:-:S03]  /*0120*/  UISETP.LE.AND UP1, UPT, UR8, UR5, UPT ;  /* 0x000000050800728c */ /* 0x000fc6000bf23270 */
[----:B------:R-:W-:Y:S02]  /*0130*/  ULDC UR5, c[0x0][0x1d0] ;  /* 0x0000740000057ab9 */ /* 0x000fe40000000800 */
[----:B------:R-:W-:Y:S01]  /*0140*/  UIADD3 UR5, UR9, UR5, UR6 ;  /* 0x0000000509057290 */ /* 0x000fe2000fffe006 */
[----:B------:R-:W-:-:S03]  /*0150*/  PLOP3.LUT P0, PT, PT, PT, UP1, 0x40, 0x0 ;  /* 0x000000000000781c */ /* 0x000fc60003f0e818 */
[----:B------:R-:W-:-:S06]  /*0160*/  UIADD3 UR4, UR5, UR4, URZ ;  /* 0x0000000405047290 */ /* 0x000fcc000fffe03f */
[----:B------:R-:W-:-:S04]  /*0170*/  MOV R3, UR4 ;  /* 0x0000000400037c02 */ /* 0x000fc80008000f00 */
[----:B------:R-:W-:Y:S05]  /*0180*/  @P0 BRA `(.L_x_152) ;  /* 0x0000013000000947 */ /* 0x000fea0003800000 */
[----:B--2---:R-:W-:Y:S01]  /*0190*/  ISETP.LT.AND P0, PT, RZ, UR5, PT ;  /* 0x00000005ff007c0c */ /* 0x004fe2000bf01270 */
[----:B------:R-:W-:-:S12]  /*01a0*/  UIADD3 UR6, UR5, -0x1, URZ ;  /* 0xffffffff05067890 */ /* 0x000fd8000fffe03f */
[----:B------:R-:W-:Y:S05]  /*01b0*/  @P0 BRA `(.L_x_153) ;  /* 0x0000008000000947 */ /* 0x000fea0003800000 */
[----:B------:R-:W-:Y:S02]  /*01c0*/  ULDC UR4, c[0x0][0x32c] ;  /* 0x0000cb0000047ab9 */ /* 0x000fe40000000800 */
[----:B------:R-:W-:Y:S02]  /*01d0*/  UISETP.NE.AND UP0, UPT, UR8, UR4, UPT ;  /* 0x000000040800728c */ /* 0x000fe4000bf05270 */
[----:B------:R-:W-:-:S03]  /*01e0*/  UIADD3 UR6, -UR5, URZ, URZ ;  /* 0x0000003f05067290 */ /* 0x000fc6000fffe13f */
[----:B------:R-:W-:Y:S02]  /*01f0*/  ULDC.64 UR4, c[0x0][0x330] ;  /* 0x0000cc0000047ab9 */ /* 0x000fe40000000a00 */
[----:B------:R-:W-:-:S04]  /*0200*/  UIMAD.WIDE.U32 UR8, UR6, UR4, URZ ;  /* 0x00000004060872a5 */ /* 0x000fc8000f8e003f */
[----:B------:R-:W-:-:S04]  /*0210*/  @UP0 USHF.R.U32.HI UR6, URZ, UR5, UR9 ;  /* 0x000000053f060299 */ /* 0x000fc80008011609 */
[----:B------:R-:W-:Y:S01]  /*0220*/  ULOP3.LUT UR6, URZ, UR6, URZ, 0x33, !UPT ;  /* 0x000000063f067292 */ /* 0x000fe2000f8e333f */
[----:B------:R-:W-:Y:S05]  /*0230*/  BRA `(.L_x_154) ;  /* 0x0000005000007947 */ /* 0x000fea0003800000 */
.L_x_153:
[----:B------:R-:W-:Y:S02]  /*0240*/  ULDC UR4, c[0x0][0x32c] ;  /* 0x0000cb0000047ab9 */ /* 0x000fe40000000800 */
[----:B------:R-:W-:-:S03]  /*0250*/  UISETP.NE.AND UP0, UPT, UR8, UR4, UPT ;  /* 0x000000040800728c */ /* 0x000fc6000bf05270 */
[----:B------:R-:W-:Y:S02]  /*0260*/  ULDC.64 UR4, c[0x0][0x330] ;  /* 0x0000cc0000047ab9 */ /* 0x000fe40000000a00 */
[----:B------:R-:W-:-:S06]  /*0270*/  UIMAD.WIDE.U32 UR8, UR6, UR4, URZ ;  /* 0x00000004060872a5 */ /* 0x000fcc000f8e003f */
[----:B------:R-:W-:Y:S02]  /*0280*/  @UP0 USHF.R.U32.HI UR6, URZ, UR5, UR9 ;  /* 0x000000053f060299 */ /* 0x000fe40008011609 */
.L_x_154:
[----:B------:R-:W-:Y:S02]  /*0290*/  ULDC UR4, c[0x0][0x32c] ;  /* 0x0000cb0000047ab9 */ /* 0x000fe40000000800 */
[----:B------:R-:W-:-:S06]  /*02a0*/  UIMAD UR4, UR6, UR4, UR4 ;  /* 0x00000004060472a4 */ /* 0x000fcc000f8e0204 */
[----:B------:R-:W-:-:S03]  /*02b0*/  IMNMX R3, R3, UR4, PT ;  /* 0x0000000403037c17 */ /* 0x000fc6000b800200 */
.L_x_152:
[----:B--2---:R-:W-:Y:S01]  /*02c0*/  UMOV UR6, 0x2f ;  /* 0x0000002f00067882 */ /* 0x004fe20000000000 */
[----:B------:R-:W-:Y:S01]  /*02d0*/  IADD3 R3, R3, 0x2f, RZ ;  /* 0x0000002f03037810 */ /* 0x000fe20007ffe0ff */
[----:B------:R-:W-:Y:S01]  /*02e0*/  ULDC UR10, c[0x0][0x1d0] ;  /* 0x00007400000a7ab9 */ /* 0x000fe20000000800 */
[----:B------:R-:W-:Y:S01]  /*02f0*/  PLOP3.LUT P0, PT, PT, PT, UP1, 0x40, 0x0 ;  /* 0x000000000000781c */ /* 0x000fe20003f0e818 */
[----:B------:R-:W-:Y:S02]  /*0300*/  UIADD3 UR6, UR6, UR10, URZ ;  /* 0x0000000a06067290 */ /* 0x000fe4000fffe03f */
[----:B------:R-:W-:Y:S01]  /*0310*/  ULDC.64 UR4, c[0x0][0x2c8] ;  /* 0x0000b20000047ab9 */ /* 0x000fe20000000a00 */
[----:B------:R-:W-:Y:S01]  /*0320*/  IMAD.HI R3, R3, 0x2aaaaaab, RZ ;  /* 0x2aaaaaab03037827 */ /* 0x000fe200078e02ff */
[----:B------:R-:W-:Y:S02]  /*0330*/  UIMAD.WIDE UR8, UR6, 0x2aaaaaab, URZ ;  /* 0x2aaaaaab060878a5 */ /* 0x000fe4000f8e023f */
[----:B------:R-:W-:-:S02]  /*0340*/  UIMAD.WIDE.U32 UR12, UR11, UR4, URZ ;  /* 0x000000040b0c72a5 */ /* 0x000fc4000f8e003f */
[----:B------:R-:W-:Y:S01]  /*0350*/  ULDC UR6, c[0x0][0x168] ;  /* 0x00005a0000067ab9 */ /* 0x000fe20000000800 */
[----:B------:R-:W-:Y:S01]  /*0360*/  SHF.R.U32.HI R2, RZ, 0x1f, R3 ;  /* 0x0000001fff027819 */ /* 0x000fe20000011603 */
[----:B------:R-:W-:Y:S02]  /*0370*/  UIADD3 UR10, UR10, -UR6, URZ ;  /* 0x800000060a0a7290 */ /* 0x000fe4000fffe03f */
[----:B------:R-:W-:Y:S01]  /*0380*/  USHF.R.U32.HI UR6, URZ, 0x1f, UR9 ;  /* 0x0000001f3f067899 */ /* 0x000fe20008011609 */
[----:B------:R-:W-:Y:S01]  /*0390*/  LEA.HI.SX32 R2, R3, R2, 0x1d ;  /* 0x0000000203027211 */ /* 0x000fe200078feaff */
[----:B------:R-:W-:Y:S02]  /*03a0*/  UMOV UR4, UR11 ;  /* 0x0000000b00047c82 */ /* 0x000fe40008000000 */
[----:B------:R-:W-:Y:S02]  /*03b0*/  @UP2 USHF.R.U32.HI UR4, URZ, UR5, UR13 ;  /* 0x000000053f042299 */ /* 0x000fe4000801160d */
[----:B------:R-:W-:-:S02]  /*03c0*/  ULEA.HI.SX32 UR9, UR9, UR6, 0x1d ;  /* 0x0000000609097291 */ /* 0x000fc4000f8fea3f */
[----:B------:R-:W-:Y:S02]  /*03d0*/  UIADD3 UR4, UR10, UR4, URZ ;  /* 0x000000040a047290 */ /* 0x000fe4000fffe03f */
[----:B------:R-:W-:Y:S02]  /*03e0*/  ULDC UR5, c[0x0][0x324] ;  /* 0x0000c90000057ab9 */ /* 0x000fe40000000800 */
[----:B------:R-:W-:Y:S01]  /*03f0*/  UIADD3 UR6, UR4, -UR5, URZ ;  /* 0x8000000504067290 */ /* 0x000fe2000fffe03f */
[----:B------:R-:W-:Y:S01]  /*0400*/  IMNMX R153, R2, UR9, PT ;  /* 0x0000000902997c17 */ /* 0x000fe2000b800200 */
[----:B------:R-:W-:Y:S05]  /*0410*/  @P0 BRA `(.L_x_155) ;  /* 0x0000015000000947 */ /* 0x000fea0003800000 */
[----:B------:R-:W-:Y:S02]  /*0420*/  UMOV UR8, UR4 ;  /* 0x0000000400087c82 */ /* 0x000fe40008000000 */
[----:B------:R-:W-:-:S06]  /*0430*/  UISETP.GT.AND UP0, UPT, UR8, -0x1, UPT ;  /* 0xffffffff0800788c */ /* 0x000fcc000bf04270 */
[----:B------:R-:W-:-:S13]  /*0440*/  PLOP3.LUT P0, PT, PT, PT, UP0, 0x80, 0x0 ;  /* 0x000000000000781c */ /* 0x000fda0003f0f008 */
[----:B------:R-:W-:Y:S05]  /*0450*/  @P0 BRA `(.L_x_156) ;  /* 0x0000008000000947 */ /* 0x000fea0003800000 */
[----:B------:R-:W-:Y:S02]  /*0460*/  ULDC UR4, c[0x0][0x32c] ;  /* 0x0000cb0000047ab9 */ /* 0x000fe40000000800 */
[----:B------:R-:W-:Y:S02]  /*0470*/  UISETP.NE.AND UP0, UPT, UR4, 0x1, UPT ;  /* 0x000000010400788c */ /* 0x000fe4000bf05270 */
[----:B------:R-:W-:Y:S02]  /*0480*/  ULOP3.LUT UR8, URZ, UR8, URZ, 0x33, !UPT ;  /* 0x000000083f087292 */ /* 0x000fe4000f8e333f */
[----:B------:R-:W-:Y:S02]  /*0490*/  ULDC.64 UR4, c[0x0][0x330] ;  /* 0x0000cc0000047ab9 */ /* 0x000fe40000000a00 */
[----:B------:R-:W-:-:S05]  /*04a0*/  UIMAD.WIDE.U32 UR12, UR8, UR4, URZ ;  /* 0x00000004080c72a5 */ /* 0x000fca000f8e003f */
[----:B------:R-:W-:-:S04]  /*04b0*/  @UP0 USHF.R.U32.HI UR8, URZ, UR5, UR13 ;  /* 0x000000053f080299 */ /* 0x000fc8000801160d */
[----:B------:R-:W-:Y:S01]  /*04c0*/  ULOP3.LUT UR8, URZ, UR8, URZ, 0x33, !UPT ;  /* 0x000000083f087292 */ /* 0x000fe2000f8e333f */
[----:B------:R-:W-:Y:S05]  /*04d0*/  BRA `(.L_x_157) ;  /* 0x0000005000007947 */ /* 0x000fea0003800000 */
.L_x_156:
[----:B------:R-:W-:Y:S02]  /*04e0*/  ULDC UR4, c[0x0][0x32c] ;  /* 0x0000cb0000047ab9 */ /* 0x000fe40000000800 */
[----:B------:R-:W-:-:S03]  /*04f0*/  UISETP.NE.AND UP0, UPT, UR4, 0x1, UPT ;  /* 0x000000010400788c */ /* 0x000fc6000bf05270 */
[----:B------:R-:W-:Y:S02]  /*0500*/  ULDC.64 UR4, c[0x0][0x330] ;  /* 0x0000cc0000047ab9 */ /* 0x000fe40000000a00 */
[----:B------:R-:W-:-:S06]  /*0510*/  UIMAD.WIDE.U32 UR12, UR8, UR4, URZ ;  /* 0x00000004080c72a5 */ /* 0x000fcc000f8e003f */
[----:B------:R-:W-:Y:S02]  /*0520*/  @UP0 USHF.R.U32.HI UR8, URZ, UR5, UR13 ;  /* 0x000000053f080299 */ /* 0x000fe4000801160d */
.L_x_157:
[----:B------:R-:W-:Y:S02]  /*0530*/  ULDC UR4, c[0x0][0x32c] ;  /* 0x0000cb0000047ab9 */ /* 0x000fe40000000800 */
[----:B------:R-:W-:-:S04]  /*0540*/  UIMAD UR4, UR8, UR4, URZ ;  /* 0x00000004080472a4 */ /* 0x000fc8000f8e023f */
[----:B------:R-:W-:-:S04]  /*0550*/  UISETP.LT.AND UP0, UPT, UR6, UR4, UPT ;  /* 0x000000040600728c */ /* 0x000fc8000bf01270 */
[----:B------:R-:W-:-:S04]  /*0560*/  USEL UR6, UR6, UR4, !UP0 ;  /* 0x0000000406067287 */ /* 0x000fc8000c000000 */
.L_x_155:
[----:B------:R-:W-:Y:S01]  /*0570*/  UIMAD.WIDE UR4, UR6, 0x2aaaaaab, URZ ;  /* 0x2aaaaaab060478a5 */ /* 0x000fe2000f8e023f */
[----:B------:R-:W-:Y:S01]  /*0580*/  PLOP3.LUT P4, PT, PT, PT, PT, 0x80, 0x0 ;  /* 0x000000000000781c */ /* 0x000fe20003f8f070 */
[----:B------:R-:W-:Y:S01]  /*0590*/  ULDC.64 UR8, c[0x0][0x118] ;  /* 0x0000460000087ab9 */ /* 0x000fe20000000a00 */
[----:B------:R-:W-:Y:S01]  /*05a0*/  CS2R R10, SRZ ;  /* 0x00000000000a7805 */ /* 0x000fe2000001ff00 */
[----:B------:R-:W-:Y:S01]  /*05b0*/  USHF.R.U32.HI UR4, URZ, 0x1f, UR5 ;  /* 0x0000001f3f047899 */ /* 0x000fe20008011605 */
[----:B------:R-:W-:Y:S01]  /*05c0*/  IMAD.MOV.U32 R94, RZ, RZ, RZ ;  /* 0x000000ffff5e7224 */ /* 0x000fe200078e00ff */
[----:B------:R-:W-:Y:S01]  /*05d0*/  CS2R R8, SRZ ;  /* 0x0000000000087805 */ /* 0x000fe2000001ff00 */
[----:B------:R-:W-:Y:S01]  /*05e0*/  IMAD.MOV.U32 R93, RZ, RZ, RZ ;  /* 0x000000ffff5d7224 */ /* 0x000fe200078e00ff */
[----:B------:R-:W-:Y:S01]  /*05f0*/  ULEA.HI.SX32 UR4, UR5, UR4, 0x1d ;  /* 0x0000000405047291 */ /* 0x000fe2000f8fea3f */
[----:B------:R-:W-:Y:S01]  /*0600*/  CS2R R98, SRZ ;  /* 0x0000000000627805 */ /* 0x000fe2000001ff00 */
[----:B------:R-:W-:Y:S01]  /*0610*/  MOV R96, RZ ;  /* 0x000000ff00607202 */ /* 0x000fe20000000f00 */
[----:B------:R-:W-:Y:S01]  /*0620*/  CS2R R90, SRZ ;  /* 0x00000000005a7805 */ /* 0x000fe2000001ff00 */
[----:B------:R-:W-:Y:S01]  /*0630*/  UISETP.LT.AND UP0, UPT, URZ, UR4, UPT ;  /* 0x000000043f00728c */ /* 0x000fe2000bf01270 */
[----:B------:R-:W-:Y:S01]  /*0640*/  CS2R R88, SRZ ;  /* 0x0000000000587805 */ /* 0x000fe2000001ff00 */
[----:B------:R-:W-:Y:S01]  /*0650*/  CS2R R86, SRZ ;  /* 0x0000000000567805 */ /* 0x000fe2000001ff00 */
[----:B------:R-:W-:Y:S01]  /*0660*/  CS2R R84, SRZ ;  /* 0x0000000000547805 */ /* 0x000fe2000001ff00 */
[----:B------:R-:W-:Y:S01]  /*0670*/  USEL UR6, URZ, UR4, !UP0 ;  /* 0x000000043f067287 */ /* 0x000fe2000c000000 */
[----:B------:R-:W-:Y:S01]  /*0680*/  CS2R R78, SRZ ;  /* 0x00000000004e7805 */ /* 0x000fe2000001ff00 */
[----:B------:R-:W-:Y:S01]  /*0690*/  CS2R R76, SRZ ;  /* 0x00000000004c7805 */ /* 0x000fe2000001ff00 */
[----:B------:R-:W-:Y:S01]  /*06a0*/  CS2R R82, SRZ ;  /* 0x0000000000527805 */ /* 0x000fe2000001ff00 */
[----:B------:R-:W-:Y:S01]  /*06b0*/  CS2R R80, SRZ ;  /* 0x0000000000507805 */ /* 0x000fe2000001ff00 */
[----:B------:R-:W-:Y:S01]  /*06c0*/  CS2R R74, SRZ ;  /* 0x00000000004a7805 */ /* 0x000fe2000001ff00 */
[----:B------:R-:W-:Y:S01]  /*06d0*/  ISETP.GT.AND P0, PT, R153, UR6, PT ;  /* 0x0000000699007c0c */ /* 0x000fe2000bf04270 */
        /* <DEDUP_REMOVED lines=35> */
[----:B------:R-:W-:Y:S01]  /*0910*/  IMAD.MOV.U32 R14, RZ, RZ, RZ ;  /* 0x000000ffff0e7224 */ /* 0x000fe200078e00ff */
[----:B------:R-:W-:Y:S01]  /*0920*/  CS2R R12, SRZ ;  /* 0x00000000000c7805 */ /* 0x000fe2000001ff00 */
[----:B------:R-:W-:Y:S05]  /*0930*/  @!P0 BRA `(.L_x_158) ;  /* 0x0001139000008947 */ /* 0x000fea0003800000 */
[----:B------:R-:W-:-:S04]  /*0940*/  ISETP.NE.U32.AND P3, PT, RZ, c[0x0][0x340], PT ;  /* 0x0000d000ff007a0c */ /* 0x000fc80003f65070 */
[----:B------:R-:W-:-:S13]  /*0950*/  ISETP.NE.AND.EX P3, PT, RZ, c[0x0][0x344], PT, P3 ;  /* 0x0000d100ff007a0c */ /* 0x000fda0003f65330 */
[----:B------:R-:W-:-:S04]  /*0960*/  @P3 IMAD.MOV.U32 R3, RZ, RZ, 0x4 ;  /* 0x00000004ff033424 */ /* 0x000fc800078e00ff */
[----:B------:R-:W-:-:S06]  /*0970*/  @P3 IMAD.WIDE R234, R0, R3, c[0x0][0x340] ;  /* 0x0000d00000ea3625 */ /* 0x000fcc00078e0203 */
[----:B------:R-:W2:Y:S01]  /*0980*/  @P3 LDG.E R234, [R234.64] ;  /* 0x00000008eaea3981 */ /* 0x000ea2000c1e1900 */
[----:B------:R-:W-:Y:S01]  /*0990*/  SHF.R.S32.HI R15, RZ, 0x1f, R92 ;  /* 0x0000001fff0f7819 */ /* 0x000fe2000001145c */
[----:B------:R-:W-:Y:S01]  /*09a0*/  ULDC UR4, c[0x0][0x168] ;  /* 0x00005a0000047ab9 */ /* 0x000fe20000000800 */
[----:B------:R-:W-:Y:S01]  /*09b0*/  PLOP3.LUT P1, PT, PT, PT, UP2, 0x80, 0x0 ;  /* 0x000000000000781c */ /* 0x000fe20003f2f028 */
[----:B------:R-:W1:Y:S01]  /*09c0*/  S2R R32, SR_CTAID.Y ;  /* 0x0000000000207919 */ /* 0x000e620000002600 */
[-C--:B------:R-:W-:Y:S01]  /*09d0*/  LEA.HI R17, R15, R92.reuse, RZ, 0x2 ;  /* 0x0000005c0f117211 */ /* 0x080fe200078f10ff */
[----:B------:R-:W-:Y:S01]  /*09e0*/  UIMAD UR4, UR7, UR4, URZ ;  /* 0x00000004070472a4 */ /* 0x000fe2000f8e023f */
[----:B------:R-:W-:Y:S01]  /*09f0*/  PLOP3.LUT P0, PT, PT, PT, UP2, 0x80, 0x0 ;  /* 0x000000000000781c */ /* 0x000fe20003f0f028 */
[----:B------:R-:W-:Y:S01]  /*0a00*/  IMAD.MOV.U32 R98, RZ, RZ, 0x30 ;  /* 0x00000030ff627424 */ /* 0x000fe200078e00ff */
[----:B------:R-:W-:Y:S01]  /*0a10*/  LOP3.LUT R97, R17, 0xfffffffc, RZ, 0xc0, !PT ;  /* 0xfffffffc11617812 */ /* 0x000fe200078ec0ff */
[----:B------:R-:W-:Y:S01]  /*0a20*/  IMAD.MOV.U32 R224, RZ, RZ, 0x5 ;  /* 0x00000005ffe07424 */ /* 0x000fe200078e00ff */
[----:B------:R-:W-:Y:S01]  /*0a30*/  SHF.R.S32.HI R238, RZ, 0x2, R17 ;  /* 0x00000002ffee7819 */ /* 0x000fe20000011411 */
[----:B------:R-:W-:Y:S01]  /*0a40*/  IMAD R93, R153, -0x30, R98 ;  /* 0xffffffd0995d7824 */ /* 0x000fe200078e0262 */
[----:B------:R-:W-:Y:S01]  /*0a50*/  SHF.R.S32.HI R11, RZ, 0x1f, R0 ;  /* 0x0000001fff0b7819 */ /* 0x000fe20000011400 */
[----:B------:R-:W-:Y:S01]  /*0a60*/  IMAD.IADD R97, R92, 0x1, -R97 ;  /* 0x000000015c617824 */ /* 0x000fe200078e0a61 */
[----:B------:R-:W-:Y:S01]  /*0a70*/  LEA.HI R7, R15, R92, RZ, 0x3 ;  /* 0x0000005c0f077211 */ /* 0x000fe200078f18ff */
[----:B------:R-:W-:Y:S01]  /*0a80*/  IMAD.MOV.U32 R225, RZ, RZ, c[0x0][0x208] ;  /* 0x00008200ffe17624 */ /* 0x000fe200078e00ff */
[----:B------:R-:W-:Y:S01]  /*0a90*/  LEA.HI R17, R17, R238, RZ, 0x1 ;  /* 0x000000ee11117211 */ /* 0x000fe200078f08ff */
[----:B------:R-:W-:Y:S01]  /*0aa0*/  IMAD R2, R97, 0x20, R238 ;  /* 0x0000002061027824 */ /* 0x000fe200078e02ee */
[----:B------:R-:W-:Y:S01]  /*0ab0*/  LEA.HI R95, R15, R92, RZ, 0x5 ;  /* 0x0000005c0f5f7211 */ /* 0x000fe200078f28ff */
[----:B------:R-:W-:Y:S01]  /*0ac0*/  IMAD.SHL.U32 R30, R97, 0x8, RZ ;  /* 0x00000008611e7824 */ /* 0x000fe200078e00ff */
[----:B------:R-:W-:-:S02]  /*0ad0*/  LOP3.LUT R17, R17, 0x7fffffe, RZ, 0xc0, !PT ;  /* 0x07fffffe11117812 */ /* 0x000fc400078ec0ff */
[----:B------:R-:W-:Y:S02]  /*0ae0*/  IADD3 R2, R2, UR11, RZ ;  /* 0x0000000b02027c10 */ /* 0x000fe4000fffe0ff */
[C---:B------:R-:W-:Y:S01]  /*0af0*/  IADD3 R16, R238.reuse, UR11, RZ ;  /* 0x0000000bee107c10 */ /* 0x040fe2000fffe0ff */
[----:B------:R-:W-:Y:S01]  /*0b00*/  IMAD.IADD R17, R238, 0x1, -R17 ;  /* 0x00000001ee117824 */ /* 0x000fe200078e0a11 */
[----:B------:R-:W-:Y:S01]  /*0b10*/  SHF.R.S32.HI R94, RZ, 0x5, R95 ;  /* 0x00000005ff5e7819 */ /* 0x000fe2000001145f */
[----:B-1----:R-:W-:Y:S01]  /*0b20*/  IMAD.WIDE.U32 R12, R32, c[0x0][0x1b8], RZ ;  /* 0x00006e00200c7a25 */ /* 0x002fe200078e00ff */
[----:B------:R-:W-:Y:S02]  /*0b30*/  SHF.R.S32.HI R9, RZ, 0x1f, R32 ;  /* 0x0000001fff097819 */ /* 0x000fe40000011420 */
[----:B------:R-:W-:Y:S01]  /*0b40*/  SHF.R.S32.HI R31, RZ, 0x1f, R30 ;  /* 0x0000001fff1f7819 */ /* 0x000fe2000001141e */
[----:B------:R-:W-:Y:S01]  /*0b50*/  @P1 IMAD.HI.U32 R4, R2, c[0x0][0x2c8], RZ ;  /* 0x0000b20002041a27 */ /* 0x000fe200078e00ff */
[----:B------:R-:W-:-:S02]  /*0b60*/  ISETP.GE.AND P5, PT, R30, c[0x0][0x198], PT ;  /* 0x000066001e007a0c */ /* 0x000fc40003fa6270 */
[----:B------:R-:W-:Y:S01]  /*0b70*/  IADD3 R101, R153, -0x1, RZ ;  /* 0xffffffff99657810 */ /* 0x000fe20007ffe0ff */
[----:B------:R-:W-:Y:S01]  /*0b80*/  IMAD R3, R9, c[0x0][0x1b8], RZ ;  /* 0x00006e0009037a24 */ /* 0x000fe200078e02ff */
[----:B------:R-:W-:Y:S01]  /*0b90*/  IADD3 R72, R93, c[0x0][0x1d0], -R238 ;  /* 0x000074005d487a10 */ /* 0x000fe20007ffe8ee */
[----:B------:R-:W-:Y:S01]  /*0ba0*/  IMAD.MOV.U32 R6, RZ, RZ, R2 ;  /* 0x000000ffff067224 */ /* 0x000fe200078e0002 */
[----:B------:R-:W-:Y:S01]  /*0bb0*/  @P0 SHF.R.U32.HI R6, RZ, c[0x0][0x2cc], R4 ;  /* 0x0000b300ff060a19 */ /* 0x000fe20000011604 */
[----:B------:R-:W-:Y:S01]  /*0bc0*/  IMAD R3, R32, c[0x0][0x1bc], R3 ;  /* 0x00006f0020037a24 */ /* 0x000fe200078e0203 */
[----:B------:R-:W-:Y:S01]  /*0bd0*/  SHF.R.S32.HI R29, RZ, 0x1f, R101 ;  /* 0x0000001fff1d7819 */ /* 0x000fe20000011465 */
[----:B------:R-:W-:Y:S01]  /*0be0*/  IMAD R218, R94, 0x8, R17 ;  /* 0x000000085eda7824 */ /* 0x000fe200078e0211 */
[----:B------:R-:W-:Y:S01]  /*0bf0*/  SHF.R.S32.HI R5, RZ, 0x1f, R6 ;  /* 0x0000001fff057819 */ /* 0x000fe20000011406 */
[----:B------:R-:W-:Y:S02]  /*0c00*/  IMAD.IADD R13, R13, 0x1, R3 ;  /* 0x000000010d0d7824 */ /* 0x000fe400078e0203 */
[----:B------:R-:W-:-:S02]  /*0c10*/  IMAD R3, R11, c[0x0][0x1c0], RZ ;  /* 0x000070000b037a24 */ /* 0x000fc400078e02ff */
[----:B------:R-:W-:-:S04]  /*0c20*/  IMAD.WIDE.U32 R12, R0, c[0x0][0x1c0], R12 ;  /* 0x00007000000c7a25 */ /* 0x000fc800078e000c */
[----:B------:R-:W-:Y:S02]  /*0c30*/  IMAD R4, R0, c[0x0][0x1c4], R3 ;  /* 0x0000710000047a24 */ /* 0x000fe400078e0203 */
[----:B------:R-:W-:Y:S02]  /*0c40*/  IMAD.MOV R3, RZ, RZ, -R6 ;  /* 0x000000ffff037224 */ /* 0x000fe400078e0a06 */
[----:B------:R-:W-:Y:S02]  /*0c50*/  IMAD.IADD R13, R13, 0x1, R4 ;  /* 0x000000010d0d7824 */ /* 0x000fe400078e0204 */
[----:B------:R-:W-:Y:S02]  /*0c60*/  IMAD R3, R3, c[0x0][0x2c4], R2 ;  /* 0x0000b10003037a24 */ /* 0x000fe400078e0202 */
[----:B------:R-:W-:Y:S02]  /*0c70*/  IMAD R5, R5, c[0x0][0x1b0], RZ ;  /* 0x00006c0005057a24 */ /* 0x000fe400078e02ff */
[----:B------:R-:W-:Y:S01]  /*0c80*/  IMAD.WIDE.U32 R12, R6, c[0x0][0x1b0], R12 ;  /* 0x00006c00060c7a25 */ /* 0x000fe200078e000c */
[----:B------:R-:W-:-:S03]  /*0c90*/  SHF.R.S32.HI R2, RZ, 0x1f, R3 ;  /* 0x0000001fff027819 */ /* 0x000fc60000011403 */
[----:B------:R-:W-:Y:S01]  /*0ca0*/  IMAD R5, R6, c[0x0][0x1b4], R5 ;  /* 0x00006d0006057a24 */ /* 0x000fe200078e0205 */
[----:B------:R-:W-:Y:S01]  /*0cb0*/  SHF.R.S32.HI R6, RZ, 0x3, R7 ;  /* 0x00000003ff067819 */ /* 0x000fe20000011407 */
[----:B------:R-:W-:Y:S01]  /*0cc0*/  IMAD R2, R2, c[0x0][0x1a8], RZ ;  /* 0x00006a0002027a24 */ /* 0x000fe200078e02ff */
[----:B------:R-:W-:Y:S01]  /*0cd0*/  LOP3.LUT R7, R7, 0xfffffff8, RZ, 0xc0, !PT ;  /* 0xfffffff807077812 */ /* 0x000fe200078ec0ff */
[----:B------:R-:W-:Y:S02]  /*0ce0*/  IMAD.IADD R13, R13, 0x1, R5 ;  /* 0x000000010d0d7824 */ /* 0x000fe400078e0205 */
[C---:B------:R-:W-:Y:S02]  /*0cf0*/  IMAD R5, R3.reuse, c[0x0][0x1ac], R2 ;  /* 0x00006b0003057a24 */ /* 0x040fe400078e0202 */
[----:B------:R-:W-:Y:S01]  /*0d00*/  IMAD.WIDE.U32 R2, R3, c[0x0][0x1a8], R12 ;  /* 0x00006a0003027a25 */ /* 0x000fe200078e000c */
[----:B------:R-:W-:-:S03]  /*0d10*/  IADD3 R12, R30, 0x40, RZ ;  /* 0x000000401e0c7810 */ /* 0x000fc60007ffe0ff */
[----:B------:R-:W-:Y:S01]  /*0d20*/  IMAD.IADD R5, R3, 0x1, R5 ;  /* 0x0000000103057824 */ /* 0x000fe200078e0205 */
[----:B------:R-:W-:Y:S01]  /*0d30*/  LEA R8, P0, R2, c[0x0][0x160], 0x1 ;  /* 0x0000580002087a11 */ /* 0x000fe200078008ff */
[----:B------:R-:W-:Y:S01]  /*0d40*/  IMAD.SHL.U32 R13, R6, 0x40, RZ ;  /* 0x00000040060d7824 */ /* 0x000fe200078e00ff */
[----:B------:R-:W-:Y:S01]  /*0d50*/  IADD3 R3, R16, 0x20, RZ ;  /* 0x0000002010037810 */ /* 0x000fe20007ffe0ff */
[----:B------:R-:W-:Y:S01]  /*0d60*/  IMAD.SHL.U32 R6, R6, 0x8, RZ ;  /* 0x0000000806067824 */ /* 0x000fe200078e00ff */
[----:B------:R-:W-:Y:S01]  /*0d70*/  LEA.HI.X R5, R2, c[0x0][0x164], R5, 0x1, P0 ;  /* 0x0000590002057a11 */ /* 0x000fe200000f0c05 */
[----:B------:R-:W1:Y:S01]  /*0d80*/  SHFL.IDX PT, R22, R8, RZ, 0x1c1f ;  /* 0x001c1fff08167589 */ /* 0x000e6200000e0000 */
[----:B------:R-:W-:Y:S01]  /*0d90*/  LOP3.LUT R13, R13, 0xc0, RZ, 0xc0, !PT ;  /* 0x000000c00d0d7812 */ /* 0x000fe200078ec0ff */
[----:B------:R-:W-:Y:S01]  /*0da0*/  IMAD R52, R29, c[0x0][0x208], RZ ;  /* 0x000082001d347a24 */ /* 0x000fe200078e02ff */
[----:B------:R-:W-:Y:S01]  /*0db0*/  ISETP.GE.AND P0, PT, R16, UR4, PT ;  /* 0x0000000410007c0c */ /* 0x000fe2000bf06270 */
[----:B------:R-:W3:Y:S01]  /*0dc0*/  SHFL.IDX PT, R23, R5, RZ, 0x1c1f ;  /* 0x001c1fff05177589 */ /* 0x000ee200000e0000 */
[----:B------:R-:W-:Y:S01]  /*0dd0*/  LOP3.LUT R2, R13, 0x18, R30, 0xf8, !PT ;  /* 0x000000180d027812 */ /* 0x000fe200078ef81e */
[----:B------:R-:W-:Y:S01]  /*0de0*/  IMAD.WIDE.U32 R54, R101, c[0x0][0x208], RZ ;  /* 0x0000820065367a25 */ /* 0x000fe200078e00ff */
[----:B------:R-:W-:Y:S01]  /*0df0*/  SHF.R.U32.HI R13, RZ, 0x3, R13 ;  /* 0x00000003ff0d7819 */ /* 0x000fe2000001160d */
[----:B------:R-:W4:Y:S01]  /*0e00*/  SHFL.IDX PT, R18, R8, 0x1, 0x1c1f ;  /* 0x003c1f0008127f89 */ /* 0x000f2200000e0000 */
[----:B------:R-:W-:Y:S01]  /*0e10*/  ISETP.GE.AND P2, PT, R3, UR4, PT ;  /* 0x0000000403007c0c */ /* 0x000fe2000bf46270 */
[----:B------:R-:W-:Y:S01]  /*0e20*/  IMAD R52, R101, c[0x0][0x20c], R52 ;  /* 0x0000830065347a24 */ /* 0x000fe200078e0234 */
[----:B------:R-:W-:Y:S01]  /*0e30*/  LOP3.LUT R13, R2, R13, RZ, 0x3c, !PT ;  /* 0x0000000d020d7212 */ /* 0x000fe200078e3cff */
[----:B------:R-:W5:Y:S01]  /*0e40*/  SHFL.IDX PT, R19, R5, 0x1, 0x1c1f ;  /* 0x003c1f0005137f89 */ /* 0x000f6200000e0000 */
[C---:B------:R-:W-:Y:S01]  /*0e50*/  IADD3 R2, R16.reuse, 0x40, RZ ;  /* 0x0000004010027810 */ /* 0x040fe20007ffe0ff */
[----:B------:R-:W-:Y:S01]  /*0e60*/  IMAD.IADD R52, R55, 0x1, R52 ;  /* 0x0000000137347824 */ /* 0x000fe200078e0234 */
[----:B------:R-:W-:Y:S01]  /*0e70*/  IADD3 R16, R16, 0x60, RZ ;  /* 0x0000006010107810 */ /* 0x000fe20007ffe0ff */
[----:B------:R-:W-:Y:S01]  /*0e80*/  IMAD.U32 R218, R218, 0x20, R13 ;  /* 0x00000020dada7824 */ /* 0x000fe200078e000d */
[----:B------:R-:W-:Y:S01]  /*0e90*/  IADD3 R13, R30, 0x20, RZ ;  /* 0x000000201e0d7810 */ /* 0x000fe20007ffe0ff */
[----:B------:R-:W-:Y:S01]  /*0ea0*/  SHFL.IDX PT, R14, R8, 0x2, 0x1c1f ;  /* 0x005c1f00080e7f89 */ /* 0x000fe200000e0000 */
[----:B------:R-:W-:Y:S01]  /*0eb0*/  @!P0 SHF.R.S32.HI R3, RZ, 0x1f, R12 ;  /* 0x0000001fff038819 */ /* 0x000fe2000001140c */
[----:B------:R-:W-:Y:S01]  /*0ec0*/  IMAD.SHL.U32 R218, R218, 0x2, RZ ;  /* 0x00000002dada7824 */ /* 0x000fe200078e00ff */
[----:B------:R-:W-:Y:S01]  /*0ed0*/  @!P0 SHF.R.S32.HI R4, RZ, 0x1f, R13 ;  /* 0x0000001fff048819 */ /* 0x000fe2000001140d */
[----:B------:R-:W-:Y:S01]  /*0ee0*/  IMAD R52, R52, 0x30, RZ ;  /* 0x0000003034347824 */ /* 0x000fe200078e02ff */
[----:B------:R-:W-:-:S02]  /*0ef0*/  @!P0 LEA.HI R3, R3, R12, RZ, 0x3 ;  /* 0x0000000c03038211 */ /* 0x000fc400078f18ff */
[----:B-1----:R-:W-:Y:S02]  /*0f00*/  @!P0 LEA R20, P1, R30, R22, 0x1 ;  /* 0x000000161e148211 */ /* 0x002fe400078208ff */
[----:B------:R-:W-:Y:S02]  /*0f10*/  @!P0 LEA.HI R4, R4, R13, RZ, 0x3 ;  /* 0x0000000d04048211 */ /* 0x000fe400078f18ff */
[----:B------:R-:W-:Y:S02]  /*0f20*/  ISETP.GE.AND P4, PT, R13, c[0x0][0x198], PT ;  /* 0x000066000d007a0c */ /* 0x000fe40003f86270 */
[----:B---3--:R-:W-:Y:S02]  /*0f30*/  @!P0 LEA.HI.X R21, R30, R23, R31, 0x1, P1 ;  /* 0x000000171e158211 */ /* 0x008fe400008f0c1f */
[----:B------:R-:W-:Y:S02]  /*0f40*/  @!P0 LOP3.LUT R4, R4, 0xfffffff8, RZ, 0xc0, !PT ;  /* 0xfffffff804048812 */ /* 0x000fe400078ec0ff */
[----:B------:R-:W-:Y:S01]  /*0f50*/  ISETP.GE.AND P1, PT, R12, c[0x0][0x198], PT ;  /* 0x000066000c007a0c */ /* 0x000fe20003f26270 */
[----:B------:R4:W-:Y:S01]  /*0f60*/  @!P0 LDGSTS.E.BYPASS.LTC128B.128 [R218+0x6080], [R20.64], !P5 ;  /* 0x0608000014da8fae */ /* 0x0009e2000e901d48 */
[----:B------:R-:W-:Y:S01]  /*0f70*/  @!P0 LOP3.LUT R3, R3, 0xfffffff8, RZ, 0xc0, !PT ;  /* 0xfffffff803038812 */ /* 0x000fe200078ec0ff */
[----:B------:R-:W-:Y:S01]  /*0f80*/  @!P0 IMAD.WIDE R24, R4, 0x2, R22 ;  /* 0x0000000204188825 */ /* 0x000fe200078e0216 */
[----:B------:R-:W-:-:S02]  /*0f90*/  ISETP.GE.AND P6, PT, R2, UR4, PT ;  /* 0x0000000402007c0c */ /* 0x000fc4000bfc6270 */
[----:B------:R-:W-:Y:S01]  /*0fa0*/  @!P2 SHF.R.S32.HI R4, RZ, 0x1f, R13 ;  /* 0x0000001fff04a819 */ /* 0x000fe2000001140d */
[----:B------:R-:W-:Y:S01]  /*0fb0*/  @!P0 IMAD.WIDE R22, R3, 0x2, R22 ;  /* 0x0000000203168825 */ /* 0x000fe200078e0216 */
[----:B------:R-:W-:Y:S01]  /*0fc0*/  LEA.HI R2, R15, R92, RZ, 0x4 ;  /* 0x0000005c0f027211 */ /* 0x000fe200078f20ff */
[----:B------:R1:W-:Y:S01]  /*0fd0*/  @!P0 LDGSTS.E.BYPASS.LTC128B.128 [R218+0x8080], [R24.64], !P4 ;  /* 0x0808000018da8fae */ /* 0x0003e2000e101d48 */
[----:B------:R-:W-:Y:S02]  /*0fe0*/  @!P2 SHF.R.S32.HI R3, RZ, 0x1f, R12 ;  /* 0x0000001fff03a819 */ /* 0x000fe4000001140c */
[----:B------:R-:W-:Y:S01]  /*0ff0*/  @!P2 LEA.HI R4, R4, R13, RZ, 0x3 ;  /* 0x0000000d0404a211 */ /* 0x000fe200078f18ff */
[----:B------:R-:W3:Y:S01]  /*1000*/  SHFL.IDX PT, R15, R5, 0x2, 0x1c1f ;  /* 0x005c1f00050f7f89 */ /* 0x000ee200000e0000 */
[----:B------:R-:W-:Y:S02]  /*1010*/  SHF.R.S32.HI R17, RZ, 0x4, R2 ;  /* 0x00000004ff117819 */ /* 0x000fe40000011402 */
[----:B------:R-:W-:Y:S01]  /*1020*/  @!P2 LEA.HI R3, R3, R12, RZ, 0x3 ;  /* 0x0000000c0303a211 */ /* 0x000fe200078f18ff */
[----:B------:R3:W-:Y:S01]  /*1030*/  @!P0 LDGSTS.E.BYPASS.LTC128B.128 [R218+0xa080], [R22.64], !P1 ;  /* 0x0a08000016da8fae */ /* 0x0007e2000c901d48 */
[----:B------:R-:W-:-:S02]  /*1040*/  @!P2 LOP3.LUT R4, R4, 0xfffffff8, RZ, 0xc0, !PT ;  /* 0xfffffff80404a812 */ /* 0x000fc400078ec0ff */
[----:B------:R-:W-:Y:S02]  /*1050*/  LEA.HI R10, R2, R17, RZ, 0x1 ;  /* 0x00000011020a7211 */ /* 0x000fe400078f08ff */
[----:B------:R-:W-:Y:S02]  /*1060*/  @!P2 LOP3.LUT R3, R3, 0xfffffff8, RZ, 0xc0, !PT ;  /* 0xfffffff80303a812 */ /* 0x000fe400078ec0ff */
[----:B------:R-:W-:Y:S02]  /*1070*/  LOP3.LUT R10, R10, 0xfffffffe, RZ, 0xc0, !PT ;  /* 0xfffffffe0a0a7812 */ /* 0x000fe400078ec0ff */
[----:B----4-:R-:W-:-:S04]  /*1080*/  @!P2 LEA R20, P0, R30, R18, 0x1 ;  /* 0x000000121e14a211 */ /* 0x010fc800078008ff */
[----:B-----5:R-:W-:Y:S02]  /*1090*/  @!P2 LEA.HI.X R21, R30, R19, R31, 0x1, P0 ;  /* 0x000000131e15a211 */ /* 0x020fe400000f0c1f */
[----:B------:R-:W-:Y:S01]  /*10a0*/  ISETP.GE.AND P0, PT, R16, UR4, PT ;  /* 0x0000000410007c0c */ /* 0x000fe2000bf06270 */
[--C-:B-1----:R-:W-:Y:S02]  /*10b0*/  @!P2 IMAD.WIDE R24, R4, 0x2, R18.reuse ;  /* 0x000000020418a825 */ /* 0x102fe400078e0212 */
[----:B------:R1:W-:Y:S02]  /*10c0*/  @!P2 LDGSTS.E.BYPASS.LTC128B.128 [R218+0x6880], [R20.64], !P5 ;  /* 0x0688000014daafae */ /* 0x0003e4000e901d48 */
[----:B------:R-:W-:Y:S01]  /*10d0*/  @!P2 IMAD.WIDE R18, R3, 0x2, R18 ;  /* 0x000000020312a825 */ /* 0x000fe200078e0212 */
[----:B------:R-:W-:Y:S01]  /*10e0*/  @!P6 SHF.R.S32.HI R3, RZ, 0x1f, R12 ;  /* 0x0000001fff03e819 */ /* 0x000fe2000001140c */
[----:B------:R4:W-:Y:S02]  /*10f0*/  @!P2 LDGSTS.E.BYPASS.LTC128B.128 [R218+0x8880], [R24.64], !P4 ;  /* 0x0888000018daafae */ /* 0x0009e4000e101d48 */
[----:B------:R-:W-:Y:S01]  /*1100*/  IMAD.IADD R4, R17, 0x1, -R10 ;  /* 0x0000000111047824 */ /* 0x000fe200078e0a0a */
[----:B------:R-:W-:Y:S01]  /*1110*/  @!P6 SHF.R.S32.HI R10, RZ, 0x1f, R13 ;  /* 0x0000001fff0ae819 */ /* 0x000fe2000001140d */
[----:B---3--:R-:W3:Y:S01]  /*1120*/  SHFL.IDX PT, R22, R8, 0x3, 0x1c1f ;  /* 0x007c1f0008167f89 */ /* 0x008ee200000e0000 */
[----:B------:R-:W-:Y:S01]  /*1130*/  @!P6 LEA.HI R3, R3, R12, RZ, 0x3 ;  /* 0x0000000c0303e211 */ /* 0x000fe200078f18ff */
[----:B------:R-:W-:Y:S01]  /*1140*/  IMAD.SHL.U32 R96, R4, 0x8, RZ ;  /* 0x0000000804607824 */ /* 0x000fe200078e00ff */
[----:B------:R-:W-:Y:S01]  /*1150*/  @!P6 LEA.HI R10, R10, R13, RZ, 0x3 ;  /* 0x0000000d0a0ae211 */ /* 0x000fe200078f18ff */
[----:B------:R5:W5:Y:S01]  /*1160*/  SHFL.IDX PT, R23, R5, 0x3, 0x1c1f ;  /* 0x007c1f0005177f89 */ /* 0x000b6200000e0000 */
[----:B------:R-:W-:-:S02]  /*1170*/  @!P6 LOP3.LUT R3, R3, 0xfffffff8, RZ, 0xc0, !PT ;  /* 0xfffffff80303e812 */ /* 0x000fc400078ec0ff */
[----:B------:R-:W-:Y:S01]  /*1180*/  @!P6 LOP3.LUT R17, R10, 0xfffffff8, RZ, 0xc0, !PT ;  /* 0xfffffff80a11e812 */ /* 0x000fe200078ec0ff */
[----:B------:R2:W-:Y:S02]  /*1190*/  @!P2 LDGSTS.E.BYPASS.LTC128B.128 [R218+0xa880], [R18.64], !P1 ;  /* 0x0a88000012daafae */ /* 0x0005e4000c901d48 */
[----:B------:R-:W-:Y:S01]  /*11a0*/  @!P6 IMAD.WIDE R26, R3, 0x2, R14 ;  /* 0x00000002031ae825 */ /* 0x000fe200078e020e */
[----:B------:R-:W-:Y:S02]  /*11b0*/  IADD3 R3, R93, c[0x0][0x1d0], RZ ;  /* 0x000074005d037a10 */ /* 0x000fe40007ffe0ff */
[----:B-1----:R-:W-:-:S04]  /*11c0*/  @!P6 LEA R20, P2, R30, R14, 0x1 ;  /* 0x0000000e1e14e211 */ /* 0x002fc800078408ff */
[C---:B------:R-:W-:Y:S01]  /*11d0*/  @!P6 LEA.HI.X R21, R30.reuse, R15, R31, 0x1, P2 ;  /* 0x0000000f1e15e211 */ /* 0x040fe200010f0c1f */
[----:B----4-:R-:W-:Y:S01]  /*11e0*/  @!P6 IMAD.WIDE R24, R17, 0x2, R14 ;  /* 0x000000021118e825 */ /* 0x010fe200078e020e */
[----:B------:R-:W-:Y:S02]  /*11f0*/  IMNMX R17, R3, 0x30, PT ;  /* 0x0000003003117817 */ /* 0x000fe40003800200 */
[----:B---3--:R-:W-:Y:S01]  /*1200*/  @!P0 LEA R14, P2, R30, R22, 0x1 ;  /* 0x000000161e0e8211 */ /* 0x008fe200078408ff */
[----:B------:R1:W-:Y:S01]  /*1210*/  @!P6 LDGSTS.E.BYPASS.LTC128B.128 [R218+0x7080], [R20.64], !P5 ;  /* 0x0708000014daefae */ /* 0x0003e2000e901d48 */
[--C-:B-----5:R-:W-:Y:S01]  /*1220*/  SHF.R.S32.HI R5, RZ, 0x1f, R238.reuse ;  /* 0x0000001fff057819 */ /* 0x120fe200000114ee */
[----:B------:R-:W-:Y:S02]  /*1230*/  IMAD.IADD R8, R17, 0x1, -R238 ;  /* 0x0000000111087824 */ /* 0x000fe400078e0aee */
[----:B------:R-:W-:Y:S01]  /*1240*/  IMAD.WIDE.U32 R16, R238, c[0x0][0x1e0], R30 ;  /* 0x00007800ee107a25 */ /* 0x000fe200078e001e */
[----:B------:R3:W-:Y:S03]  /*1250*/  @!P6 LDGSTS.E.BYPASS.LTC128B.128 [R218+0x9080], [R24.64], !P4 ;  /* 0x0908000018daefae */ /* 0x0007e6000e101d48 */
[C---:B------:R-:W-:Y:S01]  /*1260*/  IMAD R15, R5.reuse, c[0x0][0x1e0], RZ ;  /* 0x00007800050f7a24 */ /* 0x040fe200078e02ff */
[----:B------:R3:W-:Y:S01]  /*1270*/  @!P6 LDGSTS.E.BYPASS.LTC128B.128 [R218+0xb080], [R26.64], !P1 ;  /* 0x0b0800001adaefae */ /* 0x0007e2000c901d48 */
[----:B------:R-:W-:Y:S01]  /*1280*/  ISETP.GE.AND P6, PT, R30, c[0x0][0x1d4], PT ;  /* 0x000075001e007a0c */ /* 0x000fe20003fc6270 */
[----:B------:R-:W-:-:S02]  /*1290*/  IMAD R5, R5, c[0x0][0x208], RZ ;  /* 0x0000820005057a24 */ /* 0x000fc400078e02ff */
[----:B------:R-:W-:Y:S01]  /*12a0*/  IMAD R10, R238, c[0x0][0x1e4], R15 ;  /* 0x00007900ee0a7a24 */ /* 0x000fe200078e020f */
[--C-:B------:R-:W-:Y:S01]  /*12b0*/  @!P0 LEA.HI.X R15, R30, R23, R31.reuse, 0x1, P2 ;  /* 0x000000171e0f8211 */ /* 0x100fe200010f0c1f */
[----:B------:R-:W-:Y:S01]  /*12c0*/  IMAD.WIDE.U32 R30, R238, c[0x0][0x208], R30 ;  /* 0x00008200ee1e7a25 */ /* 0x000fe200078e001e */
[----:B------:R-:W-:Y:S02]  /*12d0*/  ISETP.GE.AND P2, PT, R8, 0x21, PT ;  /* 0x000000210800780c */ /* 0x000fe40003f46270 */
[----:B------:R-:W-:Y:S01]  /*12e0*/  SEL R73, RZ, 0x1, P6 ;  /* 0x00000001ff497807 */ /* 0x000fe20003000000 */
[----:B------:R4:W-:Y:S01]  /*12f0*/  @!P0 LDGSTS.E.BYPASS.LTC128B.128 [R218+0x7880], [R14.64], !P5 ;  /* 0x078800000eda8fae */ /* 0x0009e2000e901d48 */
[----:B------:R-:W-:Y:S01]  /*1300*/  ISETP.GE.AND P5, PT, R13, c[0x0][0x1d4], PT ;  /* 0x000075000d007a0c */ /* 0x000fe20003fa6270 */
[----:B-1----:R-:W-:Y:S01]  /*1310*/  IMAD.IADD R21, R17, 0x1, R10 ;  /* 0x0000000111157824 */ /* 0x002fe200078e020a */
[----:B------:R-:W-:Y:S01]  /*1320*/  @!P0 SHF.R.S32.HI R17, RZ, 0x1f, R12 ;  /* 0x0000001fff118819 */ /* 0x000fe2000001140c */
[----:B------:R-:W-:-:S03]  /*1330*/  IMAD.MOV.U32 R20, RZ, RZ, R16 ;  /* 0x000000ffff147224 */ /* 0x000fc600078e0010 */
[----:B------:R-:W-:Y:S01]  /*1340*/  @!P0 LEA.HI R17, R17, R12, RZ, 0x3 ;  /* 0x0000000c11118211 */ /* 0x000fe200078f18ff */
[----:B------:R-:W-:-:S03]  /*1350*/  IMAD.WIDE.U32 R220, R32, c[0x0][0x1e8], R20 ;  /* 0x00007a0020dc7a25 */ /* 0x000fc600078e0014 */
[----:B------:R-:W-:Y:S02]  /*1360*/  @!P0 LOP3.LUT R17, R17, 0xfffffff8, RZ, 0xc0, !PT ;  /* 0xfffffff811118812 */ /* 0x000fe400078ec0ff */
[----:B----4-:R-:W-:-:S05]  /*1370*/  LOP3.LUT R15, R2, 0xfffffff0, RZ, 0xc0, !PT ;  /* 0xfffffff0020f7812 */ /* 0x010fca00078ec0ff */
[----:B------:R-:W-:-:S05]  /*1380*/  IMAD.IADD R15, R92, 0x1, -R15 ;  /* 0x000000015c0f7824 */ /* 0x000fca00078e0a0f */
[----:B------:R-:W-:Y:S02]  /*1390*/  LEA.HI R100, R15, R15, RZ, 0x1 ;  /* 0x0000000f0f647211 */ /* 0x000fe400078f08ff */
[----:B--2---:R-:W-:Y:S01]  /*13a0*/  @P3 SHF.R.S32.HI R235, RZ, 0x1f, R234 ;  /* 0x0000001fffeb3819 */ /* 0x004fe200000114ea */
[----:B------:R-:W-:Y:S01]  /*13b0*/  @!P3 IMAD.MOV.U32 R234, RZ, RZ, R0 ;  /* 0x000000ffffeab224 */ /* 0x000fe200078e0000 */
[----:B------:R-:W-:Y:S01]  /*13c0*/  @!P0 SHF.R.S32.HI R0, RZ, 0x1f, R13 ;  /* 0x0000001fff008819 */ /* 0x000fe2000001140d */
[----:B------:R-:W-:Y:S01]  /*13d0*/  @!P3 IMAD.MOV.U32 R235, RZ, RZ, R11 ;  /* 0x000000ffffebb224 */ /* 0x000fe200078e000b */
[----:B------:R-:W-:Y:S01]  /*13e0*/  ISETP.GE.AND P3, PT, R8, 0x1, PT ;  /* 0x000000010800780c */ /* 0x000fe20003f66270 */
[----:B------:R-:W-:Y:S01]  /*13f0*/  IMAD R11, R9, c[0x0][0x1e8], RZ ;  /* 0x00007a00090b7a24 */ /* 0x000fe200078e02ff */
[----:B------:R-:W-:Y:S01]  /*1400*/  @!P0 LEA.HI R0, R0, R13, RZ, 0x3 ;  /* 0x0000000d00008211 */ /* 0x000fe200078f18ff */
[----:B------:R-:W-:Y:S01]  /*1410*/  IMAD R229, R235, c[0x0][0x1f0], RZ ;  /* 0x00007c00ebe57a24 */ /* 0x000fe200078e02ff */
[----:B------:R-:W-:Y:S01]  /*1420*/  SHF.R.S32.HI R13, RZ, 0x1, R100 ;  /* 0x00000001ff0d7819 */ /* 0x000fe20000011464 */
[----:B------:R-:W-:Y:S01]  /*1430*/  IMAD R11, R32, c[0x0][0x1ec], R11 ;  /* 0x00007b00200b7a24 */ /* 0x000fe200078e020b */
[----:B------:R-:W-:Y:S01]  /*1440*/  @!P0 LOP3.LUT R19, R0, 0xfffffff8, RZ, 0xc0, !PT ;  /* 0xfffffff800138812 */ /* 0x000fe200078ec0ff */
[----:B------:R-:W-:Y:S01]  /*1450*/  IMAD R229, R234, c[0x0][0x1f4], R229 ;  /* 0x00007d00eae57a24 */ /* 0x000fe200078e02e5 */
[----:B------:R-:W-:Y:S01]  /*1460*/  SHF.R.S32.HI R8, RZ, 0x1f, R15 ;  /* 0x0000001fff087819 */ /* 0x000fe2000001140f */
[----:B------:R-:W-:-:S02]  /*1470*/  IMAD.IADD R221, R221, 0x1, R11 ;  /* 0x00000001dddd7824 */ /* 0x000fc400078e020b */
[----:B------:R-:W-:Y:S01]  /*1480*/  @!P0 IMAD.WIDE R18, R19, 0x2, R22 ;  /* 0x0000000213128825 */ /* 0x000fe200078e0216 */
[----:B------:R-:W-:-:S03]  /*1490*/  LEA.HI R8, R8, R15, RZ, 0x3 ;  /* 0x0000000f08087211 */ /* 0x000fc600078f18ff */
[----:B------:R-:W-:Y:S01]  /*14a0*/  @!P0 IMAD.WIDE R22, R17, 0x2, R22 ;  /* 0x0000000211168825 */ /* 0x000fe200078e0216 */
[----:B------:R1:W-:Y:S01]  /*14b0*/  @!P0 LDGSTS.E.BYPASS.LTC128B.128 [R218+0x9880], [R18.64], !P4 ;  /* 0x0988000012da8fae */ /* 0x0003e2000e101d48 */
[----:B------:R-:W-:Y:S02]  /*14c0*/  ISETP.GE.AND P4, PT, R12, c[0x0][0x1d4], PT ;  /* 0x000075000c007a0c */ /* 0x000fe40003f86270 */
[C---:B------:R-:W-:Y:S01]  /*14d0*/  IMAD R11, R98.reuse, c[0x0][0x1e4], RZ ;  /* 0x00007900620b7a24 */ /* 0x040fe200078e02ff */
[----:B------:R2:W-:Y:S01]  /*14e0*/  @!P0 LDGSTS.E.BYPASS.LTC128B.128 [R218+0xb880], [R22.64], !P1 ;  /* 0x0b88000016da8fae */ /* 0x0005e2000c901d48 */
[----:B------:R-:W-:Y:S01]  /*14f0*/  IMAD.WIDE.U32 R98, R98, c[0x0][0x1e0], RZ ;  /* 0x0000780062627a25 */ /* 0x000fe200078e00ff */
[----:B------:R-:W-:Y:S02]  /*1500*/  SEL R76, RZ, 0x4, P4 ;  /* 0x00000004ff4c7807 */ /* 0x000fe40002000000 */
[----:B------:R-:W0:Y:S01]  /*1510*/  LDGDEPBAR ;  /* 0x00000000000079af */ /* 0x000e220000000000 */
[----:B------:R-:W-:-:S02]  /*1520*/  IMAD.IADD R2, R99, 0x1, R11 ;  /* 0x0000000163027824 */ /* 0x000fc400078e020b */
[----:B------:R-:W-:-:S04]  /*1530*/  IMAD.WIDE.U32 R220, R234, c[0x0][0x1f0], R220 ;  /* 0x00007c00eadc7a25 */ /* 0x000fc800078e00dc */
[----:B------:R-:W-:Y:S02]  /*1540*/  IMAD R17, R2, R101, RZ ;  /* 0x0000006502117224 */ /* 0x000fe400078e02ff */
[----:B------:R-:W-:Y:S02]  /*1550*/  IMAD.IADD R229, R221, 0x1, R229 ;  /* 0x00000001dde57824 */ /* 0x000fe400078e02e5 */
[----:B------:R-:W-:Y:S02]  /*1560*/  IMAD.MOV.U32 R228, RZ, RZ, R220 ;  /* 0x000000ffffe47224 */ /* 0x000fe400078e00dc */
[-C--:B------:R-:W-:Y:S02]  /*1570*/  IMAD R17, R29, R98.reuse, R17 ;  /* 0x000000621d117224 */ /* 0x080fe400078e0211 */
[----:B------:R-:W-:-:S04]  /*1580*/  IMAD.WIDE.U32 R10, R101, R98, R228 ;  /* 0x00000062650a7225 */ /* 0x000fc800078e00e4 */
[----:B-1----:R-:W-:Y:S01]  /*1590*/  IMAD.MOV.U32 R19, RZ, RZ, c[0x0][0x1e0] ;  /* 0x00007800ff137624 */ /* 0x002fe200078e00ff */
[----:B------:R-:W-:Y:S01]  /*15a0*/  @P3 LEA R20, P1, R10, c[0x0][0x1c8], 0x1 ;  /* 0x000072000a143a11 */ /* 0x000fe200078208ff */
[----:B------:R-:W-:Y:S02]  /*15b0*/  IMAD.IADD R17, R11, 0x1, R17 ;  /* 0x000000010b117824 */ /* 0x000fe400078e0211 */
[C---:B------:R-:W-:Y:S01]  /*15c0*/  IMAD.SHL.U32 R222, R19.reuse, 0x20, RZ ;  /* 0x0000002013de7824 */ /* 0x040fe200078e00ff */
[----:B------:R-:W-:Y:S01]  /*15d0*/  SHF.L.U64.HI R223, R19, R224, c[0x0][0x1e4] ;  /* 0x0000790013df7619 */ /* 0x000fe200000102e0 */
[----:B------:R-:W-:Y:S01]  /*15e0*/  IMAD.IADD R0, R92, 0x1, -R7 ;  /* 0x000000015c007824 */ /* 0x000fe200078e0a07 */
[--C-:B------:R-:W-:Y:S01]  /*15f0*/  @P3 LEA.HI.X R21, R10, c[0x0][0x1cc], R17.reuse, 0x1, P1 ;  /* 0x000073000a153a11 */ /* 0x100fe200008f0c11 */
[----:B------:R-:W-:Y:S01]  /*1600*/  BAR.SYNC.DEFER_BLOCKING 0x0 ;  /* 0x0000000000007b1d */ /* 0x000fe20000010000 */
[----:B------:R-:W-:Y:S01]  /*1610*/  @P2 IADD3 R11, P0, R222, R10, RZ ;  /* 0x0000000ade0b2210 */ /* 0x000fe20007f1e0ff */
[----:B------:R-:W-:Y:S01]  /*1620*/  IMAD.SHL.U32 R8, R8, 0x20, RZ ;  /* 0x0000002008087824 */ /* 0x000fe200078e00ff */
[----:B------:R-:W-:Y:S01]  /*1630*/  LEA.HI R28, R0, R0, RZ, 0x1 ;  /* 0x00000000001c7211 */ /* 0x000fe200078f08ff */
[----:B------:R-:W-:Y:S01]  /*1640*/  IMAD R9, R9, c[0x0][0x210], RZ ;  /* 0x0000840009097a24 */ /* 0x000fe200078e02ff */
[----:B------:R-:W-:Y:S01]  /*1650*/  SHF.L.U64.HI R224, R225, R224, c[0x0][0x20c] ;  /* 0x00008300e1e07619 */ /* 0x000fe200000102e0 */
[----:B------:R-:W-:Y:S01]  /*1660*/  @P2 IMAD.X R10, R223, 0x1, R17, P0 ;  /* 0x00000001df0a2824 */ /* 0x000fe200000e0611 */
[----:B------:R-:W-:Y:S01]  /*1670*/  @P2 LEA R16, P0, R11, c[0x0][0x1c8], 0x1 ;  /* 0x000072000b102a11 */ /* 0x000fe200078008ff */
[----:B------:R-:W-:Y:S01]  /*1680*/  IMAD R237, R235, c[0x0][0x218], RZ ;  /* 0x00008600ebed7a24 */ /* 0x000fe200078e02ff */
[----:B------:R-:W-:Y:S01]  /*1690*/  LOP3.LUT R7, R28, 0x3fffffe, RZ, 0xc0, !PT ;  /* 0x03fffffe1c077812 */ /* 0x000fe200078ec0ff */
[----:B------:R-:W-:Y:S01]  /*16a0*/  IMAD.SHL.U32 R225, R225, 0x20, RZ ;  /* 0x00000020e1e17824 */ /* 0x000fe200078e00ff */
[----:B------:R-:W-:Y:S01]  /*16b0*/  @P2 LEA.HI.X R17, R11, c[0x0][0x1cc], R10, 0x1, P0 ;  /* 0x000073000b112a11 */ /* 0x000fe200000f0c0a */
[----:B------:R-:W-:Y:S01]  /*16c0*/  IMAD R10, R238, c[0x0][0x20c], R5 ;  /* 0x00008300ee0a7a24 */ /* 0x000fe200078e0205 */
[----:B------:R-:W-:Y:S01]  /*16d0*/  SHF.R.S32.HI R28, RZ, 0x1, R28 ;  /* 0x00000001ff1c7819 */ /* 0x000fe2000001141c */
[----:B------:R-:W-:Y:S01]  /*16e0*/  IMAD.IADD R7, R0, 0x1, -R7 ;  /* 0x0000000100077824 */ /* 0x000fe200078e0a07 */
[----:B------:R-:W-:Y:S01]  /*16f0*/  SHF.R.S32.HI R0, RZ, 0x1f, R100 ;  /* 0x0000001fff007819 */ /* 0x000fe20000011464 */
[----:B------:R-:W-:Y:S01]  /*1700*/  IMAD R237, R234, c[0x0][0x21c], R237 ;  /* 0x00008700eaed7a24 */ /* 0x000fe200078e02ed */
[----:B------:R-:W-:Y:S01]  /*1710*/  LOP3.LUT R100, R100, 0x7fffffe, RZ, 0xc0, !PT ;  /* 0x07fffffe64647812 */ /* 0x000fe200078ec0ff */
[----:B------:R-:W-:Y:S01]  /*1720*/  IMAD R7, R4, 0x8, R7 ;  /* 0x0000000804077824 */ /* 0x000fe200078e0207 */
[----:B------:R-:W-:-:S02]  /*1730*/  LEA.HI R0, R0, R13, RZ, 0x2 ;  /* 0x0000000d00007211 */ /* 0x000fc400078f10ff */
[----:B------:R-:W-:Y:S01]  /*1740*/  LOP3.LUT R103, R8, 0xffffff00, RZ, 0xc0, !PT ;  /* 0xffffff0008677812 */ /* 0x000fe200078ec0ff */
[----:B------:R-:W-:Y:S01]  /*1750*/  IMAD.IADD R100, R15, 0x1, -R100 ;  /* 0x000000010f647824 */ /* 0x000fe200078e0a64 */
[----:B------:R-:W-:Y:S01]  /*1760*/  LOP3.LUT R0, R0, 0xfffffffc, RZ, 0xc0, !PT ;  /* 0xfffffffc00007812 */ /* 0x000fe200078ec0ff */
[----:B------:R-:W-:Y:S01]  /*1770*/  @!PT LDS RZ, [RZ] ;  /* 0x00000000fffff984 */ /* 0x000fe20000000800 */
[----:B------:R-:W-:Y:S01]  /*1780*/  @!PT LDS RZ, [RZ] ;  /* 0x00000000fffff984 */ /* 0x000fe20000000800 */
[----:B------:R-:W-:Y:S01]  /*1790*/  @!PT LDS RZ, [RZ] ;  /* 0x00000000fffff984 */ /* 0x000fe20000000800 */
[----:B------:R2:W-:Y:S01]  /*17a0*/  @P3 LDGSTS.E.BYPASS.LTC128B.128 [R218+0x3c80], [R20.64], !P6 ;  /* 0x03c8000014da3fae */ /* 0x0005e2000f101d48 */
[----:B------:R-:W-:Y:S01]  /*17b0*/  LOP3.LUT P0, RZ, R28, 0x2, RZ, 0xc0, !PT ;  /* 0x000000021cff7812 */ /* 0x000fe2000780c0ff */
[----:B------:R-:W-:Y:S02]  /*17c0*/  IMAD R11, R94, 0x200, R103 ;  /* 0x000002005e0b7824 */ /* 0x000fe400078e0267 */
[----:B------:R2:W-:Y:S01]  /*17d0*/  @P3 LDGSTS.E.BYPASS.LTC128B.128 [R218+0x4880], [R20.64+0x40], !P5 ;  /* 0x0488004014da3fae */ /* 0x0005e2000e901d48 */
[----:B------:R-:W-:Y:S02]  /*17e0*/  IMAD.IADD R0, R13, 0x1, -R0 ;  /* 0x000000010d007824 */ /* 0x000fe400078e0a00 */
[----:B------:R-:W-:Y:S01]  /*17f0*/  IMAD.SHL.U32 R13, R28, 0x40, RZ ;  /* 0x000000401c0d7824 */ /* 0x000fe200078e00ff */
[----:B------:R2:W-:Y:S01]  /*1800*/  @P3 LDGSTS.E.BYPASS.LTC128B.128 [R218+0x5480], [R20.64+0x80], !P4 ;  /* 0x0548008014da3fae */ /* 0x0005e2000e101d48 */
[----:B------:R-:W-:Y:S01]  /*1810*/  IMAD.SHL.U32 R15, R0, 0x40, RZ ;  /* 0x00000040000f7824 */ /* 0x000fe200078e00ff */
[----:B------:R-:W-:Y:S01]  /*1820*/  ISETP.GT.AND P3, PT, R92, 0x3f, PT ;  /* 0x0000003f5c00780c */ /* 0x000fe20003f64270 */
[C---:B------:R-:W-:Y:S01]  /*1830*/  IMAD R11, R100.reuse, 0x20, R11 ;  /* 0x00000020640b7824 */ /* 0x040fe200078e020b */
[----:B------:R1:W-:Y:S01]  /*1840*/  @P2 LDGSTS.E.BYPASS.LTC128B.128 [R218+0x4480], [R16.64], !P6 ;  /* 0x0448000010da2fae */ /* 0x0003e2000f101d48 */
[----:B------:R-:W-:Y:S01]  /*1850*/  LOP3.LUT R13, R13, 0xc0, RZ, 0xc0, !PT ;  /* 0x000000c00d0d7812 */ /* 0x000fe200078ec0ff */
[----:B------:R-:W-:Y:S01]  /*1860*/  IMAD R103, R100, 0x20, R103 ;  /* 0x0000002064677824 */ /* 0x000fe200078e0267 */
[----:B------:R-:W-:Y:S01]  /*1870*/  LOP3.LUT R15, R15, 0xc0, RZ, 0xc0, !PT ;  /* 0x000000c00f0f7812 */ /* 0x000fe200078ec0ff */
[----:B------:R1:W-:Y:S01]  /*1880*/  @P2 LDGSTS.E.BYPASS.LTC128B.128 [R218+0x5080], [R16.64+0x40], !P5 ;  /* 0x0508004010da2fae */ /* 0x0003e2000e901d48 */
[----:B------:R-:W-:-:S02]  /*1890*/  LOP3.LUT R6, R13, 0x8, R6, 0xf8, !PT ;  /* 0x000000080d067812 */ /* 0x000fc400078ef806 */
[----:B------:R-:W-:Y:S01]  /*18a0*/  LOP3.LUT R96, R15, 0x8, R96, 0xf8, !PT ;  /* 0x000000080f607812 */ /* 0x000fe200078ef860 */
[----:B------:R1:W-:Y:S01]  /*18b0*/  @P2 LDGSTS.E.BYPASS.LTC128B.128 [R218+0x5c80], [R16.64+0x80], !P4 ;  /* 0x05c8008010da2fae */ /* 0x0003e2000e101d48 */
[----:B------:R-:W-:Y:S02]  /*18c0*/  SHF.R.U32.HI R13, RZ, 0x3, R13 ;  /* 0x00000003ff0d7819 */ /* 0x000fe4000001160d */
[----:B------:R-:W-:Y:S01]  /*18d0*/  SHF.R.U32.HI R15, RZ, 0x3, R15 ;  /* 0x00000003ff0f7819 */ /* 0x000fe2000001160f */
[----:B------:R-:W0:Y:S01]  /*18e0*/  LDGDEPBAR ;  /* 0x00000000000079af */ /* 0x000e220000000000 */
[----:B------:R-:W-:Y:S02]  /*18f0*/  LOP3.LUT R6, R6, R13, RZ, 0x3c, !PT ;  /* 0x0000000d06067212 */ /* 0x000fe400078e3cff */
[----:B------:R-:W-:Y:S02]  /*1900*/  LOP3.LUT R96, R96, R15, RZ, 0x3c, !PT ;  /* 0x0000000f60607212 */ /* 0x000fe400078e3cff */
[----:B------:R-:W-:Y:S01]  /*1910*/  LOP3.LUT P1, RZ, R0, 0x2, RZ, 0xc0, !PT ;  /* 0x0000000200ff7812 */ /* 0x000fe2000782c0ff */
[----:B------:R-:W-:-:S02]  /*1920*/  IMAD.U32 R216, R7, 0x20, R6 ;  /* 0x0000002007d87824 */ /* 0x000fc400078e0006 */
[----:B------:R-:W-:Y:S02]  /*1930*/  IMAD.IADD R217, R96, 0x1, R11 ;  /* 0x0000000160d97824 */ /* 0x000fe400078e020b */
[----:B------:R-:W-:Y:S02]  /*1940*/  IMAD.SHL.U32 R216, R216, 0x2, RZ ;  /* 0x00000002d8d87824 */ /* 0x000fe400078e00ff */
[----:B------:R-:W-:Y:S02]  /*1950*/  IMAD.SHL.U32 R217, R217, 0x2, RZ ;  /* 0x00000002d9d97824 */ /* 0x000fe400078e00ff */
[----:B------:R-:W-:Y:S01]  /*1960*/  IMAD.IADD R11, R31, 0x1, R10 ;  /* 0x000000011f0b7824 */ /* 0x000fe200078e020a */
[C---:B------:R-:W-:Y:S01]  /*1970*/  IADD3 R28, R216.reuse, 0x3c80, RZ ;  /* 0x00003c80d81c7810 */ /* 0x040fe20007ffe0ff */
[----:B------:R-:W-:Y:S01]  /*1980*/  IMAD.MOV.U32 R10, RZ, RZ, R30 ;  /* 0x000000ffff0a7224 */ /* 0x000fe200078e001e */
[----:B------:R-:W-:Y:S01]  /*1990*/  IADD3 R215, R216, 0x3ca0, RZ ;  /* 0x00003ca0d8d77810 */ /* 0x000fe20007ffe0ff */
[----:B------:R-:W-:Y:S01]  /*19a0*/  IMAD R30, R32, c[0x0][0x214], R9 ;  /* 0x00008500201e7a24 */ /* 0x000fe200078e0209 */
[----:B------:R-:W-:Y:S01]  /*19b0*/  @P0 IADD3 R215, R28, -0x20, RZ ;  /* 0xffffffe01cd70810 */ /* 0x000fe20007ffe0ff */
[----:B------:R-:W-:-:S03]  /*19c0*/  IMAD.WIDE.U32 R32, R32, c[0x0][0x210], R10 ;  /* 0x0000840020207a25 */ /* 0x000fc600078e000a */
[----:B------:R-:W-:Y:S01]  /*19d0*/  IADD3 R211, R215, 0x400, RZ ;  /* 0x00000400d7d37810 */ /* 0x000fe20007ffe0ff */
[----:B------:R-:W-:-:S04]  /*19e0*/  DEPBAR.LE SB0, 0x1 ;  /* 0x000080400000791a */ /* 0x000fc80000000000 */
[----:B------:R-:W-:-:S04]  /*19f0*/  DEPBAR.LE SB0, 0x0 ;  /* 0x000080000000791a */ /* 0x000fc80000000000 */
[----:B------:R-:W-:Y:S01]  /*1a00*/  BAR.SYNC.DEFER_BLOCKING 0x0 ;  /* 0x0000000000007b1d */ /* 0x000fe20000010000 */
[----:B------:R-:W-:Y:S01]  /*1a10*/  IMAD.IADD R31, R33, 0x1, R30 ;  /* 0x00000001211f7824 */ /* 0x000fe200078e021e */
[C---:B------:R-:W-:Y:S01]  /*1a20*/  IADD3 R210, R215.reuse, 0x800, RZ ;  /* 0x00000800d7d27810 */ /* 0x040fe20007ffe0ff */
[----:B------:R-:W-:Y:S01]  /*1a30*/  IMAD.MOV.U32 R30, RZ, RZ, R32 ;  /* 0x000000ffff1e7224 */ /* 0x000fe200078e0020 */
[C---:B------:R-:W-:Y:S01]  /*1a40*/  IADD3 R209, R215.reuse, 0xc00, RZ ;  /* 0x00000c00d7d17810 */ /* 0x040fe20007ffe0ff */
[----:B------:R-:W-:Y:S01]  /*1a50*/  IMAD.MOV.U32 R0, RZ, RZ, 0x10 ;  /* 0x00000010ff007424 */ /* 0x000fe200078e00ff */
[C---:B------:R-:W-:Y:S01]  /*1a60*/  IADD3 R208, R215.reuse, 0x1000, RZ ;  /* 0x00001000d7d07810 */ /* 0x040fe20007ffe0ff */
[----:B------:R-:W-:Y:S01]  /*1a70*/  IMAD.WIDE.U32 R234, R234, c[0x0][0x218], R30 ;  /* 0x00008600eaea7a25 */ /* 0x000fe200078e001e */
[----:B------:R-:W-:Y:S02]  /*1a80*/  IADD3 R207, R215, 0x1400, RZ ;  /* 0x00001400d7cf7810 */ /* 0x000fe40007ffe0ff */
[----:B------:R-:W-:Y:S01]  /*1a90*/  SEL R0, R0, 0xfffffff0, !P1 ;  /* 0xfffffff000007807 */ /* 0x000fe20004800000 */
[----:B------:R-:W-:Y:S01]  /*1aa0*/  IMAD.IADD R237, R235, 0x1, R237 ;  /* 0x00000001ebed7824 */ /* 0x000fe200078e02ed */
[C---:B------:R-:W-:Y:S01]  /*1ab0*/  IADD3 R206, R215.reuse, 0x1800, RZ ;  /* 0x00001800d7ce7810 */ /* 0x040fe20007ffe0ff */
[----:B------:R-:W-:Y:S01]  /*1ac0*/  IMAD.MOV.U32 R236, RZ, RZ, R234 ;  /* 0x000000ffffec7224 */ /* 0x000fe200078e00ea */
[C---:B------:R-:W-:Y:S01]  /*1ad0*/  IADD3 R205, R215.reuse, 0x1c00, RZ ;  /* 0x00001c00d7cd7810 */ /* 0x040fe20007ffe0ff */
[----:B------:R-:W-:Y:S01]  /*1ae0*/  IMAD R213, R0, 0x2, R217 ;  /* 0x0000000200d57824 */ /* 0x000fe200078e02d9 */
[----:B------:R-:W-:Y:S01]  /*1af0*/  IADD3 R204, R215, 0x2000, RZ ;  /* 0x00002000d7cc7810 */ /* 0x000fe20007ffe0ff */
[----:B------:R-:W-:-:S04]  /*1b00*/  IMAD.WIDE.U32 R54, R54, 0x30, R236 ;  /* 0x0000003036367825 */ /* 0x000fc800078e00ec */
[----:B------:R-:W-:Y:S01]  /*1b10*/  IMAD.IADD R52, R55, 0x1, R52 ;  /* 0x0000000137347824 */ /* 0x000fe200078e0234 */
[C---:B------:R-:W-:Y:S01]  /*1b20*/  LEA R74, P0, R54.reuse, c[0x0][0x1f8], 0x1 ;  /* 0x00007e00364a7a11 */ /* 0x040fe200078008ff */
[----:B------:R-:W-:Y:S03]  /*1b30*/  LDSM.16.M88.4 R48, [R217+0x7080] ;  /* 0x00708000d930783b */ /* 0x000fe60000000200 */
[----:B------:R-:W-:Y:S01]  /*1b40*/  LEA.HI.X R75, R54, c[0x0][0x1fc], R52, 0x1, P0 ;  /* 0x00007f00364b7a11 */ /* 0x000fe200000f0c34 */
[----:B------:R-:W4:Y:S01]  /*1b50*/  LDSM.16.M88.4 R56, [R216+0x4080] ;  /* 0x00408000d838783b */ /* 0x000f220000000200 */
[----:B------:R-:W-:-:S03]  /*1b60*/  @!P3 LEA R104, P0, R225, R74, 0x1 ;  /* 0x0000004ae168b211 */ /* 0x000fc600078008ff */
[----:B------:R-:W5:Y:S01]  /*1b70*/  LDSM.16.M88.4 R44, [R217+0x6080] ;  /* 0x00608000d92c783b */ /* 0x000f620000000200 */
[----:B------:R-:W-:-:S03]  /*1b80*/  @!P3 LEA.HI.X R105, R225, R75, R224, 0x1, P0 ;  /* 0x0000004be169b211 */ /* 0x000fc600000f0ce0 */
[----:B------:R-:W2:Y:S04]  /*1b90*/  LDSM.16.M88.4 R64, [R216+0x3c80] ;  /* 0x003c8000d840783b */ /* 0x000ea80000000200 */
[----:B---3--:R-:W3:Y:S04]  /*1ba0*/  LDSM.16.M88.4 R24, [R216+0x4480] ;  /* 0x00448000d818783b */ /* 0x008ee80000000200 */
[----:B------:R-:W-:Y:S04]  /*1bb0*/  LDSM.16.M88.4 R36, [R215] ;  /* 0x00000000d724783b */ /* 0x000fe80000000200 */
[----:B------:R-:W1:Y:S04]  /*1bc0*/  LDSM.16.M88.4 R40, [R213+0x7080] ;  /* 0x00708000d528783b */ /* 0x000e680000000200 */
[----:B------:R-:W1:Y:S04]  /*1bd0*/  LDSM.16.M88.4 R32, [R215+0x400] ;  /* 0x00040000d720783b */ /* 0x000e680000000200 */
[----:B------:R-:W3:Y:S01]  /*1be0*/  LDSM.16.M88.4 R28, [R215+0x800] ;  /* 0x00080000d71c783b */ /* 0x000ee20000000200 */
[-C--:B----4-:R-:W-:Y:S08]  /*1bf0*/  HMMA.16816.F32 R12, R48, R56.reuse, RZ ;  /* 0x00000038300c723c */ /* 0x090ff000000018ff */
[----:B-----5:R-:W-:Y:S07]  /*1c00*/  HMMA.16816.F32 R60, R44, R56, RZ ;  /* 0x000000382c3c723c */ /* 0x020fee00000018ff */
[----:B------:R-:W-:Y:S01]  /*1c10*/  SEL R56, RZ, 0x2, P5 ;  /* 0x00000002ff387807 */ /* 0x000fe20002800000 */
[----:B--2---:R-:W-:Y:S04]  /*1c20*/  HMMA.16816.F32 R20, R48, R64, RZ ;  /* 0x000000403014723c */ /* 0x004fe800000018ff */
[----:B------:R-:W-:-:S04]  /*1c30*/  IMAD.IADD R73, R56, 0x1, R73 ;  /* 0x0000000138497824 */ /* 0x000fc800078e0249 */
[----:B------:R-:W-:Y:S01]  /*1c40*/  IMAD.IADD R76, R76, 0x1, R73 ;  /* 0x000000014c4c7824 */ /* 0x000fe200078e0249 */
[C---:B-1----:R-:W-:Y:S04]  /*1c50*/  HMMA.16816.F32 R16, R48.reuse, R66, RZ ;  /* 0x000000423010723c */ /* 0x042fe800000018ff */
[C---:B------:R-:W-:Y:S02]  /*1c60*/  LOP3.LUT P2, RZ, R76.reuse, 0x1, RZ, 0xc0, !PT ;  /* 0x000000014cff7812 */ /* 0x040fe4000784c0ff */
[----:B------:R-:W-:Y:S02]  /*1c70*/  LOP3.LUT P1, RZ, R76, 0x2, RZ, 0xc0, !PT ;  /* 0x000000024cff7812 */ /* 0x000fe4000782c0ff */
[C---:B------:R-:W-:Y:S01]  /*1c80*/  ISETP.LT.OR P2, PT, R72.reuse, 0x1, !P2 ;  /* 0x000000014800780c */ /* 0x040fe20005741670 */
[----:B------:R-:W-:Y:S01]  /*1c90*/  HMMA.16816.F32 R8, R48, R58, RZ ;  /* 0x0000003a3008723c */ /* 0x000fe200000018ff */
[----:B------:R-:W-:-:S02]  /*1ca0*/  ISETP.LT.OR P1, PT, R72, 0x1, !P1 ;  /* 0x000000014800780c */ /* 0x000fc40004f21670 */
[----:B------:R-:W-:-:S04]  /*1cb0*/  LOP3.LUT P0, RZ, R76, 0x4, RZ, 0xc0, !PT ;  /* 0x000000044cff7812 */ /* 0x000fc8000780c0ff */
[----:B------:R-:W-:Y:S01]  /*1cc0*/  ISETP.LT.OR P0, PT, R72, 0x1, !P0 ;  /* 0x000000014800780c */ /* 0x000fe20004701670 */
[----:B------:R-:W-:Y:S08]  /*1cd0*/  HMMA.16816.F32 R68, R44, R64, RZ ;  /* 0x000000402c44723c */ /* 0x000ff000000018ff */
[----:B---3--:R-:W-:Y:S08]  /*1ce0*/  HMMA.16816.F32 R4, R48, R24, RZ ;  /* 0x000000183004723c */ /* 0x008ff000000018ff */
[C---:B------:R-:W-:Y:S08]  /*1cf0*/  HMMA.16816.F32 R64, R44.reuse, R66, RZ ;  /* 0x000000422c40723c */ /* 0x040ff000000018ff */
[C---:B------:R-:W-:Y:S08]  /*1d00*/  HMMA.16816.F32 R56, R44.reuse, R58, RZ ;  /* 0x0000003a2c38723c */ /* 0x040ff000000018ff */
[----:B------:R-:W-:Y:S08]  /*1d10*/  HMMA.16816.F32 R52, R44, R24, RZ ;  /* 0x000000182c34723c */ /* 0x000ff000000018ff */
[-C--:B------:R-:W-:Y:S08]  /*1d20*/  HMMA.16816.F32 R48, R48, R26.reuse, RZ ;  /* 0x0000001a3030723c */ /* 0x080ff000000018ff */
[----:B------:R-:W-:Y:S01]  /*1d30*/  HMMA.16816.F32 R44, R44, R26, RZ ;  /* 0x0000001a2c2c723c */ /* 0x000fe200000018ff */
[----:B------:R-:W1:Y:S04]  /*1d40*/  LDSM.16.M88.4 R24, [R213+0x6080] ;  /* 0x00608000d518783b */ /* 0x000e680000000200 */
[----:B------:R-:W-:Y:S01]  /*1d50*/  @!PT LDS RZ, [RZ] ;  /* 0x00000000fffff984 */ /* 0x000fe20000000800 */
[----:B------:R-:W-:Y:S01]  /*1d60*/  @!PT LDS RZ, [RZ] ;  /* 0x00000000fffff984 */ /* 0x000fe20000000800 */
[----:B------:R-:W-:Y:S01]  /*1d70*/  @!PT LDS RZ, [RZ] ;  /* 0x00000000fffff984 */ /* 0x000fe20000000800 */
[----:B------:R2:W-:Y:S01]  /*1d80*/  LDGSTS.E.BYPASS.LTC128B.128 [R218+0x1880], [R74.64], !P2 ;  /* 0x018800004ada7fae */ /* 0x0005e2000d101d48 */
[----:B------:R-:W-:-:S02]  /*1d90*/  @!P3 LOP3.LUT P2, RZ, R73, 0x1, RZ, 0xc0, !PT ;  /* 0x0000000149ffb812 */ /* 0x000fc4000784c0ff */
[C---:B------:R-:W-:Y:S01]  /*1da0*/  HMMA.16816.F32 R20, R40.reuse, R36, R20 ;  /* 0x000000242814723c */ /* 0x040fe20000001814 */
[----:B------:R2:W-:Y:S01]  /*1db0*/  LDGSTS.E.BYPASS.LTC128B.128 [R218+0x2480], [R74.64+0x40], !P1 ;  /* 0x024800404ada7fae */ /* 0x0005e2000c901d48 */
[----:B------:R-:W-:Y:S02]  /*1dc0*/  @!P3 LOP3.LUT P1, RZ, R73, 0x2, RZ, 0xc0, !PT ;  /* 0x0000000249ffb812 */ /* 0x000fe4000782c0ff */
[C---:B------:R-:W-:Y:S01]  /*1dd0*/  @!P3 ISETP.LT.OR P2, PT, R72.reuse, 0x21, !P2 ;  /* 0x000000214800b80c */ /* 0x040fe20005741670 */
[----:B------:R2:W-:Y:S01]  /*1de0*/  LDGSTS.E.BYPASS.LTC128B.128 [R218+0x3080], [R74.64+0x80], !P0 ;  /* 0x030800804ada7fae */ /* 0x0005e2000c101d48 */
[C---:B------:R-:W-:Y:S02]  /*1df0*/  @!P3 ISETP.LT.OR P1, PT, R72.reuse, 0x21, !P1 ;  /* 0x000000214800b80c */ /* 0x040fe40004f21670 */
[----:B------:R-:W-:Y:S01]  /*1e00*/  @!P3 ISETP.LT.OR P0, PT, R72, 0x21, P4 ;  /* 0x000000214800b80c */ /* 0x000fe20002701670 */
[C---:B------:R-:W-:Y:S08]  /*1e10*/  HMMA.16816.F32 R12, R40.reuse, R32, R12 ;  /* 0x00000020280c723c */ /* 0x040ff0000000180c */
[----:B------:R3:W-:Y:S01]  /*1e20*/  @!P3 LDGSTS.E.BYPASS.LTC128B.128 [R218+0x2080], [R104.64], !P2 ;  /* 0x0208000068dabfae */ /* 0x0007e2000d101d48 */
[C---:B------:R-:W-:Y:S03]  /*1e30*/  HMMA.16816.F32 R4, R40.reuse, R28, R4 ;  /* 0x0000001c2804723c */ /* 0x040fe60000001804 */
[----:B------:R3:W-:Y:S04]  /*1e40*/  @!P3 LDGSTS.E.BYPASS.LTC128B.128 [R218+0x2c80], [R104.64+0x40], !P1 ;  /* 0x02c8004068dabfae */ /* 0x0007e8000c901d48 */
[----:B------:R3:W-:Y:S01]  /*1e50*/  @!P3 LDGSTS.E.BYPASS.LTC128B.128 [R218+0x3880], [R104.64+0x80], !P0 ;  /* 0x0388008068dabfae */ /* 0x0007e2000c101d48 */
[----:B------:R-:W-:Y:S01]  /*1e60*/  HMMA.16816.F32 R16, R40, R38, R16 ;  /* 0x000000262810723c */ /* 0x000fe20000001810 */
[----:B------:R-:W-:-:S02]  /*1e70*/  ISETP.GT.AND P0, PT, R101, UR6, PT ;  /* 0x0000000665007c0c */ /* 0x000fc4000bf04270 */
[----:B------:R-:W-:Y:S04]  /*1e80*/  LDSM.16.M88.4 R88, [R217+0x9080] ;  /* 0x00908000d958783b */ /* 0x000fe80000000200 */
[----:B------:R-:W4:Y:S01]  /*1e90*/  LDSM.16.M88.4 R84, [R216+0x4880] ;  /* 0x00488000d854783b */ /* 0x000f220000000200 */
[C---:B------:R-:W-:Y:S03]  /*1ea0*/  HMMA.16816.F32 R8, R40.reuse, R34, R8 ;  /* 0x000000222808723c */ /* 0x040fe60000001808 */
[----:B------:R-:W5:Y:S04]  /*1eb0*/  LDSM.16.M88.4 R80, [R216+0x4c80] ;  /* 0x004c8000d850783b */ /* 0x000f680000000200 */
[----:B------:R-:W3:Y:S01]  /*1ec0*/  LDSM.16.M88.4 R76, [R216+0x5080] ;  /* 0x00508000d84c783b */ /* 0x000ee20000000200 */
[----:B------:R-:W-:Y:S03]  /*1ed0*/  HMMA.16816.F32 R48, R40, R30, R48 ;  /* 0x0000001e2830723c */ /* 0x000fe60000001830 */
[----:B--2---:R-:W2:Y:S04]  /*1ee0*/  LDSM.16.M88.4 R72, [R217+0x8080] ;  /* 0x00808000d948783b */ /* 0x004ea80000000200 */
[----:B------:R-:W-:Y:S01]  /*1ef0*/  LDSM.16.M88.4 R40, [R215+0x1400] ;  /* 0x00140000d728783b */ /* 0x000fe20000000200 */
[C---:B-1----:R-:W-:Y:S03]  /*1f00*/  HMMA.16816.F32 R68, R24.reuse, R36, R68 ;  /* 0x000000241844723c */ /* 0x042fe60000001844 */
[----:B------:R-:W0:Y:S05]  /*1f10*/  LDGDEPBAR ;  /* 0x00000000000079af */ /* 0x000e2a0000000000 */
[C---:B------:R-:W-:Y:S08]  /*1f20*/  HMMA.16816.F32 R60, R24.reuse, R32, R60 ;  /* 0x00000020183c723c */ /* 0x040ff0000000183c */
[C---:B------:R-:W-:Y:S08]  /*1f30*/  HMMA.16816.F32 R52, R24.reuse, R28, R52 ;  /* 0x0000001c1834723c */ /* 0x040ff00000001834 */
[C---:B------:R-:W-:Y:S01]  /*1f40*/  HMMA.16816.F32 R64, R24.reuse, R38, R64 ;  /* 0x000000261840723c */ /* 0x040fe20000001840 */
[----:B------:R-:W-:Y:S07]  /*1f50*/  LDSM.16.M88.4 R36, [R213+0x9080] ;  /* 0x00908000d524783b */ /* 0x000fee0000000200 */
[C---:B------:R-:W-:Y:S01]  /*1f60*/  HMMA.16816.F32 R56, R24.reuse, R34, R56 ;  /* 0x000000221838723c */ /* 0x040fe20000001838 */
[----:B------:R-:W1:Y:S07]  /*1f70*/  LDSM.16.M88.4 R32, [R215+0xc00] ;  /* 0x000c0000d720783b */ /* 0x000e6e0000000200 */
[----:B------:R-:W-:Y:S01]  /*1f80*/  HMMA.16816.F32 R44, R24, R30, R44 ;  /* 0x0000001e182c723c */ /* 0x000fe2000000182c */
[----:B------:R-:W1:Y:S04]  /*1f90*/  LDSM.16.M88.4 R28, [R215+0x1000] ;  /* 0x00100000d71c783b */ /* 0x000e680000000200 */
[----:B------:R-:W1:Y:S03]  /*1fa0*/  LDSM.16.M88.4 R24, [R213+0x8080] ;  /* 0x00808000d518783b */ /* 0x000e660000000200 */
[C---:B----4-:R-:W-:Y:S08]  /*1fb0*/  HMMA.16816.F32 R20, R88.reuse, R84, R20 ;  /* 0x000000545814723c */ /* 0x050ff00000001814 */
[C---:B-----5:R-:W-:Y:S08]  /*1fc0*/  HMMA.16816.F32 R12, R88.reuse, R80, R12 ;  /* 0x00000050580c723c */ /* 0x060ff0000000180c */
[C---:B---3--:R-:W-:Y:S08]  /*1fd0*/  HMMA.16816.F32 R4, R88.reuse, R76, R4 ;  /* 0x0000004c5804723c */ /* 0x048ff00000001804 */
[C---:B------:R-:W-:Y:S08]  /*1fe0*/  HMMA.16816.F32 R16, R88.reuse, R86, R16 ;  /* 0x000000565810723c */ /* 0x040ff00000001810 */
[C---:B------:R-:W-:Y:S08]  /*1ff0*/  HMMA.16816.F32 R8, R88.reuse, R82, R8 ;  /* 0x000000525808723c */ /* 0x040ff00000001808 */
[----:B------:R-:W-:Y:S01]  /*2000*/  HMMA.16816.F32 R48, R88, R78, R48 ;  /* 0x0000004e5830723c */ /* 0x000fe20000001830 */
[----:B------:R-:W-:Y:S07]  /*2010*/  LDSM.16.M88.4 R88, [R217+0xa080] ;  /* 0x00a08000d958783b */ /* 0x000fee0000000200 */
[C---:B--2---:R-:W-:Y:S08]  /*2020*/  HMMA.16816.F32 R68, R72.reuse, R84, R68 ;  /* 0x000000544844723c */ /* 0x044ff00000001844 */
[C---:B------:R-:W-:Y:S01]  /*2030*/  HMMA.16816.F32 R64, R72.reuse, R86, R64 ;  /* 0x000000564840723c */ /* 0x040fe20000001840 */
[----:B------:R-:W-:Y:S07]  /*2040*/  LDSM.16.M88.4 R84, [R217+0xb080] ;  /* 0x00b08000d954783b */ /* 0x000fee0000000200 */
[C---:B------:R-:W-:Y:S08]  /*2050*/  HMMA.16816.F32 R60, R72.reuse, R80, R60 ;  /* 0x00000050483c723c */ /* 0x040ff0000000183c */
[C---:B------:R-:W-:Y:S01]  /*2060*/  HMMA.16816.F32 R56, R72.reuse, R82, R56 ;  /* 0x000000524838723c */ /* 0x040fe20000001838 */
[----:B------:R-:W2:Y:S07]  /*2070*/  LDSM.16.M88.4 R80, [R216+0x5480] ;  /* 0x00548000d850783b */ /* 0x000eae0000000200 */
[C---:B------:R-:W-:Y:S08]  /*2080*/  HMMA.16816.F32 R52, R72.reuse, R76, R52 ;  /* 0x0000004c4834723c */ /* 0x040ff00000001834 */
[----:B------:R-:W-:Y:S01]  /*2090*/  HMMA.16816.F32 R44, R72, R78, R44 ;  /* 0x0000004e482c723c */ /* 0x000fe2000000182c */
[----:B------:R-:W3:Y:S04]  /*20a0*/  LDSM.16.M88.4 R76, [R216+0x5880] ;  /* 0x00588000d84c783b */ /* 0x000ee80000000200 */
[----:B------:R-:W4:Y:S03]  /*20b0*/  LDSM.16.M88.4 R72, [R216+0x5c80] ;  /* 0x005c8000d848783b */ /* 0x000f260000000200 */
[C---:B-1----:R-:W-:Y:S08]  /*20c0*/  HMMA.16816.F32 R20, R36.reuse, R32, R20 ;  /* 0x000000202414723c */ /* 0x042ff00000001814 */
[C---:B------:R-:W-:Y:S08]  /*20d0*/  HMMA.16816.F32 R16, R36.reuse, R34, R16 ;  /* 0x000000222410723c */ /* 0x040ff00000001810 */
[C---:B------:R-:W-:Y:S08]  /*20e0*/  HMMA.16816.F32 R12, R36.reuse, R28, R12 ;  /* 0x0000001c240c723c */ /* 0x040ff0000000180c */
[C---:B------:R-:W-:Y:S08]  /*20f0*/  HMMA.16816.F32 R8, R36.reuse, R30, R8 ;  /* 0x0000001e2408723c */ /* 0x040ff00000001808 */
[C---:B------:R-:W-:Y:S08]  /*2100*/  HMMA.16816.F32 R4, R36.reuse, R40, R4 ;  /* 0x000000282404723c */ /* 0x040ff00000001804 */
[----:B------:R-:W-:Y:S01]  /*2110*/  HMMA.16816.F32 R48, R36, R42, R48 ;  /* 0x0000002a2430723c */ /* 0x000fe20000001830 */
[----:B------:R-:W-:Y:S07]  /*2120*/  LDSM.16.M88.4 R36, [R213+0xb080] ;  /* 0x00b08000d524783b */ /* 0x000fee0000000200 */
[C---:B------:R-:W-:Y:S08]  /*2130*/  HMMA.16816.F32 R68, R24.reuse, R32, R68 ;  /* 0x000000201844723c */ /* 0x040ff00000001844 */
[C---:B------:R-:W-:Y:S01]  /*2140*/  HMMA.16816.F32 R64, R24.reuse, R34, R64 ;  /* 0x000000221840723c */ /* 0x040fe20000001840 */
[----:B------:R-:W1:Y:S07]  /*2150*/  LDSM.16.M88.4 R32, [R215+0x1800] ;  /* 0x00180000d720783b */ /* 0x000e6e0000000200 */
[C---:B------:R-:W-:Y:S08]  /*2160*/  HMMA.16816.F32 R60, R24.reuse, R28, R60 ;  /* 0x0000001c183c723c */ /* 0x040ff0000000183c */
[C---:B------:R-:W-:Y:S01]  /*2170*/  HMMA.16816.F32 R56, R24.reuse, R30, R56 ;  /* 0x0000001e1838723c */ /* 0x040fe20000001838 */
[----:B------:R-:W5:Y:S07]  /*2180*/  LDSM.16.M88.4 R28, [R215+0x1c00] ;  /* 0x001c0000d71c783b */ /* 0x000f6e0000000200 */
[C---:B------:R-:W-:Y:S08]  /*2190*/  HMMA.16816.F32 R52, R24.reuse, R40, R52 ;  /* 0x000000281834723c */ /* 0x040ff00000001834 */
[----:B------:R-:W-:Y:S01]  /*21a0*/  HMMA.16816.F32 R44, R24, R42, R44 ;  /* 0x0000002a182c723c */ /* 0x000fe2000000182c */
[----:B------:R-:W1:Y:S04]  /*21b0*/  LDSM.16.M88.4 R24, [R215+0x2000] ;  /* 0x00200000d718783b */ /* 0x000e680000000200 */
[----:B------:R-:W1:Y:S01]  /*21c0*/  LDSM.16.M88.4 R40, [R213+0xa080] ;  /* 0x00a08000d528783b */ /* 0x000e620000000200 */
[----:B------:R-:W-:-:S04]  /*21d0*/  DEPBAR.LE SB0, 0x0 ;  /* 0x000080000000791a */ /* 0x000fc80000000000 */
[C---:B--2---:R-:W-:Y:S08]  /*21e0*/  HMMA.16816.F32 R20, R84.reuse, R80, R20 ;  /* 0x000000505414723c */ /* 0x044ff00000001814 */
[C---:B------:R-:W-:Y:S08]  /*21f0*/  HMMA.16816.F32 R16, R84.reuse, R82, R16 ;  /* 0x000000525410723c */ /* 0x040ff00000001810 */
[C---:B---3--:R-:W-:Y:S08]  /*2200*/  HMMA.16816.F32 R12, R84.reuse, R76, R12 ;  /* 0x0000004c540c723c */ /* 0x048ff0000000180c */
[C---:B------:R-:W-:Y:S08]  /*2210*/  HMMA.16816.F32 R8, R84.reuse, R78, R8 ;  /* 0x0000004e5408723c */ /* 0x040ff00000001808 */
[C---:B----4-:R-:W-:Y:S08]  /*2220*/  HMMA.16816.F32 R4, R84.reuse, R72, R4 ;  /* 0x000000485404723c */ /* 0x050ff00000001804 */
[----:B------:R-:W-:Y:S08]  /*2230*/  HMMA.16816.F32 R48, R84, R74, R48 ;  /* 0x0000004a5430723c */ /* 0x000ff00000001830 */
[C---:B------:R-:W-:Y:S08]  /*2240*/  HMMA.16816.F32 R68, R88.reuse, R80, R68 ;  /* 0x000000505844723c */ /* 0x040ff00000001844 */
[C---:B------:R-:W-:Y:S08]  /*2250*/  HMMA.16816.F32 R64, R88.reuse, R82, R64 ;  /* 0x000000525840723c */ /* 0x040ff00000001840 */
[C---:B------:R-:W-:Y:S08]  /*2260*/  HMMA.16816.F32 R60, R88.reuse, R76, R60 ;  /* 0x0000004c583c723c */ /* 0x040ff0000000183c */
[C---:B------:R-:W-:Y:S08]  /*2270*/  HMMA.16816.F32 R56, R88.reuse, R78, R56 ;  /* 0x0000004e5838723c */ /* 0x040ff00000001838 */
[C---:B------:R-:W-:Y:S08]  /*2280*/  HMMA.16816.F32 R52, R88.reuse, R72, R52 ;  /* 0x000000485834723c */ /* 0x040ff00000001834 */
[----:B------:R-:W-:Y:S08]  /*2290*/  HMMA.16816.F32 R44, R88, R74, R44 ;  /* 0x0000004a582c723c */ /* 0x000ff0000000182c */
[C---:B-1----:R-:W-:Y:S08]  /*22a0*/  HMMA.16816.F32 R20, R36.reuse, R32, R20 ;  /* 0x000000202414723c */ /* 0x042ff00000001814 */
[C---:B------:R-:W-:Y:S08]  /*22b0*/  HMMA.16816.F32 R16, R36.reuse, R34, R16 ;  /* 0x000000222410723c */ /* 0x040ff00000001810 */
[C---:B-----5:R-:W-:Y:S08]  /*22c0*/  HMMA.16816.F32 R12, R36.reuse, R28, R12 ;  /* 0x0000001c240c723c */ /* 0x060ff0000000180c */
[C---:B------:R-:W-:Y:S08]  /*22d0*/  HMMA.16816.F32 R8, R36.reuse, R30, R8 ;  /* 0x0000001e2408723c */ /* 0x040ff00000001808 */
[C---:B------:R-:W-:Y:S07]  /*22e0*/  HMMA.16816.F32 R72, R36.reuse, R24, R4 ;  /* 0x000000182448723c */ /* 0x040fee0000001804 */
[----:B------:R-:W-:Y:S01]  /*22f0*/  IMAD.IADD R4, R96, 0x1, R103 ;  /* 0x0000000160047824 */ /* 0x000fe200078e0267 */
[----:B------:R-:W-:Y:S08]  /*2300*/  HMMA.16816.F32 R48, R36, R26, R48 ;  /* 0x0000001a2430723c */ /* 0x000ff00000001830 */
[C---:B------:R-:W-:Y:S08]  /*2310*/  HMMA.16816.F32 R68, R40.reuse, R32, R68 ;  /* 0x000000202844723c */ /* 0x040ff00000001844 */
[C---:B------:R-:W-:Y:S08]  /*2320*/  HMMA.16816.F32 R64, R40.reuse, R34, R64 ;  /* 0x000000222840723c */ /* 0x040ff00000001840 */
[C---:B------:R-:W-:Y:S08]  /*2330*/  HMMA.16816.F32 R60, R40.reuse, R28, R60 ;  /* 0x0000001c283c723c */ /* 0x040ff0000000183c */
[C---:B------:R-:W-:Y:S08]  /*2340*/  HMMA.16816.F32 R56, R40.reuse, R30, R56 ;  /* 0x0000001e2838723c */ /* 0x040ff00000001838 */
[C---:B------:R-:W-:Y:S08]  /*2350*/  HMMA.16816.F32 R52, R40.reuse, R24, R52 ;  /* 0x000000182834723c */ /* 0x040ff00000001834 */
[----:B------:R-:W-:Y:S01]  /*2360*/  HMMA.16816.F32 R44, R40, R26, R44 ;  /* 0x0000001a282c723c */ /* 0x000fe2000000182c */
[----:B------:R-:W-:Y:S06]  /*2370*/  BAR.SYNC.DEFER_BLOCKING 0x0 ;  /* 0x0000000000007b1d */ /* 0x000fec0000010000 */
[----:B------:R-:W-:Y:S05]  /*2380*/  @!P0 BRA `(.L_x_159) ;  /* 0x000001a000008947 */ /* 0x000fea0003800000 */
[----:B------:R-:W-:Y:S02]  /*2390*/  IADD3 R6, -R238, 0x30, RZ ;  /* 0x00000030ee067810 */ /* 0x000fe40007ffe1ff */
[----:B------:R-:W-:-:S02]  /*23a0*/  IADD3 R7, R153, -0x2, RZ ;  /* 0xfffffffe99077810 */ /* 0x000fc40007ffe0ff */
[----:B------:R-:W-:Y:S02]  /*23b0*/  ISETP.GE.AND P2, PT, R6, 0x21, PT ;  /* 0x000000210600780c */ /* 0x000fe40003f46270 */
[----:B------:R-:W-:Y:S01]  /*23c0*/  SHF.R.S32.HI R5, RZ, 0x1f, R7 ;  /* 0x0000001fff057819 */ /* 0x000fe20000011407 */
[-C--:B------:R-:W-:Y:S02]  /*23d0*/  IMAD R2, R2, R7.reuse, RZ ;  /* 0x0000000702027224 */ /* 0x080fe400078e02ff */
[----:B------:R-:W-:-:S04]  /*23e0*/  IMAD.WIDE.U32 R24, R98, R7, RZ ;  /* 0x0000000762187225 */ /* 0x000fc800078e00ff */
[----:B------:R-:W-:-:S04]  /*23f0*/  IMAD R5, R5, R98, R2 ;  /* 0x0000006205057224 */ /* 0x000fc800078e0202 */
[----:B------:R-:W-:Y:S01]  /*2400*/  IMAD.IADD R5, R25, 0x1, R5 ;  /* 0x0000000119057824 */ /* 0x000fe200078e0205 */
[----:B------:R-:W-:-:S04]  /*2410*/  @P2 IADD3 R7, P1, P0, R220, R24, R222 ;  /* 0x00000018dc072210 */ /* 0x000fc8000783e0de */
[----:B------:R-:W-:Y:S02]  /*2420*/  @P2 IADD3.X R2, R229, R5, R223, P1, P0 ;  /* 0x00000005e5022210 */ /* 0x000fe40000fe04df */
[----:B------:R-:W-:-:S13]  /*2430*/  ISETP.GE.AND P1, PT, R6, 0x1, PT ;  /* 0x000000010600780c */ /* 0x000fda0003f26270 */
[----:B------:R-:W-:-:S05]  /*2440*/  @P1 IADD3 R24, P0, R220, R24, RZ ;  /* 0x00000018dc181210 */ /* 0x000fca0007f1e0ff */
[----:B------:R-:W-:Y:S01]  /*2450*/  @P1 IMAD.X R5, R5, 0x1, R229, P0 ;  /* 0x0000000105051824 */ /* 0x000fe200000e06e5 */
[----:B------:R-:W-:-:S04]  /*2460*/  @P2 LEA R6, P0, R7, c[0x0][0x1c8], 0x1 ;  /* 0x0000720007062a11 */ /* 0x000fc800078008ff */
[----:B------:R-:W-:Y:S02]  /*2470*/  @P2 LEA.HI.X R7, R7, c[0x0][0x1cc], R2, 0x1, P0 ;  /* 0x0000730007072a11 */ /* 0x000fe400000f0c02 */
[----:B------:R-:W-:-:S04]  /*2480*/  @P1 LEA R26, P0, R24, c[0x0][0x1c8], 0x1 ;  /* 0x00007200181a1a11 */ /* 0x000fc800078008ff */
[----:B------:R-:W-:-:S05]  /*2490*/  @P1 LEA.HI.X R27, R24, c[0x0][0x1cc], R5, 0x1, P0 ;  /* 0x00007300181b1a11 */ /* 0x000fca00000f0c05 */
        /* <DEDUP_REMOVED lines=8> */
[----:B------:R1:W-:Y:S02]  /*2520*/  @P2 LDGSTS.E.BYPASS.LTC128B.128 [R218+0x5c80], [R6.64+0x80], !P4 ;  /* 0x05c8008006da2fae */ /* 0x0003e4000e101d48 */
.L_x_159:
[----:B------:R-:W-:Y:S01]  /*2530*/  LOP3.LUT R95, R95, 0xffffffe0, RZ, 0xc0, !PT ;  /* 0xffffffe05f5f7812 */ /* 0x000fe200078ec0ff */
[----:B------:R-:W-:Y:S01]  /*2540*/  FMUL.FTZ R35, R61, c[0x0][0x320] ;  /* 0x0000c8003d237a20 */ /* 0x000fe20000410000 */
[----:B------:R-:W-:Y:S01]  /*2550*/  SHF.R.S32.HI R25, RZ, 0x1f, R94 ;  /* 0x0000001fff197819 */ /* 0x000fe2000001145e */
[----:B------:R-:W-:Y:S01]  /*2560*/  FMUL.FTZ R39, R69, c[0x0][0x320] ;  /* 0x0000c80045277a20 */ /* 0x000fe20000410000 */
[----:B-1----:R-:W-:Y:S01]  /*2570*/  LEA.HI R6, R97, R97, RZ, 0x1 ;  /* 0x0000006161067211 */ /* 0x002fe200078f08ff */
[----:B------:R-:W-:Y:S01]  /*2580*/  IMAD.IADD R92, R92, 0x1, -R95 ;  /* 0x000000015c5c7824 */ /* 0x000fe200078e0a5f */
[----:B------:R-:W-:Y:S01]  /*2590*/  LEA.HI R25, R25, R94, RZ, 0x2 ;  /* 0x0000005e19197211 */ /* 0x000fe200078f10ff */
[----:B------:R-:W-:Y:S01]  /*25a0*/  FMUL.FTZ R41, R68, c[0x0][0x320] ;  /* 0x0000c80044297a20 */ /* 0x000fe20000410000 */
[----:B------:R-:W-:Y:S01]  /*25b0*/  PLOP3.LUT P1, PT, PT, PT, UP2, 0x80, 0x0 ;  /* 0x000000000000781c */ /* 0x000fe20003f2f028 */
[----:B------:R-:W-:Y:S01]  /*25c0*/  FMUL.FTZ R7, R64, c[0x0][0x320] ;  /* 0x0000c80040077a20 */ /* 0x000fe20000410000 */
[----:B------:R-:W-:Y:S01]  /*25d0*/  SHF.R.S32.HI R27, RZ, 0x1f, R92 ;  /* 0x0000001fff1b7819 */ /* 0x000fe2000001145c */
[----:B------:R-:W-:Y:S01]  /*25e0*/  FMUL.FTZ R5, R65, c[0x0][0x320] ;  /* 0x0000c80041057a20 */ /* 0x000fe20000410000 */
[----:B------:R-:W-:Y:S01]  /*25f0*/  LOP3.LUT R25, R25, 0xffffffc, RZ, 0xc0, !PT ;  /* 0x0ffffffc19197812 */ /* 0x000fe200078ec0ff */
[----:B------:R-:W-:Y:S01]  /*2600*/  FMUL.FTZ R37, R60, c[0x0][0x320] ;  /* 0x0000c8003c257a20 */ /* 0x000fe20000410000 */
[----:B------:R-:W-:Y:S01]  /*2610*/  LEA.HI R2, R27, R92, RZ, 0x2 ;  /* 0x0000005c1b027211 */ /* 0x000fe200078f10ff */
[----:B------:R-:W-:Y:S01]  /*2620*/  FMUL.FTZ R31, R57, c[0x0][0x320] ;  /* 0x0000c800391f7a20 */ /* 0x000fe20000410000 */
[----:B------:R-:W-:Y:S01]  /*2630*/  PLOP3.LUT P0, PT, PT, PT, UP2, 0x80, 0x0 ;  /* 0x000000000000781c */ /* 0x000fe20003f0f028 */
[----:B------:R-:W-:Y:S01]  /*2640*/  IMAD.IADD R25, R94, 0x1, -R25 ;  /* 0x000000015e197824 */ /* 0x000fe200078e0a19 */
[----:B------:R-:W-:Y:S01]  /*2650*/  LEA.HI.SX32 R24, R2, UR11, 0x1e ;  /* 0x0000000b02187c11 */ /* 0x000fe2000f8ff2ff */
[----:B------:R-:W-:Y:S01]  /*2660*/  FMUL.FTZ R29, R52, c[0x0][0x320] ;  /* 0x0000c800341d7a20 */ /* 0x000fe20000410000 */
[----:B------:R-:W1:Y:S01]  /*2670*/  MUFU.TANH R41, R41 ;  /* 0x0000002900297308 */ /* 0x000e620000002400 */
[----:B------:R-:W-:Y:S01]  /*2680*/  FMUL.FTZ R27, R53, c[0x0][0x320] ;  /* 0x0000c800351b7a20 */ /* 0x000fe20000410000 */
[----:B------:R-:W-:Y:S01]  /*2690*/  ULDC UR7, c[0x0][0x324] ;  /* 0x0000c90000077ab9 */ /* 0x000fe20000000800 */
[----:B------:R-:W-:Y:S01]  /*26a0*/  IMAD R24, R25, 0x10, R24 ;  /* 0x0000001019187824 */ /* 0x000fe200078e0218 */
[----:B------:R-:W-:Y:S01]  /*26b0*/  SHF.L.U32 R25, R6, 0x5, RZ ;  /* 0x0000000506197819 */ /* 0x000fe200000006ff */
[----:B------:R-:W-:Y:S01]  /*26c0*/  FMUL.FTZ R26, R44, c[0x0][0x320] ;  /* 0x0000c8002c1a7a20 */ /* 0x000fe20000410000 */
[----:B------:R-:W-:Y:S01]  /*26d0*/  LOP3.LUT R6, R6, 0x1ffffffe, RZ, 0xc0, !PT ;  /* 0x1ffffffe06067812 */ /* 0x000fe200078ec0ff */
[----:B------:R-:W-:Y:S01]  /*26e0*/  FMUL.FTZ R33, R56, c[0x0][0x320] ;  /* 0x0000c80038217a20 */ /* 0x000fe20000410000 */
[----:B------:R-:W-:Y:S01]  /*26f0*/  LOP3.LUT R25, R25, 0xffffffc0, RZ, 0xc0, !PT ;  /* 0xffffffc019197812 */ /* 0x000fe200078ec0ff */
[----:B------:R-:W2:Y:S01]  /*2700*/  MUFU.TANH R39, R39 ;  /* 0x0000002700277308 */ /* 0x000ea20000002400 */
[----:B------:R-:W-:Y:S01]  /*2710*/  ULOP3.LUT UR7, URZ, UR7, URZ, 0x33, !UPT ;  /* 0x000000073f077292 */ /* 0x000fe2000f8e333f */
[----:B------:R-:W-:Y:S01]  /*2720*/  IMAD.IADD R6, R97, 0x1, -R6 ;  /* 0x0000000161067824 */ /* 0x000fe200078e0a06 */
[----:B------:R-:W0:Y:S01]  /*2730*/  LDGDEPBAR ;  /* 0x00000000000079af */ /* 0x000e220000000000 */
[----:B------:R-:W-:-:S04]  /*2740*/  IMAD.IADD R25, R25, 0x1, R24 ;  /* 0x0000000119197824 */ /* 0x000fc800078e0218 */
[----:B------:R-:W3:Y:S01]  /*2750*/  MUFU.TANH R7, R7 ;  /* 0x0000000700077308 */ /* 0x000ee20000002400 */
[----:B------:R-:W-:Y:S02]  /*2760*/  LEA R219, R6, R25, 0x3 ;  /* 0x0000001906db7211 */ /* 0x000fe400078e18ff */
[----:B------:R-:W-:-:S03]  /*2770*/  LOP3.LUT R25, R2, 0x7ffffffc, RZ, 0xc0, !PT ;  /* 0x7ffffffc02197812 */ /* 0x000fc600078ec0ff */
[----:B------:R-:W-:Y:S02]  /*2780*/  @P1 IMAD.HI.U32 R6, R219, c[0x0][0x2c8], RZ ;  /* 0x0000b200db061a27 */ /* 0x000fe400078e00ff */
[----:B------:R-:W4:Y:S02]  /*2790*/  MUFU.TANH R5, R5 ;  /* 0x0000000500057308 */ /* 0x000f240000002400 */
[----:B------:R-:W-:Y:S01]  /*27a0*/  IMAD.MOV.U32 R61, RZ, RZ, R219 ;  /* 0x000000ffff3d7224 */ /* 0x000fe200078e00db */
[----:B------:R-:W-:Y:S01]  /*27b0*/  @P0 SHF.R.U32.HI R61, RZ, c[0x0][0x2cc], R6 ;  /* 0x0000b300ff3d0a19 */ /* 0x000fe20000011606 */
[----:B------:R-:W-:Y:S01]  /*27c0*/  IMAD.IADD R226, R92, 0x1, -R25 ;  /* 0x000000015ce27824 */ /* 0x000fe200078e0a19 */
[----:B------:R-:W-:Y:S01]  /*27d0*/  PLOP3.LUT P0, PT, PT, PT, UP1, 0x40, 0x0 ;  /* 0x000000000000781c */ /* 0x000fe20003f0e818 */
[----:B------:R-:W-:Y:S02]  /*27e0*/  FMUL.FTZ R25, R45, c[0x0][0x320] ;  /* 0x0000c8002d197a20 */ /* 0x000fe40000410000 */
[----:B------:R-:W5:Y:S01]  /*27f0*/  SHFL.IDX PT, R2, R61, RZ, 0x1c1f ;  /* 0x001c1fff3d027589 */ /* 0x000f6200000e0000 */
[----:B------:R-:W-:Y:S01]  /*2800*/  SHF.L.U32 R226, R226, 0x1, RZ ;  /* 0x00000001e2e27819 */ /* 0x000fe200000006ff */
[----:B------:R-:W1:Y:S03]  /*2810*/  MUFU.TANH R37, R37 ;  /* 0x0000002500257308 */ /* 0x000e660000002400 */
[C---:B------:R-:W-:Y:S01]  /*2820*/  IADD3 R69, -R226.reuse, 0x1, R3 ;  /* 0x00000001e2457810 */ /* 0x040fe20007ffe103 */
[----:B------:R-:W-:Y:S01]  /*2830*/  IMAD.IADD R65, R93, 0x1, -R226 ;  /* 0x000000015d417824 */ /* 0x000fe200078e0ae2 */
[----:B------:R-:W-:-:S02]  /*2840*/  IADD3 R76, -R226, c[0x0][0x1d0], R93 ;  /* 0x00007400e24c7a10 */ /* 0x000fc40007ffe15d */
[----:B------:R-:W-:Y:S01]  /*2850*/  IADD3 R69, R69, -c[0x0][0x168], RZ ;  /* 0x80005a0045457a10 */ /* 0x000fe20007ffe0ff */
[----:B------:R-:W1:Y:S03]  /*2860*/  MUFU.TANH R35, R35 ;  /* 0x0000002300237308 */ /* 0x000e660000002400 */
[C---:B------:R-:W-:Y:S02]  /*2870*/  IADD3 R77, R69.reuse, c[0x0][0x328], RZ ;  /* 0x0000ca00454d7a10 */ /* 0x040fe40007ffe0ff */
[----:B------:R-:W-:-:S03]  /*2880*/  IADD3 R69, R69, UR7, RZ ;  /* 0x0000000745457c10 */ /* 0x000fc6000fffe0ff */
[----:B------:R-:W1:Y:S01]  /*2890*/  MUFU.TANH R31, R31 ;  /* 0x0000001f001f7308 */ /* 0x000e620000002400 */
[----:B-----5:R-:W-:Y:S01]  /*28a0*/  IMAD.IADD R3, R77, 0x1, R2 ;  /* 0x000000014d037824 */ /* 0x020fe200078e0202 */
[----:B------:R-:W-:-:S06]  /*28b0*/  IADD3 R6, R69, R2, RZ ;  /* 0x0000000245067210 */ /* 0x000fcc0007ffe0ff */
[----:B------:R-:W1:Y:S01]  /*28c0*/  MUFU.TANH R29, R29 ;  /* 0x0000001d001d7308 */ /* 0x000e620000002400 */
[----:B------:R-:W-:-:S07]  /*28d0*/  IMNMX R24, R3, R76, PT ;  /* 0x0000004c03187217 */ /* 0x000fce0003800200 */
[----:B------:R-:W1:Y:S08]  /*28e0*/  MUFU.TANH R27, R27 ;  /* 0x0000001b001b7308 */ /* 0x000e700000002400 */
[----:B------:R-:W1:Y:S08]  /*28f0*/  MUFU.TANH R26, R26 ;  /* 0x0000001a001a7308 */ /* 0x000e700000002400 */
[----:B------:R-:W1:Y:S08]  /*2900*/  MUFU.TANH R25, R25 ;  /* 0x0000001900197308 */ /* 0x000e700000002400 */
[----:B------:R-:W1:Y:S01]  /*2910*/  MUFU.TANH R33, R33 ;  /* 0x0000002100217308 */ /* 0x000e620000002400 */
[----:B------:R-:W-:Y:S05]  /*2920*/  @P0 BRA `(.L_x_160) ;  /* 0x0000015000000947 */ /* 0x000fea0003800000 */
[----:B--234-:R-:W-:Y:S01]  /*2930*/  IADD3 R2, R2, c[0x0][0x1d0], RZ ;  /* 0x0000740002027a10 */ /* 0x01cfe20007ffe0ff */
[----:B------:R-:W-:Y:S03]  /*2940*/  BSSY B0, `(.L_x_161) ;  /* 0x000000f000007945 */ /* 0x000fe60003800000 */
[----:B------:R-:W-:-:S04]  /*2950*/  IADD3 R28, R2, -c[0x0][0x168], RZ ;  /* 0x80005a00021c7a10 */ /* 0x000fc80007ffe0ff */
[----:B------:R-:W-:-:S13]  /*2960*/  ISETP.GT.AND P0, PT, R28, -0x1, PT ;  /* 0xffffffff1c00780c */ /* 0x000fda0003f04270 */
[----:B------:R-:W-:Y:S05]  /*2970*/  @P0 BRA `(.L_x_162) ;  /* 0x0000007000000947 */ /* 0x000fea0003800000 */
[----:B------:R-:W-:Y:S01]  /*2980*/  IMAD.MOV.U32 R2, RZ, RZ, c[0x0][0x32c] ;  /* 0x0000cb00ff027624 */ /* 0x000fe200078e00ff */
[----:B------:R-:W-:-:S04]  /*2990*/  LOP3.LUT R28, RZ, R28, RZ, 0x33, !PT ;  /* 0x0000001cff1c7212 */ /* 0x000fc800078e33ff */
[----:B------:R-:W-:-:S13]  /*29a0*/  ISETP.NE.AND P0, PT, R2, 0x1, PT ;  /* 0x000000010200780c */ /* 0x000fda0003f05270 */
[----:B------:R-:W-:-:S05]  /*29b0*/  @P0 IMAD.HI.U32 R2, R28, c[0x0][0x330], RZ ;  /* 0x0000cc001c020a27 */ /* 0x000fca00078e00ff */
[----:B------:R-:W-:-:S04]  /*29c0*/  @P0 SHF.R.U32.HI R28, RZ, c[0x0][0x334], R2 ;  /* 0x0000cd00ff1c0a19 */ /* 0x000fc80000011602 */
[----:B------:R-:W-:Y:S01]  /*29d0*/  LOP3.LUT R28, RZ, R28, RZ, 0x33, !PT ;  /* 0x0000001cff1c7212 */ /* 0x000fe200078e33ff */
[----:B------:R-:W-:Y:S05]  /*29e0*/  BRA `(.L_x_163) ;  /* 0x0000004000007947 */ /* 0x000fea0003800000 */
.L_x_162:
[----:B------:R-:W-:-:S04]  /*29f0*/  MOV R2, c[0x0][0x32c] ;  /* 0x0000cb0000027a02 */ /* 0x000fc80000000f00 */
[----:B------:R-:W-:-:S13]  /*2a00*/  ISETP.NE.AND P0, PT, R2, 0x1, PT ;  /* 0x000000010200780c */ /* 0x000fda0003f05270 */
[----:B------:R-:W-:-:S05]  /*2a10*/  @P0 IMAD.HI.U32 R2, R28, c[0x0][0x330], RZ ;  /* 0x0000cc001c020a27 */ /* 0x000fca00078e00ff */
[----:B------:R-:W-:Y:S02]  /*2a20*/  @P0 SHF.R.U32.HI R28, RZ, c[0x0][0x334], R2 ;  /* 0x0000cd00ff1c0a19 */ /* 0x000fe40000011602 */
.L_x_163:
[----:B------:R-:W-:Y:S05]  /*2a30*/  BSYNC B0 ;  /* 0x0000000000007941 */ /* 0x000fea0003800000 */
.L_x_161:
[----:B------:R-:W-:-:S05]  /*2a40*/  IMAD R43, R28, c[0x0][0x32c], R65 ;  /* 0x0000cb001c2b7a24 */ /* 0x000fca00078e0241 */
[----:B------:R-:W-:Y:S02]  /*2a50*/  IADD3 R3, R43, c[0x0][0x32c], RZ ;  /* 0x0000cb002b037a10 */ /* 0x000fe40007ffe0ff */
[----:B------:R-:W-:Y:S02]  /*2a60*/  IMNMX R6, R6, R43, !PT ;  /* 0x0000002b06067217 */ /* 0x000fe40007800200 */
[----:B------:R-:W-:Y:S02]  /*2a70*/  IMNMX R24, R24, R3, PT ;  /* 0x0000000318187217 */ /* 0x000fe40003800200 */
.L_x_160:
[C---:B--234-:R-:W-:Y:S01]  /*2a80*/  ISETP.GE.AND P0, PT, R93.reuse, 0x2, PT ;  /* 0x000000025d00780c */ /* 0x05cfe20003f06270 */
[----:B------:R-:W2:Y:S01]  /*2a90*/  SHFL.IDX PT, R38, R61, 0x1, 0x1c1f ;  /* 0x003c1f003d267f89 */ /* 0x000ea200000e0000 */
[----:B------:R-:W-:Y:S01]  /*2aa0*/  ISETP.GE.AND P1, PT, R93, 0x9, PT ;  /* 0x000000095d00780c */ /* 0x000fe20003f26270 */
[----:B------:R-:W-:Y:S01]  /*2ab0*/  FMUL.FTZ R28, R54, c[0x0][0x320] ;  /* 0x0000c800361c7a20 */ /* 0x000fe20000410000 */
[----:B------:R-:W-:Y:S01]  /*2ac0*/  P2R R68, PR, RZ, 0x1 ;  /* 0x00000001ff447803 */ /* 0x000fe20000000000 */
[----:B------:R-:W-:Y:S01]  /*2ad0*/  FMUL.FTZ R40, R71, c[0x0][0x320] ;  /* 0x0000c80047287a20 */ /* 0x000fe20000410000 */
[----:B------:R-:W-:Y:S01]  /*2ae0*/  ISETP.GT.AND P0, PT, R6, 0x1, !P0 ;  /* 0x000000010600780c */ /* 0x000fe20004704270 */
[----:B------:R-:W-:Y:S01]  /*2af0*/  FMUL.FTZ R36, R62, c[0x0][0x320] ;  /* 0x0000c8003e247a20 */ /* 0x000fe20000410000 */
[----:B------:R-:W-:Y:S01]  /*2b00*/  P2R R64, PR, RZ, 0x2 ;  /* 0x00000002ff407803 */ /* 0x000fe20000000000 */
[----:B------:R-:W-:Y:S01]  /*2b10*/  FMUL.FTZ R34, R63, c[0x0][0x320] ;  /* 0x0000c8003f227a20 */ /* 0x000fe20000410000 */
[----:B------:R-:W-:Y:S01]  /*2b20*/  ISETP.LT.OR P0, PT, R24, 0x2, P0 ;  /* 0x000000021800780c */ /* 0x000fe20000701670 */
[----:B------:R-:W-:Y:S01]  /*2b30*/  FMUL.FTZ R32, R58, c[0x0][0x320] ;  /* 0x0000c8003a207a20 */ /* 0x000fe20000410000 */
[----:B------:R-:W-:Y:S01]  /*2b40*/  ISETP.GE.AND P2, PT, R93, 0x29, PT ;  /* 0x000000295d00780c */ /* 0x000fe20003f46270 */
[----:B------:R-:W-:Y:S01]  /*2b50*/  FMUL.FTZ R30, R59, c[0x0][0x320] ;  /* 0x0000c8003b1e7a20 */ /* 0x000fe20000410000 */
[----:B------:R-:W-:Y:S01]  /*2b60*/  FSEL R39, R39, -INF , !P0 ;  /* 0xff80000027277808 */ /* 0x000fe20004000000 */
[----:B------:R-:W-:Y:S01]  /*2b70*/  FMUL.FTZ R44, R70, c[0x0][0x320] ;  /* 0x0000c800462c7a20 */ /* 0x000fe20000410000 */
[----:B------:R-:W-:Y:S01]  /*2b80*/  ISETP.GT.AND P0, PT, R6, 0x8, !P1 ;  /* 0x000000080600780c */ /* 0x000fe20004f04270 */
[----:B------:R-:W-:Y:S01]  /*2b90*/  FMUL.FTZ R57, R46, c[0x0][0x320] ;  /* 0x0000c8002e397a20 */ /* 0x000fe20000410000 */
[----:B------:R-:W-:Y:S01]  /*2ba0*/  ISETP.GE.AND P1, PT, R93, 0xa, PT ;  /* 0x0000000a5d00780c */ /* 0x000fe20003f26270 */
[----:B------:R-:W-:Y:S01]  /*2bb0*/  FMUL.FTZ R56, R47, c[0x0][0x320] ;  /* 0x0000c8002f387a20 */ /* 0x000fe20000410000 */
[----:B------:R-:W-:Y:S01]  /*2bc0*/  ISETP.LT.OR P0, PT, R24, 0x9, P0 ;  /* 0x000000091800780c */ /* 0x000fe20000701670 */
[----:B------:R-:W-:Y:S01]  /*2bd0*/  FMUL.FTZ R54, R66, c[0x0][0x320] ;  /* 0x0000c80042367a20 */ /* 0x000fe20000410000 */
[----:B------:R-:W-:Y:S01]  /*2be0*/  P2R R60, PR, RZ, 0x2 ;  /* 0x00000002ff3c7803 */ /* 0x000fe20000000000 */
[----:B------:R-:W3:Y:S01]  /*2bf0*/  MUFU.TANH R40, R40 ;  /* 0x0000002800287308 */ /* 0x000ee20000002400 */
[----:B------:R-:W-:Y:S01]  /*2c00*/  FSEL R7, R7, -INF , !P0 ;  /* 0xff80000007077808 */ /* 0x000fe20004000000 */
[--C-:B--2---:R-:W-:Y:S01]  /*2c10*/  IMAD.IADD R47, R77, 0x1, R38.reuse ;  /* 0x000000014d2f7824 */ /* 0x104fe200078e0226 */
[----:B------:R-:W-:Y:S01]  /*2c20*/  ISETP.GT.AND P0, PT, R6, 0x9, !P1 ;  /* 0x000000090600780c */ /* 0x000fe20004f04270 */
[----:B------:R-:W-:Y:S01]  /*2c30*/  IMAD.IADD R46, R69, 0x1, R38 ;  /* 0x00000001452e7824 */ /* 0x000fe200078e0226 */
[----:B------:R-:W-:-:S02]  /*2c40*/  ISETP.GE.AND P1, PT, R93, 0x11, PT ;  /* 0x000000115d00780c */ /* 0x000fc40003f26270 */
[----:B------:R-:W-:Y:S01]  /*2c50*/  ISETP.LT.OR P0, PT, R24, 0xa, P0 ;  /* 0x0000000a1800780c */ /* 0x000fe20000701670 */
[----:B------:R-:W2:Y:S01]  /*2c60*/  MUFU.TANH R36, R36 ;  /* 0x0000002400247308 */ /* 0x000ea20000002400 */
[----:B------:R-:W-:Y:S02]  /*2c70*/  P2R R53, PR, RZ, 0x2 ;  /* 0x00000002ff357803 */ /* 0x000fe40000000000 */
[----:B------:R-:W-:Y:S02]  /*2c80*/  FSEL R5, R5, -INF , !P0 ;  /* 0xff80000005057808 */ /* 0x000fe40004000000 */
[----:B------:R-:W-:Y:S02]  /*2c90*/  ISETP.GT.AND P0, PT, R6, 0x10, !P1 ;  /* 0x000000100600780c */ /* 0x000fe40004f04270 */
[----:B------:R-:W-:Y:S01]  /*2ca0*/  ISETP.GE.AND P1, PT, R93, 0x12, PT ;  /* 0x000000125d00780c */ /* 0x000fe20003f26270 */
[----:B------:R-:W4:Y:S01]  /*2cb0*/  MUFU.TANH R34, R34 ;  /* 0x0000002200227308 */ /* 0x000f220000002400 */
[----:B------:R-:W-:-:S02]  /*2cc0*/  ISETP.LT.OR P0, PT, R24, 0x11, P0 ;  /* 0x000000111800780c */ /* 0x000fc40000701670 */
[----:B------:R-:W-:Y:S02]  /*2cd0*/  P2R R52, PR, RZ, 0x2 ;  /* 0x00000002ff347803 */ /* 0x000fe40000000000 */
[----:B-1----:R-:W-:Y:S02]  /*2ce0*/  FSEL R37, R37, -INF , !P0 ;  /* 0xff80000025257808 */ /* 0x002fe40004000000 */
[----:B------:R-:W-:Y:S01]  /*2cf0*/  ISETP.GT.AND P0, PT, R6, 0x11, !P1 ;  /* 0x000000110600780c */ /* 0x000fe20004f04270 */
[----:B------:R-:W1:Y:S01]  /*2d00*/  MUFU.TANH R32, R32 ;  /* 0x0000002000207308 */ /* 0x000e620000002400 */
[----:B------:R-:W-:Y:S02]  /*2d10*/  ISETP.GE.AND P1, PT, R93, 0x19, PT ;  /* 0x000000195d00780c */ /* 0x000fe40003f26270 */
[----:B------:R-:W-:Y:S02]  /*2d20*/  ISETP.LT.OR P0, PT, R24, 0x12, P0 ;  /* 0x000000121800780c */ /* 0x000fe40000701670 */
[----:B------:R-:W-:-:S02]  /*2d30*/  P2R R45, PR, RZ, 0x2 ;  /* 0x00000002ff2d7803 */ /* 0x000fc40000000000 */
[----:B------:R-:W-:Y:S01]  /*2d40*/  FSEL R35, R35, -INF , !P0 ;  /* 0xff80000023237808 */ /* 0x000fe20004000000 */
[----:B------:R-:W1:Y:S01]  /*2d50*/  MUFU.TANH R30, R30 ;  /* 0x0000001e001e7308 */ /* 0x000e620000002400 */
[----:B------:R-:W-:Y:S02]  /*2d60*/  ISETP.GT.AND P0, PT, R6, 0x18, !P1 ;  /* 0x000000180600780c */ /* 0x000fe40004f04270 */
[----:B------:R-:W-:Y:S02]  /*2d70*/  ISETP.GE.AND P1, PT, R93, 0x1a, PT ;  /* 0x0000001a5d00780c */ /* 0x000fe40003f26270 */
[----:B------:R-:W-:Y:S02]  /*2d80*/  ISETP.LT.OR P0, PT, R24, 0x19, P0 ;  /* 0x000000191800780c */ /* 0x000fe40000701670 */
[----:B------:R-:W-:Y:S01]  /*2d90*/  P2R R43, PR, RZ, 0x2 ;  /* 0x00000002ff2b7803 */ /* 0x000fe20000000000 */
[----:B------:R-:W1:Y:S01]  /*2da0*/  MUFU.TANH R28, R28 ;  /* 0x0000001c001c7308 */ /* 0x000e620000002400 */
[----:B------:R-:W-:-:S02]  /*2db0*/  FSEL R33, R33, -INF , !P0 ;  /* 0xff80000021217808 */ /* 0x000fc40004000000 */
[----:B------:R-:W-:Y:S02]  /*2dc0*/  ISETP.GT.AND P0, PT, R6, 0x19, !P1 ;  /* 0x000000190600780c */ /* 0x000fe40004f04270 */
[----:B------:R-:W-:Y:S02]  /*2dd0*/  ISETP.GE.AND P1, PT, R93, 0x21, PT ;  /* 0x000000215d00780c */ /* 0x000fe40003f26270 */
[----:B------:R-:W-:Y:S01]  /*2de0*/  ISETP.LT.OR P0, PT, R24, 0x1a, P0 ;  /* 0x0000001a1800780c */ /* 0x000fe20000701670 */
[----:B------:R-:W1:Y:S01]  /*2df0*/  MUFU.TANH R44, R44 ;  /* 0x0000002c002c7308 */ /* 0x000e620000002400 */
[----:B------:R-:W-:Y:S02]  /*2e00*/  P2R R3, PR, RZ, 0x2 ;  /* 0x00000002ff037803 */ /* 0x000fe40000000000 */
[----:B------:R-:W-:Y:S02]  /*2e10*/  FSEL R31, R31, -INF , !P0 ;  /* 0xff8000001f1f7808 */ /* 0x000fe40004000000 */
[----:B------:R-:W-:-:S02]  /*2e20*/  ISETP.GT.AND P0, PT, R6, 0x20, !P1 ;  /* 0x000000200600780c */ /* 0x000fc40004f04270 */
[----:B------:R-:W-:Y:S01]  /*2e30*/  ISETP.GE.AND P1, PT, R93, 0x22, PT ;  /* 0x000000225d00780c */ /* 0x000fe20003f26270 */
[----:B------:R-:W1:Y:S01]  /*2e40*/  MUFU.TANH R57, R57 ;  /* 0x0000003900397308 */ /* 0x000e620000002400 */
[----:B------:R-:W-:Y:S02]  /*2e50*/  ISETP.LT.OR P0, PT, R24, 0x21, P0 ;  /* 0x000000211800780c */ /* 0x000fe40000701670 */
[----:B------:R-:W-:Y:S02]  /*2e60*/  P2R R42, PR, RZ, 0x2 ;  /* 0x00000002ff2a7803 */ /* 0x000fe40000000000 */
[----:B------:R-:W-:Y:S02]  /*2e70*/  FSEL R29, R29, -INF , !P0 ;  /* 0xff8000001d1d7808 */ /* 0x000fe40004000000 */
[----:B------:R-:W-:Y:S01]  /*2e80*/  ISETP.GT.AND P0, PT, R6, 0x21, !P1 ;  /* 0x000000210600780c */ /* 0x000fe20004f04270 */
[----:B------:R-:W1:Y:S01]  /*2e90*/  MUFU.TANH R56, R56 ;  /* 0x0000003800387308 */ /* 0x000e620000002400 */
[----:B------:R-:W-:-:S02]  /*2ea0*/  ISETP.GE.AND P1, PT, R93, 0x1, PT ;  /* 0x000000015d00780c */ /* 0x000fc40003f26270 */
[----:B------:R-:W-:Y:S02]  /*2eb0*/  ISETP.LT.OR P0, PT, R24, 0x22, P0 ;  /* 0x000000221800780c */ /* 0x000fe40000701670 */
[----:B------:R-:W-:Y:S02]  /*2ec0*/  P2R R2, PR, RZ, 0x2 ;  /* 0x00000002ff027803 */ /* 0x000fe40000000000 */
[----:B------:R-:W-:Y:S01]  /*2ed0*/  FSEL R27, R27, -INF , !P0 ;  /* 0xff8000001b1b7808 */ /* 0x000fe20004000000 */
[----:B------:R-:W1:Y:S01]  /*2ee0*/  MUFU.TANH R54, R54 ;  /* 0x0000003600367308 */ /* 0x000e620000002400 */
[----:B------:R-:W-:Y:S02]  /*2ef0*/  ISETP.GT.AND P0, PT, R6, 0x28, !P2 ;  /* 0x000000280600780c */ /* 0x000fe40005704270 */
[----:B------:R-:W-:Y:S02]  /*2f00*/  IMNMX R47, R47, R76, PT ;  /* 0x0000004c2f2f7217 */ /* 0x000fe40003800200 */
[----:B------:R-:W-:-:S04]  /*2f10*/  ISETP.LT.OR P0, PT, R24, 0x29, P0 ;  /* 0x000000291800780c */ /* 0x000fc80000701670 */
[----:B------:R-:W-:Y:S02]  /*2f20*/  FSEL R26, R26, -INF , !P0 ;  /* 0xff8000001a1a7808 */ /* 0x000fe40004000000 */
[----:B------:R-:W-:Y:S02]  /*2f30*/  ISETP.GT.AND P0, PT, R6, RZ, !P1 ;  /* 0x000000ff0600720c */ /* 0x000fe40004f04270 */
[----:B------:R-:W-:Y:S02]  /*2f40*/  ISETP.GE.AND P1, PT, R93, 0x2a, PT ;  /* 0x0000002a5d00780c */ /* 0x000fe40003f26270 */
[----:B------:R-:W-:-:S04]  /*2f50*/  ISETP.LT.OR P0, PT, R24, 0x1, P0 ;  /* 0x000000011800780c */ /* 0x000fc80000701670 */
[----:B------:R-:W-:Y:S02]  /*2f60*/  FSEL R41, R41, -INF , !P0 ;  /* 0xff80000029297808 */ /* 0x000fe40004000000 */
[----:B------:R-:W-:Y:S01]  /*2f70*/  ISETP.GT.AND P0, PT, R6, 0x29, !P1 ;  /* 0x000000290600780c */ /* 0x000fe20004f04270 */
[----:B------:R-:W-:-:S03]  /*2f80*/  FMUL.FTZ R6, R67, c[0x0][0x320] ;  /* 0x0000c80043067a20 */ /* 0x000fc60000410000 */
[----:B------:R-:W-:Y:S01]  /*2f90*/  ISETP.LT.OR P0, PT, R24, 0x2a, P0 ;  /* 0x0000002a1800780c */ /* 0x000fe20000701670 */
[----:B------:R-:W-:Y:S02]  /*2fa0*/  FMUL.FTZ R24, R55, c[0x0][0x320] ;  /* 0x0000c80037187a20 */ /* 0x000fe40000410000 */
[----:B------:R-:W1:Y:S01]  /*2fb0*/  MUFU.TANH R6, R6 ;  /* 0x0000000600067308 */ /* 0x000e620000002400 */
[----:B------:R-:W-:Y:S02]  /*2fc0*/  FSEL R25, R25, -INF , !P0 ;  /* 0xff80000019197808 */ /* 0x000fe40004000000 */
[----:B------:R-:W-:-:S05]  /*2fd0*/  PLOP3.LUT P0, PT, PT, PT, UP1, 0x40, 0x0 ;  /* 0x000000000000781c */ /* 0x000fca0003f0e818 */
[----:B------:R-:W1:Y:S08]  /*2fe0*/  MUFU.TANH R24, R24 ;  /* 0x0000001800187308 */ /* 0x000e700000002400 */
        /* <DEDUP_REMOVED lines=13> */
.L_x_166:
[----:B------:R-:W-:-:S04]  /*30c0*/  MOV R38, c[0x0][0x32c] ;  /* 0x0000cb0000267a02 */ /* 0x000fc80000000f00 */
[----:B------:R-:W-:-:S13]  /*30d0*/  ISETP.NE.AND P0, PT, R38, 0x1, PT ;  /* 0x000000012600780c */ /* 0x000fda0003f05270 */
[----:B------:R-:W-:-:S05]  /*30e0*/  @P0 IMAD.HI.U32 R38, R58, c[0x0][0x330], RZ ;  /* 0x0000cc003a260a27 */ /* 0x000fca00078e00ff */
[----:B------:R-:W-:Y:S02]  /*30f0*/  @P0 SHF.R.U32.HI R58, RZ, c[0x0][0x334], R38 ;  /* 0x0000cd00ff3a0a19 */ /* 0x000fe40000011626 */
.L_x_167:
[----:B------:R-:W-:Y:S05]  /*3100*/  BSYNC B0 ;  /* 0x0000000000007941 */ /* 0x000fea0003800000 */
.L_x_165:
[----:B------:R-:W-:-:S05]  /*3110*/  IMAD R55, R58, c[0x0][0x32c], R65 ;  /* 0x0000cb003a377a24 */ /* 0x000fca00078e0241 */
[----:B------:R-:W-:Y:S02]  /*3120*/  IADD3 R38, R55, c[0x0][0x32c], RZ ;  /* 0x0000cb0037267a10 */ /* 0x000fe40007ffe0ff */
[----:B------:R-:W-:Y:S02]  /*3130*/  IMNMX R46, R46, R55, !PT ;  /* 0x000000372e2e7217 */ /* 0x000fe40007800200 */
[----:B------:R-:W-:Y:S02]  /*3140*/  IMNMX R47, R47, R38, PT ;  /* 0x000000262f2f7217 */ /* 0x000fe40003800200 */
.L_x_164:
[----:B--234-:R-:W-:Y:S01]  /*3150*/  ISETP.NE.AND P0, PT, R68, RZ, PT ;  /* 0x000000ff4400720c */ /* 0x01cfe20003f05270 */
[----:B------:R-:W-:Y:S02]  /*3160*/  FMUL.FTZ R12, R12, c[0x0][0x320] ;  /* 0x0000c8000c0c7a20 */ /* 0x000fe40000410000 */
[----:B------:R-:W-:Y:S01]  /*3170*/  FMUL.FTZ R90, R8, c[0x0][0x320] ;  /* 0x0000c800085a7a20 */ /* 0x000fe20000410000 */
[----:B------:R-:W-:Y:S01]  /*3180*/  ISETP.GT.AND P0, PT, R46, 0x1, !P0 ;  /* 0x000000012e00780c */ /* 0x000fe20004704270 */
[----:B------:R2:W3:Y:S01]  /*3190*/  MUFU.TANH R94, R12 ;  /* 0x0000000c005e7308 */ /* 0x0004e20000002400 */
[----:B------:R-:W-:-:S02]  /*31a0*/  FMUL.FTZ R13, R13, c[0x0][0x320] ;  /* 0x0000c8000d0d7a20 */ /* 0x000fc40000410000 */
[----:B------:R-:W-:Y:S01]  /*31b0*/  ISETP.LT.OR P0, PT, R47, 0x2, P0 ;  /* 0x000000022f00780c */ /* 0x000fe20000701670 */
[----:B------:R-:W-:Y:S02]  /*31c0*/  FMUL.FTZ R72, R72, c[0x0][0x320] ;  /* 0x0000c80048487a20 */ /* 0x000fe40000410000 */
[----:B------:R-:W-:Y:S01]  /*31d0*/  FMUL.FTZ R73, R73, c[0x0][0x320] ;  /* 0x0000c80049497a20 */ /* 0x000fe20000410000 */
[----:B------:R-:W-:Y:S01]  /*31e0*/  FSEL R40, R40, -INF , !P0 ;  /* 0xff80000028287808 */ /* 0x000fe20004000000 */
[----:B------:R-:W-:Y:S01]  /*31f0*/  FMUL.FTZ R21, R21, c[0x0][0x320] ;  /* 0x0000c80015157a20 */ /* 0x000fe20000410000 */
[----:B------:R-:W-:Y:S01]  /*3200*/  ISETP.NE.AND P0, PT, R64, RZ, PT ;  /* 0x000000ff4000720c */ /* 0x000fe20003f05270 */
[----:B------:R-:W-:Y:S01]  /*3210*/  FMUL.FTZ R17, R17, c[0x0][0x320] ;  /* 0x0000c80011117a20 */ /* 0x000fe20000410000 */
[----:B------:R-:W4:Y:S01]  /*3220*/  MUFU.TANH R92, R13 ;  /* 0x0000000d005c7308 */ /* 0x000f220000002400 */
[----:B------:R-:W-:Y:S01]  /*3230*/  FMUL.FTZ R20, R20, c[0x0][0x320] ;  /* 0x0000c80014147a20 */ /* 0x000fe20000410000 */
[----:B------:R-:W-:Y:S01]  /*3240*/  ISETP.GT.AND P0, PT, R46, 0x8, !P0 ;  /* 0x000000082e00780c */ /* 0x000fe20004704270 */
[----:B------:R-:W-:Y:S01]  /*3250*/  FMUL.FTZ R48, R48, c[0x0][0x320] ;  /* 0x0000c80030307a20 */ /* 0x000fe20000410000 */
[----:B--2---:R-:W2:Y:S02]  /*3260*/  SHFL.IDX PT, R12, R61, 0x2, 0x1c1f ;  /* 0x005c1f003d0c7f89 */ /* 0x004ea400000e0000 */
[----:B------:R-:W-:Y:S01]  /*3270*/  ISETP.LT.OR P0, PT, R47, 0x9, P0 ;  /* 0x000000092f00780c */ /* 0x000fe20000701670 */
[----:B------:R-:W-:Y:S01]  /*3280*/  FMUL.FTZ R49, R49, c[0x0][0x320] ;  /* 0x0000c80031317a20 */ /* 0x000fe20000410000 */
[----:B------:R-:W1:Y:S01]  /*3290*/  MUFU.TANH R182, R72 ;  /* 0x0000004800b67308 */ /* 0x000e620000002400 */
[----:B------:R-:W-:Y:S01]  /*32a0*/  FMUL.FTZ R16, R16, c[0x0][0x320] ;  /* 0x0000c80010107a20 */ /* 0x000fe20000410000 */
[----:B-1----:R-:W-:Y:S01]  /*32b0*/  FSEL R38, R54, -INF , !P0 ;  /* 0xff80000036267808 */ /* 0x002fe20004000000 */
[----:B------:R-:W-:Y:S01]  /*32c0*/  FMUL.FTZ R9, R9, c[0x0][0x320] ;  /* 0x0000c80009097a20 */ /* 0x000fe20000410000 */
[----:B------:R-:W-:-:S04]  /*32d0*/  ISETP.NE.AND P0, PT, R60, RZ, PT ;  /* 0x000000ff3c00720c */ /* 0x000fc80003f05270 */
[----:B------:R-:W-:Y:S01]  /*32e0*/  ISETP.GT.AND P0, PT, R46, 0x9, !P0 ;  /* 0x000000092e00780c */ /* 0x000fe20004704270 */
[----:B------:R-:W1:Y:S03]  /*32f0*/  MUFU.TANH R179, R73 ;  /* 0x0000004900b37308 */ /* 0x000e660000002400 */
[----:B------:R-:W-:-:S04]  /*3300*/  ISETP.LT.OR P0, PT, R47, 0xa, P0 ;  /* 0x0000000a2f00780c */ /* 0x000fc80000701670 */
[----:B------:R-:W-:Y:S01]  /*3310*/  FSEL R6, R6, -INF , !P0 ;  /* 0xff80000006067808 */ /* 0x000fe20004000000 */
[----:B------:R-:W1:Y:S01]  /*3320*/  MUFU.TANH R152, R21 ;  /* 0x0000001500987308 */ /* 0x000e620000002400 */
[----:B------:R-:W-:Y:S01]  /*3330*/  ISETP.NE.AND P0, PT, R53, RZ, PT ;  /* 0x000000ff3500720c */ /* 0x000fe20003f05270 */
[----:B--2---:R-:W-:-:S03]  /*3340*/  IMAD.IADD R8, R69, 0x1, R12 ;  /* 0x0000000145087824 */ /* 0x004fc600078e020c */
[----:B------:R-:W-:-:S03]  /*3350*/  ISETP.GT.AND P0, PT, R46, 0x10, !P0 ;  /* 0x000000102e00780c */ /* 0x000fc60004704270 */
[----:B------:R-:W2:Y:S01]  /*3360*/  MUFU.TANH R126, R17 ;  /* 0x00000011007e7308 */ /* 0x000ea20000002400 */
[----:B------:R-:W-:-:S04]  /*3370*/  ISETP.LT.OR P0, PT, R47, 0x11, P0 ;  /* 0x000000112f00780c */ /* 0x000fc80000701670 */
[----:B------:R-:W-:Y:S02]  /*3380*/  FSEL R36, R36, -INF , !P0 ;  /* 0xff80000024247808 */ /* 0x000fe40004000000 */
[----:B------:R-:W-:Y:S01]  /*3390*/  ISETP.NE.AND P0, PT, R52, RZ, PT ;  /* 0x000000ff3400720c */ /* 0x000fe20003f05270 */
[----:B------:R-:W1:Y:S03]  /*33a0*/  MUFU.TANH R89, R20 ;  /* 0x0000001400597308 */ /* 0x000e660000002400 */
[----:B------:R-:W-:-:S04]  /*33b0*/  ISETP.GT.AND P0, PT, R46, 0x11, !P0 ;  /* 0x000000112e00780c */ /* 0x000fc80004704270 */
[----:B------:R-:W-:Y:S01]  /*33c0*/  ISETP.LT.OR P0, PT, R47, 0x12, P0 ;  /* 0x000000122f00780c */ /* 0x000fe20000701670 */
[----:B------:R-:W1:Y:S03]  /*33d0*/  MUFU.TANH R178, R48 ;  /* 0x0000003000b27308 */ /* 0x000e660000002400 */
[----:B------:R-:W-:Y:S02]  /*33e0*/  FSEL R34, R34, -INF , !P0 ;  /* 0xff80000022227808 */ /* 0x000fe40004000000 */
[----:B------:R-:W-:-:S03]  /*33f0*/  ISETP.NE.AND P0, PT, R45, RZ, PT ;  /* 0x000000ff2d00720c */ /* 0x000fc60003f05270 */
[----:B------:R-:W1:Y:S01]  /*3400*/  MUFU.TANH R177, R49 ;  /* 0x0000003100b17308 */ /* 0x000e620000002400 */
[----:B------:R-:W-:-:S04]  /*3410*/  ISETP.GT.AND P0, PT, R46, 0x18, !P0 ;  /* 0x000000182e00780c */ /* 0x000fc80004704270 */
[----:B------:R-:W-:-:S03]  /*3420*/  ISETP.LT.OR P0, PT, R47, 0x19, P0 ;  /* 0x000000192f00780c */ /* 0x000fc60000701670 */
[----:B------:R-:W1:Y:S01]  /*3430*/  MUFU.TANH R90, R90 ;  /* 0x0000005a005a7308 */ /* 0x000e620000002400 */
[----:B------:R-:W-:Y:S02]  /*3440*/  FSEL R32, R32, -INF , !P0 ;  /* 0xff80000020207808 */ /* 0x000fe40004000000 */
[----:B------:R-:W-:-:S04]  /*3450*/  ISETP.NE.AND P0, PT, R43, RZ, PT ;  /* 0x000000ff2b00720c */ /* 0x000fc80003f05270 */
[----:B------:R-:W-:Y:S01]  /*3460*/  ISETP.GT.AND P0, PT, R46, 0x19, !P0 ;  /* 0x000000192e00780c */ /* 0x000fe20004704270 */
[----:B------:R-:W1:Y:S03]  /*3470*/  MUFU.TANH R142, R16 ;  /* 0x00000010008e7308 */ /* 0x000e660000002400 */
[----:B------:R-:W-:-:S04]  /*3480*/  ISETP.LT.OR P0, PT, R47, 0x1a, P0 ;  /* 0x0000001a2f00780c */ /* 0x000fc80000701670 */
[----:B------:R-:W-:Y:S01]  /*3490*/  FSEL R30, R30, -INF , !P0 ;  /* 0xff8000001e1e7808 */ /* 0x000fe20004000000 */
[----:B------:R5:W1:Y:S01]  /*34a0*/  MUFU.TANH R88, R9 ;  /* 0x0000000900587308 */ /* 0x000a620000002400 */
[----:B------:R-:W-:-:S04]  /*34b0*/  ISETP.NE.AND P0, PT, R3, RZ, PT ;  /* 0x000000ff0300720c */ /* 0x000fc80003f05270 */
[----:B------:R-:W-:-:S04]  /*34c0*/  ISETP.GT.AND P0, PT, R46, 0x20, !P0 ;  /* 0x000000202e00780c */ /* 0x000fc80004704270 */
[----:B------:R-:W-:-:S04]  /*34d0*/  ISETP.LT.OR P0, PT, R47, 0x21, P0 ;  /* 0x000000212f00780c */ /* 0x000fc80000701670 */
[----:B------:R-:W-:Y:S02]  /*34e0*/  FSEL R28, R28, -INF , !P0 ;  /* 0xff8000001c1c7808 */ /* 0x000fe40004000000 */
[----:B------:R-:W-:Y:S01]  /*34f0*/  ISETP.NE.AND P0, PT, R42, RZ, PT ;  /* 0x000000ff2a00720c */ /* 0x000fe20003f05270 */
[----:B-----5:R-:W-:-:S03]  /*3500*/  IMAD.IADD R9, R77, 0x1, R12 ;  /* 0x000000014d097824 */ /* 0x020fc600078e020c */
[----:B------:R-:W-:Y:S02]  /*3510*/  ISETP.GT.AND P0, PT, R46, 0x21, !P0 ;  /* 0x000000212e00780c */ /* 0x000fe40004704270 */
[----:B------:R-:W-:Y:S02]  /*3520*/  IMNMX R9, R9, R76, PT ;  /* 0x0000004c09097217 */ /* 0x000fe40003800200 */
[----:B------:R-:W-:-:S04]  /*3530*/  ISETP.LT.OR P0, PT, R47, 0x22, P0 ;  /* 0x000000222f00780c */ /* 0x000fc80000701670 */
[----:B------:R-:W-:Y:S02]  /*3540*/  FSEL R24, R24, -INF , !P0 ;  /* 0xff80000018187808 */ /* 0x000fe40004000000 */
[----:B------:R-:W-:-:S04]  /*3550*/  ISETP.GT.AND P0, PT, R46, 0x28, !P2 ;  /* 0x000000282e00780c */ /* 0x000fc80005704270 */
[----:B------:R-:W-:-:S04]  /*3560*/  ISETP.LT.OR P0, PT, R47, 0x29, P0 ;  /* 0x000000292f00780c */ /* 0x000fc80000701670 */
[----:B------:R-:W-:Y:S02]  /*3570*/  FSEL R57, R57, -INF , !P0 ;  /* 0xff80000039397808 */ /* 0x000fe40004000000 */
[----:B------:R-:W-:-:S04]  /*3580*/  ISETP.NE.AND P0, PT, R2, RZ, PT ;  /* 0x000000ff0200720c */ /* 0x000fc80003f05270 */
[----:B------:R-:W-:-:S04]  /*3590*/  ISETP.GT.AND P0, PT, R46, RZ, !P0 ;  /* 0x000000ff2e00720c */ /* 0x000fc80004704270 */
[----:B------:R-:W-:-:S04]  /*35a0*/  ISETP.LT.OR P0, PT, R47, 0x1, P0 ;  /* 0x000000012f00780c */ /* 0x000fc80000701670 */
[----:B------:R-:W-:Y:S02]  /*35b0*/  FSEL R44, R44, -INF , !P0 ;  /* 0xff8000002c2c7808 */ /* 0x000fe40004000000 */
[----:B------:R-:W-:-:S04]  /*35c0*/  ISETP.GT.AND P0, PT, R46, 0x29, !P1 ;  /* 0x000000292e00780c */ /* 0x000fc80004f04270 */
[----:B------:R-:W-:-:S04]  /*35d0*/  ISETP.LT.OR P0, PT, R47, 0x2a, P0 ;  /* 0x0000002a2f00780c */ /* 0x000fc80000701670 */
[----:B------:R-:W-:Y:S02]  /*35e0*/  FSEL R56, R56, -INF , !P0 ;  /* 0xff80000038387808 */ /* 0x000fe40004000000 */
[----:B------:R-:W-:-:S13]  /*35f0*/  PLOP3.LUT P0, PT, PT, PT, UP1, 0x40, 0x0 ;  /* 0x000000000000781c */ /* 0x000fda0003f0e818 */
[----:B------:R-:W-:Y:S05]  /*3600*/  @P0 BRA `(.L_x_168) ;  /* 0x0000015000000947 */ /* 0x000fea0003800000 */
[----:B-1234-:R-:W-:Y:S01]  /*3610*/  IADD3 R12, R12, c[0x0][0x1d0], RZ ;  /* 0x000074000c0c7a10 */ /* 0x01efe20007ffe0ff */
        /* <DEDUP_REMOVED lines=11> */
.L_x_170:
[----:B------:R-:W-:-:S04]  /*36d0*/  MOV R12, c[0x0][0x32c] ;  /* 0x0000cb00000c7a02 */ /* 0x000fc80000000f00 */
[----:B------:R-:W-:-:S13]  /*36e0*/  ISETP.NE.AND P0, PT, R12, 0x1, PT ;  /* 0x000000010c00780c */ /* 0x000fda0003f05270 */
[----:B------:R-:W-:-:S05]  /*36f0*/  @P0 IMAD.HI.U32 R12, R16, c[0x0][0x330], RZ ;  /* 0x0000cc00100c0a27 */ /* 0x000fca00078e00ff */
[----:B------:R-:W-:Y:S02]  /*3700*/  @P0 SHF.R.U32.HI R16, RZ, c[0x0][0x334], R12 ;  /* 0x0000cd00ff100a19 */ /* 0x000fe4000001160c */
.L_x_171:
[----:B------:R-:W-:Y:S05]  /*3710*/  BSYNC B0 ;  /* 0x0000000000007941 */ /* 0x000fea0003800000 */
.L_x_169:
[----:B------:R-:W-:-:S05]  /*3720*/  IMAD R13, R16, c[0x0][0x32c], R65 ;  /* 0x0000cb00100d7a24 */ /* 0x000fca00078e0241 */
[----:B------:R-:W-:Y:S02]  /*3730*/  IADD3 R12, R13, c[0x0][0x32c], RZ ;  /* 0x0000cb000d0c7a10 */ /* 0x000fe40007ffe0ff */
[----:B------:R-:W-:Y:S02]  /*3740*/  IMNMX R8, R8, R13, !PT ;  /* 0x0000000d08087217 */ /* 0x000fe40007800200 */
[----:B------:R-:W-:Y:S02]  /*3750*/  IMNMX R9, R9, R12, PT ;  /* 0x0000000c09097217 */ /* 0x000fe40003800200 */
.L_x_168:
[----:B-1234-:R-:W-:Y:S01]  /*3760*/  ISETP.NE.AND P0, PT, R68, RZ, PT ;  /* 0x000000ff4400720c */ /* 0x01efe20003f05270 */
[----:B------:R-:W-:Y:S02]  /*3770*/  FMUL.FTZ R74, R74, c[0x0][0x320] ;  /* 0x0000c8004a4a7a20 */ /* 0x000fe40000410000 */
[----:B------:R-:W-:Y:S01]  /*3780*/  FMUL.FTZ R190, R75, c[0x0][0x320] ;  /* 0x0000c8004bbe7a20 */ /* 0x000fe20000410000 */
[----:B------:R-:W-:Y:S01]  /*3790*/  ISETP.GT.AND P0, PT, R8, 0x1, !P0 ;  /* 0x000000010800780c */ /* 0x000fe20004704270 */
[----:B------:R1:W2:Y:S01]  /*37a0*/  MUFU.TANH R180, R74 ;  /* 0x0000004a00b47308 */ /* 0x0002a20000002400 */
        /* <DEDUP_REMOVED lines=8> */
[----:B------:R3:W4:Y:S01]  /*3830*/  MUFU.TANH R124, R18 ;  /* 0x00000012007c7308 */ /* 0x0007220000002400 */
[----:B------:R-:W-:Y:S01]  /*3840*/  FMUL.FTZ R23, R23, c[0x0][0x320] ;  /* 0x0000c80017177a20 */ /* 0x000fe20000410000 */
[----:B------:R-:W-:Y:S01]  /*3850*/  ISETP.GT.AND P0, PT, R8, 0x8, !P0 ;  /* 0x000000080800780c */ /* 0x000fe20004704270 */
[----:B------:R-:W-:-:S02]  /*3860*/  FMUL.FTZ R19, R19, c[0x0][0x320] ;  /* 0x0000c80013137a20 */ /* 0x000fc40000410000 */
[----:B-1----:R-:W-:Y:S01]  /*3870*/  FMUL.FTZ R74, R15, c[0x0][0x320] ;  /* 0x0000c8000f4a7a20 */ /* 0x002fe20000410000 */
[----:B------:R-:W-:Y:S01]  /*3880*/  ISETP.LT.OR P0, PT, R9, 0x9, P0 ;  /* 0x000000090900780c */ /* 0x000fe20000701670 */
[----:B------:R-:W-:Y:S01]  /*3890*/  FMUL.FTZ R50, R50, c[0x0][0x320] ;  /* 0x0000c80032327a20 */ /* 0x000fe20000410000 */
[----:B------:R-:W1:Y:S01]  /*38a0*/  MUFU.TANH R190, R190 ;  /* 0x000000be00be7308 */ /* 0x000e620000002400 */
[----:B------:R-:W-:Y:S01]  /*38b0*/  FMUL.FTZ R51, R51, c[0x0][0x320] ;  /* 0x0000c80033337a20 */ /* 0x000fe20000410000 */
[----:B------:R-:W-:Y:S02]  /*38c0*/  FSEL R142, R142, -INF , !P0 ;  /* 0xff8000008e8e7808 */ /* 0x000fe40004000000 */
[----:B------:R-:W-:-:S04]  /*38d0*/  ISETP.NE.AND P0, PT, R60, RZ, PT ;  /* 0x000000ff3c00720c */ /* 0x000fc80003f05270 */
[----:B------:R-:W-:Y:S01]  /*38e0*/  ISETP.GT.AND P0, PT, R8, 0x9, !P0 ;  /* 0x000000090800780c */ /* 0x000fe20004704270 */
[----:B------:R3:W1:Y:S03]  /*38f0*/  MUFU.TANH R73, R10 ;  /* 0x0000000a00497308 */ /* 0x0006660000002400 */
[----:B------:R-:W-:-:S04]  /*3900*/  ISETP.LT.OR P0, PT, R9, 0xa, P0 ;  /* 0x0000000a0900780c */ /* 0x000fc80000701670 */
[----:B------:R-:W-:Y:S01]  /*3910*/  FSEL R126, R126, -INF , !P0 ;  /* 0xff8000007e7e7808 */ /* 0x000fe20004000000 */
[----:B------:R3:W1:Y:S01]  /*3920*/  MUFU.TANH R72, R11 ;  /* 0x0000000b00487308 */ /* 0x0006620000002400 */
[----:B------:R-:W-:-:S04]  /*3930*/  ISETP.NE.AND P0, PT, R53, RZ, PT ;  /* 0x000000ff3500720c */ /* 0x000fc80003f05270 */
[----:B------:R-:W-:-:S03]  /*3940*/  ISETP.GT.AND P0, PT, R8, 0x10, !P0 ;  /* 0x000000100800780c */ /* 0x000fc60004704270 */
[----:B------:R3:W1:Y:S01]  /*3950*/  MUFU.TANH R75, R22 ;  /* 0x00000016004b7308 */ /* 0x0006620000002400 */
[----:B------:R-:W-:-:S04]  /*3960*/  ISETP.LT.OR P0, PT, R9, 0x11, P0 ;  /* 0x000000110900780c */ /* 0x000fc80000701670 */
[----:B------:R-:W-:Y:S02]  /*3970*/  FSEL R94, R94, -INF , !P0 ;  /* 0xff8000005e5e7808 */ /* 0x000fe40004000000 */
[----:B------:R-:W-:Y:S01]  /*3980*/  ISETP.NE.AND P0, PT, R52, RZ, PT ;  /* 0x000000ff3400720c */ /* 0x000fe20003f05270 */
[----:B------:R3:W1:Y:S03]  /*3990*/  MUFU.TANH R140, R23 ;  /* 0x00000017008c7308 */ /* 0x0006660000002400 */
[----:B------:R-:W-:-:S04]  /*39a0*/  ISETP.GT.AND P0, PT, R8, 0x11, !P0 ;  /* 0x000000110800780c */ /* 0x000fc80004704270 */
[----:B------:R-:W-:Y:S01]  /*39b0*/  ISETP.LT.OR P0, PT, R9, 0x12, P0 ;  /* 0x000000120900780c */ /* 0x000fe20000701670 */
[----:B------:R3:W1:Y:S03]  /*39c0*/  MUFU.TANH R110, R19 ;  /* 0x00000013006e7308 */ /* 0x0006660000002400 */
[----:B------:R-:W-:Y:S02]  /*39d0*/  FSEL R92, R92, -INF , !P0 ;  /* 0xff8000005c5c7808 */ /* 0x000fe40004000000 */
[----:B------:R-:W-:-:S03]  /*39e0*/  ISETP.NE.AND P0, PT, R45, RZ, PT ;  /* 0x000000ff2d00720c */ /* 0x000fc60003f05270 */
[----:B------:R3:W1:Y:S01]  /*39f0*/  MUFU.TANH R189, R50 ;  /* 0x0000003200bd7308 */ /* 0x0006620000002400 */
[----:B------:R-:W-:-:S04]  /*3a00*/  ISETP.GT.AND P0, PT, R8, 0x18, !P0 ;  /* 0x000000180800780c */ /* 0x000fc80004704270 */
[----:B------:R-:W-:-:S03]  /*3a10*/  ISETP.LT.OR P0, PT, R9, 0x19, P0 ;  /* 0x000000190900780c */ /* 0x000fc60000701670 */
[----:B------:R3:W1:Y:S01]  /*3a20*/  MUFU.TANH R187, R51 ;  /* 0x0000003300bb7308 */ /* 0x0006620000002400 */
[----:B------:R-:W-:Y:S02]  /*3a30*/  FSEL R90, R90, -INF , !P0 ;  /* 0xff8000005a5a7808 */ /* 0x000fe40004000000 */
[----:B------:R-:W-:-:S04]  /*3a40*/  ISETP.NE.AND P0, PT, R43, RZ, PT ;  /* 0x000000ff2b00720c */ /* 0x000fc80003f05270 */
[----:B------:R-:W-:Y:S01]  /*3a50*/  ISETP.GT.AND P0, PT, R8, 0x19, !P0 ;  /* 0x000000190800780c */ /* 0x000fe20004704270 */
[----:B------:R-:W1:Y:S03]  /*3a60*/  MUFU.TANH R108, R108 ;  /* 0x0000006c006c7308 */ /* 0x000e660000002400 */
[----:B------:R-:W-:-:S04]  /*3a70*/  ISETP.LT.OR P0, PT, R9, 0x1a, P0 ;  /* 0x0000001a0900780c */ /* 0x000fc80000701670 */
[----:B------:R-:W-:Y:S01]  /*3a80*/  FSEL R88, R88, -INF , !P0 ;  /* 0xff80000058587808 */ /* 0x000fe20004000000 */
[----:B------:R-:W1:Y:S01]  /*3a90*/  MUFU.TANH R74, R74 ;  /* 0x0000004a004a7308 */ /* 0x000e620000002400 */
[----:B------:R-:W-:-:S04]  /*3aa0*/  ISETP.NE.AND P0, PT, R3, RZ, PT ;  /* 0x000000ff0300720c */ /* 0x000fc80003f05270 */
[----:B------:R-:W-:-:S04]  /*3ab0*/  ISETP.GT.AND P0, PT, R8, 0x20, !P0 ;  /* 0x000000200800780c */ /* 0x000fc80004704270 */
[----:B------:R-:W-:-:S04]  /*3ac0*/  ISETP.LT.OR P0, PT, R9, 0x21, P0 ;  /* 0x000000210900780c */ /* 0x000fc80000701670 */
[----:B------:R-:W-:Y:S02]  /*3ad0*/  FSEL R182, R182, -INF , !P0 ;  /* 0xff800000b6b67808 */ /* 0x000fe40004000000 */
[----:B------:R-:W-:-:S04]  /*3ae0*/  ISETP.NE.AND P0, PT, R42, RZ, PT ;  /* 0x000000ff2a00720c */ /* 0x000fc80003f05270 */
[----:B------:R-:W-:-:S04]  /*3af0*/  ISETP.GT.AND P0, PT, R8, 0x21, !P0 ;  /* 0x000000210800780c */ /* 0x000fc80004704270 */
        /* <DEDUP_REMOVED lines=9> */
[----:B------:R-:W-:Y:S02]  /*3b90*/  ISETP.GT.AND P0, PT, R8, 0x29, !P1 ;  /* 0x000000290800780c */ /* 0x000fe40004f04270 */
[----:B------:R-:W5:Y:S02]  /*3ba0*/  SHFL.IDX PT, R8, R61, 0x3, 0x1c1f ;  /* 0x007c1f003d087f89 */ /* 0x000f6400000e0000 */
[----:B------:R-:W-:-:S04]  /*3bb0*/  ISETP.LT.OR P0, PT, R9, 0x2a, P0 ;  /* 0x0000002a0900780c */ /* 0x000fc80000701670 */
[----:B------:R-:W-:Y:S02]  /*3bc0*/  FSEL R177, R177, -INF , !P0 ;  /* 0xff800000b1b17808 */ /* 0x000fe40004000000 */
[----:B------:R-:W-:Y:S01]  /*3bd0*/  PLOP3.LUT P0, PT, PT, PT, UP1, 0x40, 0x0 ;  /* 0x000000000000781c */ /* 0x000fe20003f0e818 */
[--C-:B-----5:R-:W-:Y:S02]  /*3be0*/  IMAD.IADD R77, R77, 0x1, R8.reuse ;  /* 0x000000014d4d7824 */ /* 0x120fe400078e0208 */
[----:B------:R-:W-:-:S03]  /*3bf0*/  IMAD.IADD R15, R69, 0x1, R8 ;  /* 0x00000001450f7824 */ /* 0x000fc600078e0208 */
[----:B------:R-:W-:-:S07]  /*3c00*/  IMNMX R14, R77, R76, PT ;  /* 0x0000004c4d0e7217 */ /* 0x000fce0003800200 */
        /* <DEDUP_REMOVED lines=13> */
.L_x_174:
[----:B------:R-:W-:-:S04]  /*3ce0*/  MOV R8, c[0x0][0x32c] ;  /* 0x0000cb0000087a02 */ /* 0x000fc80000000f00 */
[----:B------:R-:W-:-:S13]  /*3cf0*/  ISETP.NE.AND P0, PT, R8, 0x1, PT ;  /* 0x000000010800780c */ /* 0x000fda0003f05270 */
[----:B------:R-:W-:-:S05]  /*3d00*/  @P0 IMAD.HI.U32 R8, R10, c[0x0][0x330], RZ ;  /* 0x0000cc000a080a27 */ /* 0x000fca00078e00ff */
[----:B------:R-:W-:Y:S02]  /*3d10*/  @P0 SHF.R.U32.HI R10, RZ, c[0x0][0x334], R8 ;  /* 0x0000cd00ff0a0a19 */ /* 0x000fe40000011608 */
.L_x_175:
[----:B------:R-:W-:Y:S05]  /*3d20*/  BSYNC B0 ;  /* 0x0000000000007941 */ /* 0x000fea0003800000 */
.L_x_173:
[----:B------:R-:W-:-:S05]  /*3d30*/  IMAD R10, R10, c[0x0][0x32c], R65 ;  /* 0x0000cb000a0a7a24 */ /* 0x000fca00078e0241 */
[----:B------:R-:W-:Y:S02]  /*3d40*/  IADD3 R9, R10, c[0x0][0x32c], RZ ;  /* 0x0000cb000a097a10 */ /* 0x000fe40007ffe0ff */
[----:B------:R-:W-:Y:S02]  /*3d50*/  IMNMX R15, R15, R10, !PT ;  /* 0x0000000a0f0f7217 */ /* 0x000fe40007800200 */
[----:B------:R-:W-:Y:S02]  /*3d60*/  IMNMX R14, R14, R9, PT ;  /* 0x000000090e0e7217 */ /* 0x000fe40003800200 */
.L_x_172:
[----:B-1234-:R-:W-:Y:S01]  /*3d70*/  ISETP.NE.AND P0, PT, R68, RZ, PT ;  /* 0x000000ff4400720c */ /* 0x01efe20003f05270 */
[----:B------:R-:W-:Y:S01]  /*3d80*/  IMAD.SHL.U32 R214, R4, 0x2, RZ ;  /* 0x0000000204d67824 */ /* 0x000fe200078e00ff */
[----:B------:R-:W-:Y:S01]  /*3d90*/  FMNMX.FTZ R9, R44, R40, !PT ;  /* 0x000000282c097209 */ /* 0x000fe20007810000 */
[----:B------:R-:W-:Y:S01]  /*3da0*/  ULDC.64 UR4, c[0x0][0x2c8] ;  /* 0x0000b20000047ab9 */ /* 0x000fe20000000a00 */
[C---:B------:R-:W-:Y:S01]  /*3db0*/  ISETP.GT.AND P0, PT, R15.reuse, 0x1, !P0 ;  /* 0x000000010f00780c */ /* 0x040fe20004704270 */
[----:B------:R-:W-:Y:S01]  /*3dc0*/  IMAD R212, R0, 0x2, R214 ;  /* 0x0000000200d47824 */ /* 0x000fe200078e02d6 */
[----:B------:R-:W-:Y:S01]  /*3dd0*/  FMNMX.FTZ R9, R38, R9, !PT ;  /* 0x0000000926097209 */ /* 0x000fe20007810000 */
[----:B------:R-:W-:Y:S01]  /*3de0*/  LDSM.16.MT88.4 R136, [R214+0x1880] ;  /* 0x00188000d688783b */ /* 0x000fe20000004200 */
[----:B------:R-:W-:Y:S01]  /*3df0*/  ISETP.LT.OR P0, PT, R14, 0x2, P0 ;  /* 0x000000020e00780c */ /* 0x000fe20000701670 */
[----:B------:R-:W-:Y:S01]  /*3e00*/  UIMAD.WIDE.U32 UR12, UR11, UR4, URZ ;  /* 0x000000040b0c72a5 */ /* 0x000fe2000f8e003f */
[----:B------:R-:W-:Y:S01]  /*3e10*/  FMNMX.FTZ R9, R6, R9, !PT ;  /* 0x0000000906097209 */ /* 0x000fe20007810000 */
[----:B------:R-:W-:Y:S01]  /*3e20*/  LDSM.16.MT88.4 R120, [R212+0x1880] ;  /* 0x00188000d478783b */ /* 0x000fe20000004200 */
[----:B------:R-:W-:Y:S01]  /*3e30*/  FSEL R140, R140, -INF , !P0 ;  /* 0xff8000008c8c7808 */ /* 0x000fe20004000000 */
[----:B------:R-:W-:Y:S01]  /*3e40*/  @UP2 USHF.R.U32.HI UR11, URZ, UR5, UR13 ;  /* 0x000000053f0b2299 */ /* 0x000fe2000801160d */
[----:B------:R-:W-:Y:S01]  /*3e50*/  ISETP.NE.AND P0, PT, R64, RZ, PT ;  /* 0x000000ff4000720c */ /* 0x000fe20003f05270 */
[----:B------:R-:W-:Y:S01]  /*3e60*/  LDSM.16.MT88.4 R104, [R214+0x2480] ;  /* 0x00248000d668783b */ /* 0x000fe20000004200 */
[----:B------:R-:W-:Y:S01]  /*3e70*/  FMNMX.FTZ R9, R36, R9, !PT ;  /* 0x0000000924097209 */ /* 0x000fe20007810000 */
[----:B------:R-:W-:Y:S01]  /*3e80*/  UIADD3 UR4, UR10, UR11, URZ ;  /* 0x0000000b0a047290 */ /* 0x000fe2000fffe03f */
[----:B------:R-:W-:Y:S01]  /*3e90*/  ISETP.GT.AND P0, PT, R15, 0x8, !P0 ;  /* 0x000000080f00780c */ /* 0x000fe20004704270 */
[----:B------:R-:W-:Y:S01]  /*3ea0*/  LDSM.16.MT88.4 R76, [R214+0x3080] ;  /* 0x00308000d64c783b */ /* 0x000fe20000004200 */
[----:B------:R-:W-:Y:S01]  /*3eb0*/  FMNMX.FTZ R9, R34, R9, !PT ;  /* 0x0000000922097209 */ /* 0x000fe20007810000 */
[----:B------:R-:W-:Y:S01]  /*3ec0*/  ULDC UR11, c[0x0][0x328] ;  /* 0x0000ca00000b7ab9 */ /* 0x000fe20000000800 */
[----:B------:R-:W-:Y:S01]  /*3ed0*/  ISETP.LT.OR P0, PT, R14, 0x9, P0 ;  /* 0x000000090e00780c */ /* 0x000fe20000701670 */
[----:B------:R-:W-:Y:S01]  /*3ee0*/  LDSM.16.MT88.4 R148, [R214+0x1c80] ;  /* 0x001c8000d694783b */ /* 0x000fe20000004200 */
[----:B------:R-:W-:Y:S01]  /*3ef0*/  FMNMX.FTZ R9, R32, R9, !PT ;  /* 0x0000000920097209 */ /* 0x000fe20007810000 */
[----:B------:R-:W-:Y:S01]  /*3f00*/  UIADD3 UR11, UR4, UR11, URZ ;  /* 0x0000000b040b7290 */ /* 0x000fe2000fffe03f */
[----:B------:R-:W-:Y:S01]  /*3f10*/  FSEL R124, R124, -INF , !P0 ;  /* 0xff8000007c7c7808 */ /* 0x000fe20004000000 */
[----:B------:R-:W-:Y:S01]  /*3f20*/  LDSM.16.MT88.4 R48, [R212+0x1c80] ;  /* 0x001c8000d430783b */ /* 0x000fe20000004200 */
[----:B------:R-:W-:-:S02]  /*3f30*/  ISETP.NE.AND P0, PT, R60, RZ, PT ;  /* 0x000000ff3c00720c */ /* 0x000fc40003f05270 */
[----:B------:R-:W-:Y:S01]  /*3f40*/  FMNMX.FTZ R9, R30, R9, !PT ;  /* 0x000000091e097209 */ /* 0x000fe20007810000 */
[----:B------:R-:W-:Y:S01]  /*3f50*/  LDSM.16.MT88.4 R60, [R212+0x2480] ;  /* 0x00248000d43c783b */ /* 0x000fe20000004200 */
[----:B------:R-:W-:Y:S02]  /*3f60*/  ISETP.GT.AND P0, PT, R15, 0x9, !P0 ;  /* 0x000000090f00780c */ /* 0x000fe40004704270 */
[----:B------:R-:W-:Y:S01]  /*3f70*/  FMNMX.FTZ R9, R28, R9, !PT ;  /* 0x000000091c097209 */ /* 0x000fe20007810000 */
[----:B------:R-:W-:Y:S01]  /*3f80*/  LDSM.16.MT88.4 R20, [R214+0x2c80] ;  /* 0x002c8000d614783b */ /* 0x000fe20000004200 */
[----:B------:R-:W-:Y:S02]  /*3f90*/  ISETP.LT.OR P0, PT, R14, 0xa, P0 ;  /* 0x0000000a0e00780c */ /* 0x000fe40000701670 */
[----:B------:R-:W-:Y:S02]  /*3fa0*/  FMNMX.FTZ R17, R89, R152, !PT ;  /* 0x0000009859117209 */ /* 0x000fe40007810000 */
[----:B------:R-:W-:-:S02]  /*3fb0*/  FSEL R110, R110, -INF , !P0 ;  /* 0xff8000006e6e7808 */ /* 0x000fc40004000000 */
[----:B------:R-:W-:Y:S02]  /*3fc0*/  ISETP.NE.AND P0, PT, R53, RZ, PT ;  /* 0x000000ff3500720c */ /* 0x000fe40003f05270 */
[----:B------:R-:W-:Y:S02]  /*3fd0*/  FMNMX.FTZ R17, R142, R17, !PT ;  /* 0x000000118e117209 */ /* 0x000fe40007810000 */
[----:B------:R-:W-:Y:S02]  /*3fe0*/  ISETP.GT.AND P0, PT, R15, 0x10, !P0 ;  /* 0x000000100f00780c */ /* 0x000fe40004704270 */
[----:B------:R-:W-:Y:S02]  /*3ff0*/  FMNMX.FTZ R17, R126, R17, !PT ;  /* 0x000000117e117209 */ /* 0x000fe40007810000 */
[----:B------:R-:W-:Y:S02]  /*4000*/  ISETP.LT.OR P0, PT, R14, 0x11, P0 ;  /* 0x000000110e00780c */ /* 0x000fe40000701670 */
[----:B------:R-:W-:-:S02]  /*4010*/  FMNMX.FTZ R17, R94, R17, !PT ;  /* 0x000000115e117209 */ /* 0x000fc40007810000 */
[----:B------:R-:W-:Y:S02]  /*4020*/  FSEL R108, R108, -INF , !P0 ;  /* 0xff8000006c6c7808 */ /* 0x000fe40004000000 */
[----:B------:R-:W-:Y:S02]  /*4030*/  ISETP.NE.AND P0, PT, R52, RZ, PT ;  /* 0x000000ff3400720c */ /* 0x000fe40003f05270 */
[----:B------:R-:W-:Y:S02]  /*4040*/  FMNMX.FTZ R17, R92, R17, !PT ;  /* 0x000000115c117209 */ /* 0x000fe40007810000 */
[----:B------:R-:W-:Y:S02]  /*4050*/  ISETP.GT.AND P0, PT, R15, 0x11, !P0 ;  /* 0x000000110f00780c */ /* 0x000fe40004704270 */
[----:B------:R-:W-:Y:S02]  /*4060*/  FMNMX.FTZ R17, R90, R17, !PT ;  /* 0x000000115a117209 */ /* 0x000fe40007810000 */
[----:B------:R-:W-:-:S02]  /*4070*/  ISETP.LT.OR P0, PT, R14, 0x12, P0 ;  /* 0x000000120e00780c */ /* 0x000fc40000701670 */
[----:B------:R-:W-:Y:S02]  /*4080*/  FMNMX.FTZ R17, R88, R17, !PT ;  /* 0x0000001158117209 */ /* 0x000fe40007810000 */
[----:B------:R-:W-:Y:S02]  /*4090*/  FSEL R74, R74, -INF , !P0 ;  /* 0xff8000004a4a7808 */ /* 0x000fe40004000000 */
[----:B------:R-:W-:Y:S02]  /*40a0*/  ISETP.NE.AND P0, PT, R45, RZ, PT ;  /* 0x000000ff2d00720c */ /* 0x000fe40003f05270 */
[----:B------:R-:W-:Y:S02]  /*40b0*/  FMNMX.FTZ R0, R182, R17, !PT ;  /* 0x00000011b6007209 */ /* 0x000fe40007810000 */
[----:B------:R-:W-:Y:S02]  /*40c0*/  ISETP.GT.AND P0, PT, R15, 0x18, !P0 ;  /* 0x000000180f00780c */ /* 0x000fe40004704270 */
[----:B------:R-:W-:-:S02]  /*40d0*/  FMNMX.FTZ R19, R179, R0, !PT ;  /* 0x00000000b3137209 */ /* 0x000fc40007810000 */
[----:B------:R-:W-:Y:S02]  /*40e0*/  ISETP.LT.OR P0, PT, R14, 0x19, P0 ;  /* 0x000000190e00780c */ /* 0x000fe40000701670 */
[----:B------:R-:W-:Y:S02]  /*40f0*/  FMNMX.FTZ R0, R178, R19, !PT ;  /* 0x00000013b2007209 */ /* 0x000fe40007810000 */
[----:B------:R-:W-:Y:S02]  /*4100*/  FSEL R73, R73, -INF , !P0 ;  /* 0xff80000049497808 */ /* 0x000fe40004000000 */
[----:B------:R-:W-:Y:S02]  /*4110*/  ISETP.NE.AND P0, PT, R43, RZ, PT ;  /* 0x000000ff2b00720c */ /* 0x000fe40003f05270 */
[C---:B------:R-:W-:Y:S02]  /*4120*/  ISETP.GT.AND P2, PT, R15.reuse, 0x28, !P2 ;  /* 0x000000280f00780c */ /* 0x040fe40005744270 */
[----:B------:R-:W-:-:S02]  /*4130*/  ISETP.GT.AND P0, PT, R15, 0x19, !P0 ;  /* 0x000000190f00780c */ /* 0x000fc40004704270 */
[----:B------:R-:W-:Y:S02]  /*4140*/  ISETP.GT.AND P1, PT, R15, 0x29, !P1 ;  /* 0x000000290f00780c */ /* 0x000fe40004f24270 */
[----:B------:R-:W-:Y:S02]  /*4150*/  ISETP.LT.OR P0, PT, R14, 0x1a, P0 ;  /* 0x0000001a0e00780c */ /* 0x000fe40000701670 */
[----:B------:R-:W-:Y:S02]  /*4160*/  FMNMX.FTZ R0, R177, R0, !PT ;  /* 0x00000000b1007209 */ /* 0x000fe40007810000 */
[----:B------:R-:W-:Y:S02]  /*4170*/  FSEL R72, R72, -INF , !P0 ;  /* 0xff80000048487808 */ /* 0x000fe40004000000 */
[----:B------:R-:W-:Y:S02]  /*4180*/  ISETP.NE.AND P0, PT, R3, RZ, PT ;  /* 0x000000ff0300720c */ /* 0x000fe40003f05270 */
[----:B------:R-:W-:-:S02]  /*4190*/  ISETP.LT.OR P2, PT, R14, 0x29, P2 ;  /* 0x000000290e00780c */ /* 0x000fc40001741670 */
[----:B------:R-:W-:Y:S02]  /*41a0*/  ISETP.GT.AND P0, PT, R15, 0x20, !P0 ;  /* 0x000000200f00780c */ /* 0x000fe40004704270 */
[C---:B------:R-:W-:Y:S02]  /*41b0*/  ISETP.LT.OR P1, PT, R14.reuse, 0x2a, P1 ;  /* 0x0000002a0e00780c */ /* 0x040fe40000f21670 */
[----:B------:R-:W-:Y:S02]  /*41c0*/  ISETP.LT.OR P0, PT, R14, 0x21, P0 ;  /* 0x000000210e00780c */ /* 0x000fe40000701670 */
[----:B------:R-:W-:Y:S02]  /*41d0*/  FSEL R189, R189, -INF , !P2 ;  /* 0xff800000bdbd7808 */ /* 0x000fe40005000000 */
[----:B------:R-:W-:Y:S02]  /*41e0*/  FSEL R180, R180, -INF , !P0 ;  /* 0xff800000b4b47808 */ /* 0x000fe40004000000 */
[----:B------:R-:W-:-:S02]  /*41f0*/  ISETP.NE.AND P0, PT, R2, RZ, PT ;  /* 0x000000ff0200720c */ /* 0x000fc40003f05270 */
[----:B------:R-:W-:Y:S02]  /*4200*/  FMNMX.FTZ R2, R41, R39, !PT ;  /* 0x0000002729027209 */ /* 0x000fe40007810000 */
[----:B------:R-:W-:Y:S02]  /*4210*/  ISETP.GT.AND P0, PT, R15, RZ, !P0 ;  /* 0x000000ff0f00720c */ /* 0x000fe40004704270 */
[----:B------:R-:W-:Y:S02]  /*4220*/  FMNMX.FTZ R2, R7, R2, !PT ;  /* 0x0000000207027209 */ /* 0x000fe40007810000 */
[----:B------:R-:W-:Y:S02]  /*4230*/  ISETP.LT.OR P0, PT, R14, 0x1, P0 ;  /* 0x000000010e00780c */ /* 0x000fe40000701670 */
[----:B------:R-:W-:Y:S02]  /*4240*/  FMNMX.FTZ R2, R5, R2, !PT ;  /* 0x0000000205027209 */ /* 0x000fe40007810000 */
[----:B------:R-:W-:-:S02]  /*4250*/  FSEL R75, R75, -INF , !P0 ;  /* 0xff8000004b4b7808 */ /* 0x000fc40004000000 */
[----:B------:R-:W-:Y:S02]  /*4260*/  FMNMX.FTZ R2, R37, R2, !PT ;  /* 0x0000000225027209 */ /* 0x000fe40007810000 */
[----:B------:R-:W-:Y:S02]  /*4270*/  FMNMX.FTZ R17, R75, R140, !PT ;  /* 0x0000008c4b117209 */ /* 0x000fe40007810000 */
[----:B------:R-:W-:Y:S02]  /*4280*/  FMNMX.FTZ R2, R35, R2, !PT ;  /* 0x0000000223027209 */ /* 0x000fe40007810000 */
[----:B------:R-:W-:Y:S02]  /*4290*/  FMNMX.FTZ R17, R124, R17, !PT ;  /* 0x000000117c117209 */ /* 0x000fe40007810000 */
[----:B------:R-:W-:Y:S02]  /*42a0*/  FMNMX.FTZ R2, R33, R2, !PT ;  /* 0x0000000221027209 */ /* 0x000fe40007810000 */
[----:B------:R-:W-:-:S02]  /*42b0*/  FMNMX.FTZ R17, R110, R17, !PT ;  /* 0x000000116e117209 */ /* 0x000fc40007810000 */
[----:B------:R-:W-:Y:S02]  /*42c0*/  FMNMX.FTZ R2, R31, R2, !PT ;  /* 0x000000021f027209 */ /* 0x000fe40007810000 */
[----:B------:R-:W-:Y:S02]  /*42d0*/  FMNMX.FTZ R19, R108, R17, !PT ;  /* 0x000000116c137209 */ /* 0x000fe40007810000 */
[----:B------:R-:W-:Y:S01]  /*42e0*/  FMNMX.FTZ R2, R29, R2, !PT ;  /* 0x000000021d027209 */ /* 0x000fe20007810000 */
[----:B------:R-:W1:Y:S01]  /*42f0*/  SHFL.BFLY PT, R17, R0, 0x2, 0x1f ;  /* 0x0c401f0000117f89 */ /* 0x000e6200000e0000 */
[----:B------:R-:W-:Y:S02]  /*4300*/  FMNMX.FTZ R16, R74, R19, !PT ;  /* 0x000000134a107209 */ /* 0x000fe40007810000 */
[----:B------:R-:W-:Y:S02]  /*4310*/  FMNMX.FTZ R3, R27, R2, !PT ;  /* 0x000000021b037209 */ /* 0x000fe40007810000 */
[----:B------:R-:W-:-:S02]  /*4320*/  FSEL R187, R187, -INF , !P1 ;  /* 0xff800000bbbb7808 */ /* 0x000fc40004800000 */
[----:B------:R-:W-:Y:S02]  /*4330*/  FMNMX.FTZ R2, R26, R3, !PT ;  /* 0x000000031a027209 */ /* 0x000fe40007810000 */
[----:B------:R-:W-:Y:S02]  /*4340*/  IADD3 R233, R153, -0x2, RZ ;  /* 0xfffffffe99e97810 */ /* 0x000fe40007ffe0ff */
[----:B------:R-:W-:-:S05]  /*4350*/  FMNMX.FTZ R11, R25, R2, !PT ;  /* 0x00000002190b7209 */ /* 0x000fca0007810000 */
[----:B------:R-:W2:Y:S01]  /*4360*/  SHFL.BFLY PT, R2, R11, 0x2, 0x1f ;  /* 0x0c401f000b027f89 */ /* 0x000ea200000e0000 */
[----:B-1----:R-:W-:-:S05]  /*4370*/  FMNMX.FTZ R0, R0, R17, !PT ;  /* 0x0000001100007209 */ /* 0x002fca0007810000 */
[----:B------:R-:W1:Y:S01]  /*4380*/  SHFL.BFLY PT, R59, R0, 0x1, 0x1f ;  /* 0x0c201f00003b7f89 */ /* 0x000e6200000e0000 */
[----:B--2---:R-:W-:-:S05]  /*4390*/  FMNMX.FTZ R2, R11, R2, !PT ;  /* 0x000000020b027209 */ /* 0x004fca0007810000 */
[----:B------:R-:W2:Y:S01]  /*43a0*/  SHFL.BFLY PT, R3, R2, 0x1, 0x1f ;  /* 0x0c201f0002037f89 */ /* 0x000ea200000e0000 */
[----:B-1----:R-:W-:-:S05]  /*43b0*/  FMNMX.FTZ R0, R0, R59, !PT ;  /* 0x0000003b00007209 */ /* 0x002fca0007810000 */
[----:B------:R-:W-:Y:S01]  /*43c0*/  FMUL.FTZ R201, R0, c[0x0][0x2d0] ;  /* 0x0000b40000c97a20 */ /* 0x000fe20000410000 */
[----:B--2---:R-:W-:Y:S02]  /*43d0*/  FMNMX.FTZ R3, R2, R3, !PT ;  /* 0x0000000302037209 */ /* 0x004fe40007810000 */
[----:B------:R-:W-:Y:S02]  /*43e0*/  FMNMX.FTZ R2, R24, R9, !PT ;  /* 0x0000000918027209 */ /* 0x000fe40007810000 */
[C---:B------:R-:W-:Y:S01]  /*43f0*/  FSETP.NEU.FTZ.AND P0, PT, R3.reuse, -INF , PT ;  /* 0xff8000000300780b */ /* 0x040fe20003f1d000 */
[----:B------:R-:W-:Y:S01]  /*4400*/  FMUL.FTZ R12, R3, c[0x0][0x2d0] ;  /* 0x0000b400030c7a20 */ /* 0x000fe20000410000 */
[----:B------:R-:W-:-:S04]  /*4410*/  FMNMX.FTZ R9, R57, R2, !PT ;  /* 0x0000000239097209 */ /* 0x000fc80007810000 */
[----:B------:R-:W-:Y:S02]  /*4420*/  FMNMX.FTZ R8, R56, R9, !PT ;  /* 0x0000000938087209 */ /* 0x000fe40007810000 */
[----:B------:R-:W-:-:S03]  /*4430*/  FSEL R12, R12, RZ, P0 ;  /* 0x000000ff0c0c7208 */ /* 0x000fc60000000000 */
[----:B------:R-:W1:Y:S02]  /*4440*/  SHFL.BFLY PT, R9, R8, 0x2, 0x1f ;  /* 0x0c401f0008097f89 */ /* 0x000e6400000e0000 */
[--C-:B------:R-:W-:Y:S02]  /*4450*/  FFMA.FTZ R167, R41, c[0x0][0x2d0], -R12.reuse ;  /* 0x0000b40029a77a23 */ /* 0x100fe4000001080c */
[--C-:B------:R-:W-:Y:S02]  /*4460*/  FFMA.FTZ R166, R39, c[0x0][0x2d0], -R12.reuse ;  /* 0x0000b40027a67a23 */ /* 0x100fe4000001080c */
[--C-:B------:R-:W-:Y:S02]  /*4470*/  FFMA.FTZ R163, R7, c[0x0][0x2d0], -R12.reuse ;  /* 0x0000b40007a37a23 */ /* 0x100fe4000001080c */
[--C-:B------:R-:W-:Y:S01]  /*4480*/  FFMA.FTZ R162, R5, c[0x0][0x2d0], -R12.reuse ;  /* 0x0000b40005a27a23 */ /* 0x100fe2000001080c */
[----:B------:R-:W-:Y:S01]  /*4490*/  MUFU.EX2 R167, R167 ;  /* 0x000000a700a77308 */ /* 0x000fe20000000800 */
[----:B------:R-:W-:-:S02]  /*44a0*/  FFMA.FTZ R161, R37, c[0x0][0x2d0], -R12 ;  /* 0x0000b40025a17a23 */ /* 0x000fc4000001080c */
[--C-:B------:R-:W-:Y:S02]  /*44b0*/  FFMA.FTZ R160, R35, c[0x0][0x2d0], -R12.reuse ;  /* 0x0000b40023a07a23 */ /* 0x100fe4000001080c */
[--C-:B------:R-:W-:Y:S02]  /*44c0*/  FFMA.FTZ R158, R33, c[0x0][0x2d0], -R12.reuse ;  /* 0x0000b400219e7a23 */ /* 0x100fe4000001080c */
[--C-:B------:R-:W-:Y:S01]  /*44d0*/  FFMA.FTZ R155, R31, c[0x0][0x2d0], -R12.reuse ;  /* 0x0000b4001f9b7a23 */ /* 0x100fe2000001080c */
[----:B------:R-:W2:Y:S01]  /*44e0*/  MUFU.EX2 R166, R166 ;  /* 0x000000a600a67308 */ /* 0x000ea20000000800 */
[--C-:B------:R-:W-:Y:S02]  /*44f0*/  FFMA.FTZ R170, R29, c[0x0][0x2d0], -R12.reuse ;  /* 0x0000b4001daa7a23 */ /* 0x100fe4000001080c */
[--C-:B------:R-:W-:Y:S02]  /*4500*/  FFMA.FTZ R171, R27, c[0x0][0x2d0], -R12.reuse ;  /* 0x0000b4001bab7a23 */ /* 0x100fe4000001080c */
[--C-:B------:R-:W-:Y:S01]  /*4510*/  FFMA.FTZ R172, R26, c[0x0][0x2d0], -R12.reuse ;  /* 0x0000b4001aac7a23 */ /* 0x100fe2000001080c */
[----:B-1----:R-:W-:Y:S01]  /*4520*/  FMNMX.FTZ R9, R8, R9, !PT ;  /* 0x0000000908097209 */ /* 0x002fe20007810000 */
[----:B------:R-:W-:Y:S01]  /*4530*/  FFMA.FTZ R173, R25, c[0x0][0x2d0], -R12 ;  /* 0x0000b40019ad7a23 */ /* 0x000fe2000001080c */
[----:B------:R-:W-:Y:S03]  /*4540*/  MUFU.EX2 R163, R163 ;  /* 0x000000a300a37308 */ /* 0x000fe60000000800 */
[----:B------:R-:W1:Y:S01]  /*4550*/  SHFL.BFLY PT, R2, R9, 0x1, 0x1f ;  /* 0x0c201f0009027f89 */ /* 0x000e6200000e0000 */
[----:B--2---:R-:W-:-:S04]  /*4560*/  F2FP.PACK_AB R96, R166, R167 ;  /* 0x000000a7a660723e */ /* 0x004fc800000000ff */
[----:B------:R-:W2:Y:S01]  /*4570*/  MUFU.EX2 R162, R162 ;  /* 0x000000a200a27308 */ /* 0x000ea20000000800 */
[----:B------:R-:W-:-:S07]  /*4580*/  FADD.FTZ R166, R167, R166 ;  /* 0x000000a6a7a67221 */ /* 0x000fce0000010000 */
[----:B------:R-:W-:Y:S01]  /*4590*/  MUFU.EX2 R161, R161 ;  /* 0x000000a100a17308 */ /* 0x000fe20000000800 */
[----:B--2---:R-:W-:-:S07]  /*45a0*/  F2FP.PACK_AB R98, R162, R163 ;  /* 0x000000a3a262723e */ /* 0x004fce00000000ff */
[----:B------:R-:W2:Y:S01]  /*45b0*/  MUFU.EX2 R160, R160 ;  /* 0x000000a000a07308 */ /* 0x000ea20000000800 */
[----:B------:R-:W-:Y:S01]  /*45c0*/  FADD.FTZ R163, R163, R166 ;  /* 0x000000a6a3a37221 */ /* 0x000fe20000010000 */
[----:B-1----:R-:W-:-:S03]  /*45d0*/  FMNMX.FTZ R2, R9, R2, !PT ;  /* 0x0000000209027209 */ /* 0x002fc60007810000 */
[----:B------:R-:W-:Y:S01]  /*45e0*/  FADD.FTZ R162, R162, R163 ;  /* 0x000000a3a2a27221 */ /* 0x000fe20000010000 */
[C---:B------:R-:W-:Y:S01]  /*45f0*/  FSETP.NEU.FTZ.AND P0, PT, R2.reuse, -INF , PT ;  /* 0xff8000000200780b */ /* 0x040fe20003f1d000 */
[----:B------:R-:W-:Y:S01]  /*4600*/  FMUL.FTZ R13, R2, c[0x0][0x2d0] ;  /* 0x0000b400020d7a20 */ /* 0x000fe20000410000 */
[----:B------:R-:W-:Y:S04]  /*4610*/  MUFU.EX2 R158, R158 ;  /* 0x0000009e009e7308 */ /* 0x000fe80000000800 */
[----:B------:R-:W-:Y:S02]  /*4620*/  FSEL R13, R13, RZ, P0 ;  /* 0x000000ff0d0d7208 */ /* 0x000fe40000000000 */
[----:B------:R-:W-:Y:S02]  /*4630*/  ISETP.NE.AND P0, PT, R42, RZ, PT ;  /* 0x000000ff2a00720c */ /* 0x000fe40003f05270 */
[----:B------:R-:W1:Y:S01]  /*4640*/  MUFU.EX2 R155, R155 ;  /* 0x0000009b009b7308 */ /* 0x000e620000000800 */
[--C-:B------:R-:W-:Y:S01]  /*4650*/  FFMA.FTZ R164, R6, c[0x0][0x2d0], -R13.reuse ;  /* 0x0000b40006a47a23 */ /* 0x100fe2000001080d */
[----:B------:R-:W-:Y:S01]  /*4660*/  ISETP.GT.AND P0, PT, R15, 0x21, !P0 ;  /* 0x000000210f00780c */ /* 0x000fe20004704270 */
[----:B------:R-:W-:Y:S01]  /*4670*/  LDSM.16.MT88.4 R4, [R212+0x3080] ;  /* 0x00308000d404783b */ /* 0x000fe20000004200 */
[----:B------:R-:W-:Y:S01]  /*4680*/  FMNMX.FTZ R15, R73, R16, !PT ;  /* 0x00000010490f7209 */ /* 0x000fe20007810000 */
[--C-:B------:R-:W-:Y:S01]  /*4690*/  FFMA.FTZ R169, R44, c[0x0][0x2d0], -R13.reuse ;  /* 0x0000b4002ca97a23 */ /* 0x100fe2000001080d */
[----:B------:R-:W-:Y:S01]  /*46a0*/  ISETP.LT.OR P0, PT, R14, 0x22, P0 ;  /* 0x000000220e00780c */ /* 0x000fe20000701670 */
[--C-:B------:R-:W-:Y:S01]  /*46b0*/  FFMA.FTZ R168, R40, c[0x0][0x2d0], -R13.reuse ;  /* 0x0000b40028a87a23 */ /* 0x100fe2000001080d */
[----:B------:R-:W-:Y:S01]  /*46c0*/  FMNMX.FTZ R15, R72, R15, !PT ;  /* 0x0000000f480f7209 */ /* 0x000fe20007810000 */
[--C-:B------:R-:W-:Y:S01]  /*46d0*/  FFMA.FTZ R165, R38, c[0x0][0x2d0], -R13.reuse ;  /* 0x0000b40026a57a23 */ /* 0x100fe2000001080d */
[----:B------:R-:W-:Y:S01]  /*46e0*/  FSEL R190, R190, -INF , !P0 ;  /* 0xff800000bebe7808 */ /* 0x000fe20004000000 */
[----:B------:R-:W-:Y:S01]  /*46f0*/  MUFU.EX2 R169, R169 ;  /* 0x000000a900a97308 */ /* 0x000fe20000000800 */
[----:B------:R-:W-:Y:S01]  /*4700*/  FMNMX.FTZ R15, R180, R15, !PT ;  /* 0x0000000fb40f7209 */ /* 0x000fe20007810000 */
[--C-:B------:R-:W-:Y:S01]  /*4710*/  FFMA.FTZ R159, R36, c[0x0][0x2d0], -R13.reuse ;  /* 0x0000b400249f7a23 */ /* 0x100fe2000001080d */
[----:B------:R-:W-:Y:S01]  /*4720*/  LDSM.16.MT88.4 R44, [R214+0x2880] ;  /* 0x00288000d62c783b */ /* 0x000fe20000004200 */
[--C-:B------:R-:W-:Y:S01]  /*4730*/  FFMA.FTZ R156, R34, c[0x0][0x2d0], -R13.reuse ;  /* 0x0000b400229c7a23 */ /* 0x100fe2000001080d */
[----:B------:R-:W-:Y:S01]  /*4740*/  FMNMX.FTZ R12, R190, R15, !PT ;  /* 0x0000000fbe0c7209 */ /* 0x000fe20007810000 */
[--C-:B------:R-:W-:Y:S01]  /*4750*/  FFMA.FTZ R157, R32, c[0x0][0x2d0], -R13.reuse ;  /* 0x0000b400209d7a23 */ /* 0x100fe2000001080d */
[----:B------:R-:W-:Y:S01]  /*4760*/  LDSM.16.MT88.4 R40, [R212+0x2880] ;  /* 0x00288000d428783b */ /* 0x000fe20000004200 */
[----:B------:R-:W3:Y:S01]  /*4770*/  MUFU.EX2 R168, R168 ;  /* 0x000000a800a87308 */ /* 0x000ee20000000800 */
[----:B------:R-:W-:Y:S01]  /*4780*/  FMNMX.FTZ R12, R189, R12, !PT ;  /* 0x0000000cbd0c7209 */ /* 0x000fe20007810000 */
[--C-:B------:R-:W-:Y:S01]  /*4790*/  FFMA.FTZ R154, R30, c[0x0][0x2d0], -R13.reuse ;  /* 0x0000b4001e9a7a23 */ /* 0x100fe2000001080d */
[----:B------:R-:W-:Y:S01]  /*47a0*/  LDSM.16.MT88.4 R36, [R214+0x3480] ;  /* 0x00348000d624783b */ /* 0x000fe20000004200 */
[----:B------:R-:W-:Y:S01]  /*47b0*/  FSETP.NEU.FTZ.AND P0, PT, R0, -INF , PT ;  /* 0xff8000000000780b */ /* 0x000fe20003f1d000 */
[--C-:B------:R-:W-:Y:S01]  /*47c0*/  FFMA.FTZ R174, R28, c[0x0][0x2d0], -R13.reuse ;  /* 0x0000b4001cae7a23 */ /* 0x100fe2000001080d */
[----:B------:R-:W-:Y:S01]  /*47d0*/  FMNMX.FTZ R91, R187, R12, !PT ;  /* 0x0000000cbb5b7209 */ /* 0x000fe20007810000 */
[----:B------:R-:W-:Y:S01]  /*47e0*/  LDSM.16.MT88.4 R32, [R212+0x3480] ;  /* 0x00348000d420783b */ /* 0x000fe20000004200 */
[----:B------:R-:W-:Y:S01]  /*47f0*/  MUFU.EX2 R165, R165 ;  /* 0x000000a500a57308 */ /* 0x000fe20000000800 */
[----:B------:R-:W-:Y:S01]  /*4800*/  FSEL R201, R201, RZ, P0 ;  /* 0x000000ffc9c97208 */ /* 0x000fe20000000000 */
[--C-:B------:R-:W-:Y:S01]  /*4810*/  FFMA.FTZ R175, R24, c[0x0][0x2d0], -R13.reuse ;  /* 0x0000b40018af7a23 */ /* 0x100fe2000001080d */
[----:B------:R-:W4:Y:S01]  /*4820*/  SHFL.BFLY PT, R58, R91, 0x2, 0x1f ;  /* 0x0c401f005b3a7f89 */ /* 0x000f2200000e0000 */
[----:B--2---:R-:W-:Y:S01]  /*4830*/  F2FP.PACK_AB R8, R160, R161 ;  /* 0x000000a1a008723e */ /* 0x004fe200000000ff */
[----:B------:R-:W-:Y:S01]  /*4840*/  FFMA.FTZ R176, R57, c[0x0][0x2d0], -R13 ;  /* 0x0000b40039b07a23 */ /* 0x000fe2000001080d */
[----:B-1----:R-:W-:Y:S01]  /*4850*/  F2FP.PACK_AB R10, R155, R158 ;  /* 0x0000009e9b0a723e */ /* 0x002fe200000000ff */
[----:B------:R-:W-:Y:S01]  /*4860*/  FFMA.FTZ R184, R152, c[0x0][0x2d0], -R201 ;  /* 0x0000b40098b87a23 */ /* 0x000fe200000108c9 */
[----:B------:R-:W1:Y:S01]  /*4870*/  MUFU.EX2 R164, R164 ;  /* 0x000000a400a47308 */ /* 0x000e620000000800 */
[----:B---3--:R-:W-:Y:S01]  /*4880*/  F2FP.PACK_AB R97, R168, R169 ;  /* 0x000000a9a861723e */ /* 0x008fe200000000ff */
[----:B------:R-:W-:Y:S01]  /*4890*/  FFMA.FTZ R231, R56, c[0x0][0x2d0], -R13 ;  /* 0x0000b40038e77a23 */ /* 0x000fe2000001080d */
[----:B------:R-:W-:Y:S01]  /*48a0*/  LDSM.16.MT88.4 R28, [R214+0x2080] ;  /* 0x00208000d61c783b */ /* 0x000fe20000004200 */
[----:B------:R-:W-:-:S02]  /*48b0*/  FFMA.FTZ R181, R89, c[0x0][0x2d0], -R201 ;  /* 0x0000b40059b57a23 */ /* 0x000fc400000108c9 */
[--C-:B------:R-:W-:Y:S01]  /*48c0*/  FFMA.FTZ R183, R142, c[0x0][0x2d0], -R201.reuse ;  /* 0x0000b4008eb77a23 */ /* 0x100fe200000108c9 */
[----:B------:R-:W-:Y:S01]  /*48d0*/  LDSM.16.MT88.4 R24, [R212+0x2080] ;  /* 0x00208000d418783b */ /* 0x000fe20000004200 */
[----:B------:R-:W-:Y:S01]  /*48e0*/  MUFU.EX2 R159, R159 ;  /* 0x0000009f009f7308 */ /* 0x000fe20000000800 */
[--C-:B------:R-:W-:Y:S02]  /*48f0*/  FFMA.FTZ R193, R94, c[0x0][0x2d0], -R201.reuse ;  /* 0x0000b4005ec17a23 */ /* 0x100fe400000108c9 */
[----:B------:R-:W-:Y:S01]  /*4900*/  LDSM.16.MT88.4 R16, [R212+0x2c80] ;  /* 0x002c8000d410783b */ /* 0x000fe20000004200 */
[--C-:B------:R-:W-:Y:S02]  /*4910*/  FFMA.FTZ R196, R92, c[0x0][0x2d0], -R201.reuse ;  /* 0x0000b4005cc47a23 */ /* 0x100fe400000108c9 */
[--C-:B------:R-:W-:Y:S01]  /*4920*/  FFMA.FTZ R195, R90, c[0x0][0x2d0], -R201.reuse ;  /* 0x0000b4005ac37a23 */ /* 0x100fe200000108c9 */
[----:B------:R-:W-:Y:S01]  /*4930*/  LDSM.16.MT88.4 R12, [R214+0x3880] ;  /* 0x00388000d60c783b */ /* 0x000fe20000004200 */
[----:B-1----:R-:W-:Y:S01]  /*4940*/  F2FP.PACK_AB R99, R164, R165 ;  /* 0x000000a5a463723e */ /* 0x002fe200000000ff */
[----:B------:R-:W1:Y:S01]  /*4950*/  MUFU.EX2 R156, R156 ;  /* 0x0000009c009c7308 */ /* 0x000e620000000800 */
[----:B------:R-:W-:Y:S01]  /*4960*/  FFMA.FTZ R194, R88, c[0x0][0x2d0], -R201 ;  /* 0x0000b40058c27a23 */ /* 0x000fe200000108c9 */
[----:B----4-:R-:W-:Y:S01]  /*4970*/  FMNMX.FTZ R91, R91, R58, !PT ;  /* 0x0000003a5b5b7209 */ /* 0x010fe20007810000 */
[----:B------:R-:W-:-:S02]  /*4980*/  FADD.FTZ R168, R169, R168 ;  /* 0x000000a8a9a87221 */ /* 0x000fc40000010000 */
[----:B------:R-:W-:Y:S01]  /*4990*/  FADD.FTZ R161, R161, R162 ;  /* 0x000000a2a1a17221 */ /* 0x000fe20000010000 */
[C---:B------:R-:W-:Y:S01]  /*49a0*/  HMMA.16816.F32 R144, R96.reuse, R136, RZ ;  /* 0x000000886090723c */ /* 0x040fe200000018ff */
[----:B------:R-:W2:Y:S01]  /*49b0*/  SHFL.BFLY PT, R186, R91, 0x1, 0x1f ;  /* 0x0c201f005bba7f89 */ /* 0x000ea200000e0000 */
[----:B------:R-:W-:Y:S01]  /*49c0*/  MUFU.EX2 R157, R157 ;  /* 0x0000009d009d7308 */ /* 0x000fe20000000800 */
[----:B------:R-:W-:Y:S02]  /*49d0*/  FADD.FTZ R165, R165, R168 ;  /* 0x000000a8a5a57221 */ /* 0x000fe40000010000 */
[----:B------:R-:W-:Y:S02]  /*49e0*/  FADD.FTZ R161, R160, R161 ;  /* 0x000000a1a0a17221 */ /* 0x000fe40000010000 */
[----:B------:R-:W-:Y:S01]  /*49f0*/  FADD.FTZ R164, R164, R165 ;  /* 0x000000a5a4a47221 */ /* 0x000fe20000010000 */
[----:B------:R-:W-:Y:S01]  /*4a00*/  HMMA.16816.F32 R128, R96, R120, RZ ;  /* 0x000000786080723c */ /* 0x000fe200000018ff */
[----:B------:R-:W-:Y:S01]  /*4a10*/  FADD.FTZ R158, R158, R161 ;  /* 0x000000a19e9e7221 */ /* 0x000fe20000010000 */
[----:B------:R-:W3:Y:S01]  /*4a20*/  MUFU.EX2 R154, R154 ;  /* 0x0000009a009a7308 */ /* 0x000ee20000000800 */
[----:B-1----:R-:W-:Y:S01]  /*4a30*/  F2FP.PACK_AB R9, R156, R159 ;  /* 0x0000009f9c09723e */ /* 0x002fe200000000ff */
[----:B------:R-:W-:-:S02]  /*4a40*/  FADD.FTZ R159, R159, R164 ;  /* 0x000000a49f9f7221 */ /* 0x000fc40000010000 */
[----:B------:R-:W-:Y:S02]  /*4a50*/  FADD.FTZ R155, R155, R158 ;  /* 0x0000009e9b9b7221 */ /* 0x000fe40000010000 */
[C---:B------:R-:W-:Y:S01]  /*4a60*/  HMMA.16816.F32 R112, R96.reuse, R104, RZ ;  /* 0x000000686070723c */ /* 0x040fe200000018ff */
[----:B------:R-:W-:Y:S01]  /*4a70*/  FADD.FTZ R156, R156, R159 ;  /* 0x0000009f9c9c7221 */ /* 0x000fe20000010000 */
[----:B------:R-:W-:Y:S06]  /*4a80*/  MUFU.EX2 R181, R181 ;  /* 0x000000b500b57308 */ /* 0x000fec0000000800 */
[----:B------:R-:W-:Y:S01]  /*4a90*/  HMMA.16816.F32 R52, R96, R60, RZ ;  /* 0x0000003c6034723c */ /* 0x000fe200000018ff */
[----:B--2---:R-:W-:Y:S01]  /*4aa0*/  FMNMX.FTZ R152, R91, R186, !PT ;  /* 0x000000ba5b987209 */ /* 0x004fe20007810000 */
[----:B------:R-:W-:Y:S01]  /*4ab0*/  FFMA.FTZ R186, R126, c[0x0][0x2d0], -R201 ;  /* 0x0000b4007eba7a23 */ /* 0x000fe200000108c9 */
[----:B---3--:R-:W-:Y:S01]  /*4ac0*/  F2FP.PACK_AB R11, R154, R157 ;  /* 0x0000009d9a0b723e */ /* 0x008fe200000000ff */
[----:B------:R-:W1:Y:S01]  /*4ad0*/  MUFU.EX2 R184, R184 ;  /* 0x000000b800b87308 */ /* 0x000e620000000800 */
[C---:B------:R-:W-:Y:S01]  /*4ae0*/  FSETP.NEU.FTZ.AND P0, PT, R152.reuse, -INF , PT ;  /* 0xff8000009800780b */ /* 0x040fe20003f1d000 */
[----:B------:R-:W-:-:S02]  /*4af0*/  FMUL.FTZ R203, R152, c[0x0][0x2d0] ;  /* 0x0000b40098cb7a20 */ /* 0x000fc40000410000 */
[C---:B------:R-:W-:Y:S01]  /*4b00*/  HMMA.16816.F32 R68, R96.reuse, R76, RZ ;  /* 0x0000004c6044723c */ /* 0x040fe200000018ff */
[----:B------:R-:W-:Y:S02]  /*4b10*/  FADD.FTZ R157, R157, R156 ;  /* 0x0000009c9d9d7221 */ /* 0x000fe40000010000 */
[----:B------:R-:W-:Y:S01]  /*4b20*/  FSEL R203, R203, RZ, P0 ;  /* 0x000000ffcbcb7208 */ /* 0x000fe20000000000 */
[----:B------:R-:W-:Y:S01]  /*4b30*/  MUFU.EX2 R183, R183 ;  /* 0x000000b700b77308 */ /* 0x000fe20000000800 */
[----:B------:R-:W-:Y:S01]  /*4b40*/  FADD.FTZ R157, R154, R157 ;  /* 0x0000009d9a9d7221 */ /* 0x000fe20000010000 */
[----:B------:R-:W-:Y:S02]  /*4b50*/  PLOP3.LUT P0, PT, PT, PT, UP1, 0x40, 0x0 ;  /* 0x000000000000781c */ /* 0x000fe40003f0e818 */
[C---:B------:R-:W-:Y:S01]  /*4b60*/  HMMA.16816.F32 R84, R96.reuse, R4, RZ ;  /* 0x000000046054723c */ /* 0x040fe200000018ff */
[--C-:B------:R-:W-:Y:S02]  /*4b70*/  FFMA.FTZ R185, R75, c[0x0][0x2d0], -R203.reuse ;  /* 0x0000b4004bb97a23 */ /* 0x100fe400000108cb */
[--C-:B------:R-:W-:Y:S01]  /*4b80*/  FFMA.FTZ R188, R140, c[0x0][0x2d0], -R203.reuse ;  /* 0x0000b4008cbc7a23 */ /* 0x100fe200000108cb */
[----:B------:R-:W2:Y:S01]  /*4b90*/  MUFU.EX2 R186, R186 ;  /* 0x000000ba00ba7308 */ /* 0x000ea20000000800 */
[--C-:B------:R-:W-:Y:S01]  /*4ba0*/  FFMA.FTZ R192, R124, c[0x0][0x2d0], -R203.reuse ;  /* 0x0000b4007cc07a23 */ /* 0x100fe200000108cb */
[----:B-1----:R-:W-:Y:S01]  /*4bb0*/  F2FP.PACK_AB R92, R184, R181 ;  /* 0x000000b5b85c723e */ /* 0x002fe200000000ff */
[--C-:B------:R-:W-:Y:S01]  /*4bc0*/  FFMA.FTZ R191, R110, c[0x0][0x2d0], -R203.reuse ;  /* 0x0000b4006ebf7a23 */ /* 0x100fe200000108cb */
[----:B------:R-:W-:Y:S01]  /*4bd0*/  HMMA.16816.F32 R132, R96, R138, RZ ;  /* 0x0000008a6084723c */ /* 0x000fe200000018ff */
[----:B------:R-:W-:-:S02]  /*4be0*/  FFMA.FTZ R200, R108, c[0x0][0x2d0], -R203 ;  /* 0x0000b4006cc87a23 */ /* 0x000fc400000108cb */
[--C-:B------:R-:W-:Y:S01]  /*4bf0*/  FFMA.FTZ R197, R74, c[0x0][0x2d0], -R203.reuse ;  /* 0x0000b4004ac57a23 */ /* 0x100fe200000108cb */
[----:B------:R-:W-:Y:S01]  /*4c00*/  MUFU.EX2 R185, R185 ;  /* 0x000000b900b97308 */ /* 0x000fe20000000800 */
[--C-:B------:R-:W-:Y:S02]  /*4c10*/  FFMA.FTZ R198, R73, c[0x0][0x2d0], -R203.reuse ;  /* 0x0000b40049c67a23 */ /* 0x100fe400000108cb */
[--C-:B------:R-:W-:Y:S01]  /*4c20*/  FFMA.FTZ R199, R72, c[0x0][0x2d0], -R203.reuse ;  /* 0x0000b40048c77a23 */ /* 0x100fe200000108cb */
[----:B------:R-:W-:Y:S01]  /*4c30*/  HMMA.16816.F32 R116, R96, R122, RZ ;  /* 0x0000007a6074723c */ /* 0x000fe200000018ff */
[----:B------:R-:W-:Y:S02]  /*4c40*/  FADD.FTZ R184, R181, R184 ;  /* 0x000000b8b5b87221 */ /* 0x000fe40000010000 */
[----:B------:R-:W-:Y:S01]  /*4c50*/  FFMA.FTZ R227, R187, c[0x0][0x2d0], -R203 ;  /* 0x0000b400bbe37a23 */ /* 0x000fe200000108cb */
[----:B------:R-:W1:Y:S01]  /*4c60*/  MUFU.EX2 R188, R188 ;  /* 0x000000bc00bc7308 */ /* 0x000e620000000800 */
[----:B--2---:R-:W-:Y:S01]  /*4c70*/  F2FP.PACK_AB R94, R186, R183 ;  /* 0x000000b7ba5e723e */ /* 0x004fe200000000ff */
[----:B------:R-:W-:-:S02]  /*4c80*/  FADD.FTZ R183, R183, R184 ;  /* 0x000000b8b7b77221 */ /* 0x000fc40000010000 */
[C---:B------:R-:W-:Y:S02]  /*4c90*/  HMMA.16816.F32 R100, R96.reuse, R106, RZ ;  /* 0x0000006a6064723c */ /* 0x040fe400000018ff */
[----:B------:R-:W-:Y:S02]  /*4ca0*/  FADD.FTZ R186, R186, R183 ;  /* 0x000000b7baba7221 */ /* 0x000fe40000010000 */
[----:B------:R-:W-:Y:S04]  /*4cb0*/  MUFU.EX2 R192, R192 ;  /* 0x000000c000c07308 */ /* 0x000fe80000000800 */
[----:B------:R-:W-:Y:S04]  /*4cc0*/  HMMA.16816.F32 R64, R96, R62, RZ ;  /* 0x0000003e6040723c */ /* 0x000fe800000018ff */
[----:B------:R-:W2:Y:S01]  /*4cd0*/  MUFU.EX2 R191, R191 ;  /* 0x000000bf00bf7308 */ /* 0x000ea20000000800 */
[----:B-1----:R-:W-:Y:S01]  /*4ce0*/  F2FP.PACK_AB R93, R188, R185 ;  /* 0x000000b9bc5d723e */ /* 0x002fe200000000ff */
[----:B------:R-:W-:-:S02]  /*4cf0*/  FADD.FTZ R185, R185, R188 ;  /* 0x000000bcb9b97221 */ /* 0x000fc40000010000 */
[C---:B------:R-:W-:Y:S04]  /*4d00*/  HMMA.16816.F32 R80, R96.reuse, R78, RZ ;  /* 0x0000004e6050723c */ /* 0x040fe800000018ff */
[----:B------:R-:W-:Y:S04]  /*4d10*/  MUFU.EX2 R170, R170 ;  /* 0x000000aa00aa7308 */ /* 0x000fe80000000800 */
[----:B------:R-:W-:Y:S04]  /*4d20*/  HMMA.16816.F32 R96, R96, R6, RZ ;  /* 0x000000066060723c */ /* 0x000fe800000018ff */
[----:B------:R-:W1:Y:S01]  /*4d30*/  MUFU.EX2 R171, R171 ;  /* 0x000000ab00ab7308 */ /* 0x000e620000000800 */
[----:B--2---:R-:W-:Y:S01]  /*4d40*/  F2FP.PACK_AB R95, R191, R192 ;  /* 0x000000c0bf5f723e */ /* 0x004fe200000000ff */
[----:B------:R-:W-:-:S02]  /*4d50*/  FADD.FTZ R192, R192, R185 ;  /* 0x000000b9c0c07221 */ /* 0x000fc40000010000 */
[C---:B------:R-:W-:Y:S02]  /*4d60*/  HMMA.16816.F32 R144, R8.reuse, R148, R144 ;  /* 0x000000940890723c */ /* 0x040fe40000001890 */
[----:B------:R-:W-:Y:S02]  /*4d70*/  FADD.FTZ R191, R191, R192 ;  /* 0x000000c0bfbf7221 */ /* 0x000fe40000010000 */
[----:B------:R-:W-:Y:S04]  /*4d80*/  MUFU.EX2 R172, R172 ;  /* 0x000000ac00ac7308 */ /* 0x000fe80000000800 */
[----:B------:R-:W-:Y:S04]  /*4d90*/  HMMA.16816.F32 R128, R8, R48, R128 ;  /* 0x000000300880723c */ /* 0x000fe80000001880 */
[----:B------:R-:W2:Y:S01]  /*4da0*/  MUFU.EX2 R173, R173 ;  /* 0x000000ad00ad7308 */ /* 0x000ea20000000800 */
[----:B-1----:R-:W-:Y:S01]  /*4db0*/  F2FP.PACK_AB R56, R171, R170 ;  /* 0x000000aaab38723e */ /* 0x002fe200000000ff */
[----:B------:R-:W-:-:S02]  /*4dc0*/  FADD.FTZ R170, R170, R155 ;  /* 0x0000009baaaa7221 */ /* 0x000fc40000010000 */
[C---:B------:R-:W-:Y:S02]  /*4dd0*/  HMMA.16816.F32 R112, R8.reuse, R44, R112 ;  /* 0x0000002c0870723c */ /* 0x040fe40000001870 */
[----:B------:R-:W-:Y:S02]  /*4de0*/  FADD.FTZ R171, R171, R170 ;  /* 0x000000aaabab7221 */ /* 0x000fe40000010000 */
[----:B------:R-:W-:Y:S04]  /*4df0*/  MUFU.EX2 R174, R174 ;  /* 0x000000ae00ae7308 */ /* 0x000fe80000000800 */
[----:B------:R-:W-:Y:S04]  /*4e00*/  HMMA.16816.F32 R52, R8, R40, R52 ;  /* 0x000000280834723c */ /* 0x000fe80000001834 */
        /* <DEDUP_REMOVED lines=13> */
[----:B------:R-:W-:Y:S01]  /*4ee0*/  HMMA.16816.F32 R116, R8, R50, R116 ;  /* 0x000000320874723c */ /* 0x000fe20000001874 */
[----:B--2---:R-:W-:-:S03]  /*4ef0*/  F2FP.PACK_AB R59, R231, R176 ;  /* 0x000000b0e73b723e */ /* 0x004fc600000000ff */
[----:B------:R-:W1:Y:S01]  /*4f00*/  MUFU.EX2 R196, R196 ;  /* 0x000000c400c47308 */ /* 0x000e620000000800 */
[----:B------:R-:W-:-:S03]  /*4f10*/  FADD.FTZ R176, R176, R175 ;  /* 0x000000afb0b07221 */ /* 0x000fc60000010000 */
[----:B------:R-:W-:Y:S01]  /*4f20*/  HMMA.16816.F32 R100, R8, R46, R100 ;  /* 0x0000002e0864723c */ /* 0x000fe20000001864 */
[----:B------:R-:W-:-:S03]  /*4f30*/  FADD.FTZ R231, R231, R176 ;  /* 0x000000b0e7e77221 */ /* 0x000fc60000010000 */
[----:B------:R-:W-:Y:S04]  /*4f40*/  MUFU.EX2 R195, R195 ;  /* 0x000000c300c37308 */ /* 0x000fe80000000800 */
[C---:B------:R-:W-:Y:S04]  /*4f50*/  HMMA.16816.F32 R64, R8.reuse, R42, R64 ;  /* 0x0000002a0840723c */ /* 0x040fe80000001840 */
[----:B------:R-:W-:Y:S04]  /*4f60*/  MUFU.EX2 R194, R194 ;  /* 0x000000c200c27308 */ /* 0x000fe80000000800 */
[C---:B------:R-:W-:Y:S04]  /*4f70*/  HMMA.16816.F32 R80, R8.reuse, R38, R80 ;  /* 0x000000260850723c */ /* 0x040fe80000001850 */
[----:B------:R-:W-:Y:S04]  /*4f80*/  MUFU.EX2 R200, R200 ;  /* 0x000000c800c87308 */ /* 0x000fe80000000800 */
[----:B------:R-:W-:Y:S01]  /*4f90*/  HMMA.16816.F32 R96, R8, R34, R96 ;  /* 0x000000220860723c */ /* 0x000fe20000001860 */
[----:B------:R-:W2:Y:S03]  /*4fa0*/  LDSM.16.MT88.4 R8, [R212+0x3880] ;  /* 0x00388000d408783b */ /* 0x000ea60000004200 */
[----:B------:R-:W3:Y:S04]  /*4fb0*/  MUFU.EX2 R197, R197 ;  /* 0x000000c500c57308 */ /* 0x000ee80000000800 */
[C---:B------:R-:W-:Y:S04]  /*4fc0*/  HMMA.16816.F32 R124, R92.reuse, R120, RZ ;  /* 0x000000785c7c723c */ /* 0x040fe800000018ff */
[----:B------:R-:W-:Y:S04]  /*4fd0*/  MUFU.EX2 R198, R198 ;  /* 0x000000c600c67308 */ /* 0x000fe80000000800 */
[C---:B------:R-:W-:Y:S04]  /*4fe0*/  HMMA.16816.F32 R108, R92.reuse, R104, RZ ;  /* 0x000000685c6c723c */ /* 0x040fe800000018ff */
[----:B------:R-:W4:Y:S04]  /*4ff0*/  MUFU.EX2 R199, R199 ;  /* 0x000000c700c77308 */ /* 0x000f280000000800 */
[----:B------:R-:W-:Y:S04]  /*5000*/  HMMA.16816.F32 R88, R92, R4, RZ ;  /* 0x000000045c58723c */ /* 0x000fe800000018ff */
[----:B------:R-:W-:Y:S03]  /*5010*/  MUFU.EX2 R227, R227 ;  /* 0x000000e300e37308 */ /* 0x000fe60000000800 */
[----:B-1----:R-:W-:Y:S01]  /*5020*/  F2FP.PACK_AB R4, R196, R193 ;  /* 0x000000c1c404723e */ /* 0x002fe200000000ff */
[----:B------:R-:W-:Y:S01]  /*5030*/  HMMA.16816.F32 R144, R56, R28, R144 ;  /* 0x0000001c3890723c */ /* 0x000fe20000001890 */
[----:B---3--:R-:W-:Y:S01]  /*5040*/  F2FP.PACK_AB R5, R197, R200 ;  /* 0x000000c8c505723e */ /* 0x008fe200000000ff */
[----:B------:R-:W-:-:S02]  /*5050*/  FADD.FTZ R193, R193, R186 ;  /* 0x000000bac1c17221 */ /* 0x000fc40000010000 */
[----:B------:R-:W-:Y:S02]  /*5060*/  FADD.FTZ R200, R200, R191 ;  /* 0x000000bfc8c87221 */ /* 0x000fe40000010000 */
[----:B------:R-:W-:Y:S02]  /*5070*/  FADD.FTZ R196, R196, R193 ;  /* 0x000000c1c4c47221 */ /* 0x000fe40000010000 */
[----:B------:R-:W-:Y:S01]  /*5080*/  HMMA.16816.F32 R128, R56, R24, R128 ;  /* 0x000000183880723c */ /* 0x000fe20000001880 */
[----:B------:R-:W-:-:S07]  /*5090*/  FADD.FTZ R197, R197, R200 ;  /* 0x000000c8c5c57221 */ /* 0x000fce0000010000 */
[C---:B------:R-:W-:Y:S08]  /*50a0*/  HMMA.16816.F32 R112, R56.reuse, R20, R112 ;  /* 0x000000143870723c */ /* 0x040ff00000001870 */
[C---:B------:R-:W-:Y:S08]  /*50b0*/  HMMA.16816.F32 R52, R56.reuse, R16, R52 ;  /* 0x000000103834723c */ /* 0x040ff00000001834 */
[C---:B------:R-:W-:Y:S08]  /*50c0*/  HMMA.16816.F32 R68, R56.reuse, R12, R68 ;  /* 0x0000000c3844723c */ /* 0x040ff00000001844 */
[C---:B--2---:R-:W-:Y:S08]  /*50d0*/  HMMA.16816.F32 R84, R56.reuse, R8, R84 ;  /* 0x000000083854723c */ /* 0x044ff00000001854 */
[C---:B------:R-:W-:Y:S08]  /*50e0*/  HMMA.16816.F32 R132, R56.reuse, R30, R132 ;  /* 0x0000001e3884723c */ /* 0x040ff00000001884 */
[C---:B------:R-:W-:Y:S08]  /*50f0*/  HMMA.16816.F32 R116, R56.reuse, R26, R116 ;  /* 0x0000001a3874723c */ /* 0x040ff00000001874 */
[C---:B------:R-:W-:Y:S08]  /*5100*/  HMMA.16816.F32 R100, R56.reuse, R22, R100 ;  /* 0x000000163864723c */ /* 0x040ff00000001864 */
[C---:B------:R-:W-:Y:S08]  /*5110*/  HMMA.16816.F32 R64, R56.reuse, R18, R64 ;  /* 0x000000123840723c */ /* 0x040ff00000001840 */
[C---:B------:R-:W-:Y:S08]  /*5120*/  HMMA.16816.F32 R80, R56.reuse, R14, R80 ;  /* 0x0000000e3850723c */ /* 0x040ff00000001850 */
[----:B------:R-:W-:Y:S08]  /*5130*/  HMMA.16816.F32 R96, R56, R10, R96 ;  /* 0x0000000a3860723c */ /* 0x000ff00000001860 */
[C---:B------:R-:W-:Y:S08]  /*5140*/  HMMA.16816.F32 R56, R92.reuse, R60, RZ ;  /* 0x0000003c5c38723c */ /* 0x040ff000000018ff */
[C---:B------:R-:W-:Y:S08]  /*5150*/  HMMA.16816.F32 R72, R92.reuse, R76, RZ ;  /* 0x0000004c5c48723c */ /* 0x040ff000000018ff */
[C---:B------:R-:W-:Y:S08]  /*5160*/  HMMA.16816.F32 R140, R92.reuse, R136, RZ ;  /* 0x000000885c8c723c */ /* 0x040ff000000018ff */
[C---:B------:R-:W-:Y:S08]  /*5170*/  HMMA.16816.F32 R136, R92.reuse, R138, RZ ;  /* 0x0000008a5c88723c */ /* 0x040ff000000018ff */
[C---:B------:R-:W-:Y:S08]  /*5180*/  HMMA.16816.F32 R120, R92.reuse, R122, RZ ;  /* 0x0000007a5c78723c */ /* 0x040ff000000018ff */
[C---:B------:R-:W-:Y:S08]  /*5190*/  HMMA.16816.F32 R104, R92.reuse, R106, RZ ;  /* 0x0000006a5c68723c */ /* 0x040ff000000018ff */
[C---:B------:R-:W-:Y:S08]  /*51a0*/  HMMA.16816.F32 R60, R92.reuse, R62, RZ ;  /* 0x0000003e5c3c723c */ /* 0x040ff000000018ff */
[C---:B------:R-:W-:Y:S08]  /*51b0*/  HMMA.16816.F32 R76, R92.reuse, R78, RZ ;  /* 0x0000004e5c4c723c */ /* 0x040ff000000018ff */
[----:B------:R-:W-:Y:S07]  /*51c0*/  HMMA.16816.F32 R92, R92, R6, RZ ;  /* 0x000000065c5c723c */ /* 0x000fee00000018ff */
[----:B------:R-:W-:Y:S01]  /*51d0*/  F2FP.PACK_AB R6, R194, R195 ;  /* 0x000000c3c206723e */ /* 0x000fe200000000ff */
[----:B------:R-:W-:Y:S01]  /*51e0*/  FADD.FTZ R195, R195, R196 ;  /* 0x000000c4c3c37221 */ /* 0x000fe20000010000 */
[----:B----4-:R-:W-:Y:S01]  /*51f0*/  F2FP.PACK_AB R7, R199, R198 ;  /* 0x000000c6c707723e */ /* 0x010fe200000000ff */
[----:B------:R-:W-:-:S02]  /*5200*/  FADD.FTZ R198, R198, R197 ;  /* 0x000000c5c6c67221 */ /* 0x000fc40000010000 */
[----:B------:R-:W-:Y:S02]  /*5210*/  FADD.FTZ R195, R194, R195 ;  /* 0x000000c3c2c37221 */ /* 0x000fe40000010000 */
[----:B------:R-:W-:Y:S02]  /*5220*/  FADD.FTZ R199, R199, R198 ;  /* 0x000000c6c7c77221 */ /* 0x000fe40000010000 */
[C---:B------:R-:W-:Y:S07]  /*5230*/  HMMA.16816.F32 R124, R4.reuse, R48, R124 ;  /* 0x00000030047c723c */ /* 0x040fee000000187c */
[--C-:B------:R-:W-:Y:S01]  /*5240*/  FFMA.FTZ R48, R182, c[0x0][0x2d0], -R201.reuse ;  /* 0x0000b400b6307a23 */ /* 0x100fe200000108c9 */
[C---:B------:R-:W-:Y:S05]  /*5250*/  HMMA.16816.F32 R108, R4.reuse, R44, R108 ;  /* 0x0000002c046c723c */ /* 0x040fea000000186c */
[----:B------:R-:W-:Y:S02]  /*5260*/  MUFU.EX2 R48, R48 ;  /* 0x0000003000307308 */ /* 0x000fe40000000800 */
[----:B------:R-:W-:Y:S01]  /*5270*/  FFMA.FTZ R45, R179, c[0x0][0x2d0], -R201 ;  /* 0x0000b400b32d7a23 */ /* 0x000fe200000108c9 */
[C---:B------:R-:W-:Y:S05]  /*5280*/  HMMA.16816.F32 R88, R4.reuse, R32, R88 ;  /* 0x000000200458723c */ /* 0x040fea0000001858 */
[----:B------:R-:W1:Y:S02]  /*5290*/  MUFU.EX2 R45, R45 ;  /* 0x0000002d002d7308 */ /* 0x000e640000000800 */
[--C-:B------:R-:W-:Y:S01]  /*52a0*/  FFMA.FTZ R32, R180, c[0x0][0x2d0], -R203.reuse ;  /* 0x0000b400b4207a23 */ /* 0x100fe200000108cb */
[----:B------:R-:W-:Y:S01]  /*52b0*/  HMMA.16816.F32 R56, R4, R40, R56 ;  /* 0x000000280438723c */ /* 0x000fe20000001838 */
[----:B------:R-:W-:-:S04]  /*52c0*/  FFMA.FTZ R33, R190, c[0x0][0x2d0], -R203 ;  /* 0x0000b400be217a23 */ /* 0x000fc800000108cb */
[----:B------:R-:W-:Y:S02]  /*52d0*/  MUFU.EX2 R32, R32 ;  /* 0x0000002000207308 */ /* 0x000fe40000000800 */
[--C-:B------:R-:W-:Y:S01]  /*52e0*/  FFMA.FTZ R40, R178, c[0x0][0x2d0], -R201.reuse ;  /* 0x0000b400b2287a23 */ /* 0x100fe200000108c9 */
[C---:B------:R-:W-:Y:S05]  /*52f0*/  HMMA.16816.F32 R72, R4.reuse, R36, R72 ;  /* 0x000000240448723c */ /* 0x040fea0000001848 */
[----:B------:R-:W2:Y:S02]  /*5300*/  MUFU.EX2 R33, R33 ;  /* 0x0000002100217308 */ /* 0x000ea40000000800 */
[----:B------:R-:W-:Y:S01]  /*5310*/  FFMA.FTZ R37, R177, c[0x0][0x2d0], -R201 ;  /* 0x0000b400b1257a23 */ /* 0x000fe200000108c9 */
[----:B------:R-:W-:Y:S01]  /*5320*/  HMMA.16816.F32 R140, R4, R148, R140 ;  /* 0x00000094048c723c */ /* 0x000fe2000000188c */
[----:B------:R-:W-:-:S04]  /*5330*/  FFMA.FTZ R36, R189, c[0x0][0x2d0], -R203 ;  /* 0x0000b400bd247a23 */ /* 0x000fc800000108cb */
[----:B------:R-:W-:Y:S03]  /*5340*/  MUFU.EX2 R40, R40 ;  /* 0x0000002800287308 */ /* 0x000fe60000000800 */
[C---:B------:R-:W-:Y:S05]  /*5350*/  HMMA.16816.F32 R136, R4.reuse, R150, R136 ;  /* 0x000000960488723c */ /* 0x040fea0000001888 */
[----:B------:R-:W3:Y:S03]  /*5360*/  MUFU.EX2 R37, R37 ;  /* 0x0000002500257308 */ /* 0x000ee60000000800 */
[C---:B------:R-:W-:Y:S05]  /*5370*/  HMMA.16816.F32 R120, R4.reuse, R50, R120 ;  /* 0x000000320478723c */ /* 0x040fea0000001878 */
[----:B------:R-:W4:Y:S03]  /*5380*/  MUFU.EX2 R36, R36 ;  /* 0x0000002400247308 */ /* 0x000f260000000800 */
[C---:B------:R-:W-:Y:S08]  /*5390*/  HMMA.16816.F32 R104, R4.reuse, R46, R104 ;  /* 0x0000002e0468723c */ /* 0x040ff00000001868 */
[C---:B------:R-:W-:Y:S08]  /*53a0*/  HMMA.16816.F32 R60, R4.reuse, R42, R60 ;  /* 0x0000002a043c723c */ /* 0x040ff0000000183c */
[C---:B------:R-:W-:Y:S08]  /*53b0*/  HMMA.16816.F32 R76, R4.reuse, R38, R76 ;  /* 0x00000026044c723c */ /* 0x040ff0000000184c */
[----:B------:R-:W-:Y:S07]  /*53c0*/  HMMA.16816.F32 R92, R4, R34, R92 ;  /* 0x00000022045c723c */ /* 0x000fee000000185c */
[----:B-1----:R-:W-:Y:S01]  /*53d0*/  F2FP.PACK_AB R4, R45, R48 ;  /* 0x000000302d04723e */ /* 0x002fe200000000ff */
[----:B------:R-:W-:Y:S01]  /*53e0*/  FADD.FTZ R48, R48, R195 ;  /* 0x000000c330307221 */ /* 0x000fe20000010000 */
[----:B--2---:R-:W-:Y:S01]  /*53f0*/  F2FP.PACK_AB R5, R33, R32 ;  /* 0x000000202105723e */ /* 0x004fe200000000ff */
[----:B------:R-:W-:Y:S01]  /*5400*/  FADD.FTZ R32, R32, R199 ;  /* 0x000000c720207221 */ /* 0x000fe20000010000 */
[----:B---3--:R-:W-:Y:S01]  /*5410*/  F2FP.PACK_AB R6, R37, R40 ;  /* 0x000000282506723e */ /* 0x008fe200000000ff */
[----:B------:R-:W-:Y:S01]  /*5420*/  FADD.FTZ R45, R45, R48 ;  /* 0x000000302d2d7221 */ /* 0x000fe20000010000 */
[----:B----4-:R-:W-:Y:S01]  /*5430*/  F2FP.PACK_AB R7, R227, R36 ;  /* 0x00000024e307723e */ /* 0x010fe200000000ff */
[----:B------:R-:W-:-:S02]  /*5440*/  FADD.FTZ R33, R33, R32 ;  /* 0x0000002021217221 */ /* 0x000fc40000010000 */
[----:B------:R-:W-:Y:S02]  /*5450*/  FADD.FTZ R40, R40, R45 ;  /* 0x0000002d28287221 */ /* 0x000fe40000010000 */
[----:B------:R-:W-:Y:S02]  /*5460*/  FADD.FTZ R36, R36, R33 ;  /* 0x0000002124247221 */ /* 0x000fe40000010000 */
[----:B------:R-:W-:Y:S01]  /*5470*/  HMMA.16816.F32 R140, R4, R28, R140 ;  /* 0x0000001c048c723c */ /* 0x000fe2000000188c */
[----:B------:R-:W-:Y:S02]  /*5480*/  FADD.FTZ R230, R37, R40 ;  /* 0x0000002825e67221 */ /* 0x000fe40000010000 */
[----:B------:R-:W-:-:S05]  /*5490*/  FADD.FTZ R227, R227, R36 ;  /* 0x00000024e3e37221 */ /* 0x000fca0000010000 */
[C---:B------:R-:W-:Y:S08]  /*54a0*/  HMMA.16816.F32 R136, R4.reuse, R30, R136 ;  /* 0x0000001e0488723c */ /* 0x040ff00000001888 */
        /* <DEDUP_REMOVED lines=9> */
[----:B------:R-:W-:Y:S01]  /*5540*/  HMMA.16816.F32 R92, R4, R10, R92 ;  /* 0x0000000a045c723c */ /* 0x000fe2000000185c */
[----:B------:R-:W-:Y:S07]  /*5550*/  @P0 BRA `(.L_x_176) ;  /* 0x0000015000000947 */ /* 0x000fee0003800000 */
[----:B------:R-:W-:Y:S01]  /*5560*/  ISETP.LT.AND P0, PT, RZ, UR4, PT ;  /* 0x00000004ff007c0c */ /* 0x000fe2000bf01270 */
[----:B------:R-:W-:-:S02]  /*5570*/  UIADD3 UR12, UR4, -0x1, URZ ;  /* 0xffffffff040c7890 */ /* 0x000fc4000fffe03f */
[----:B------:R-:W-:-:S10]  /*5580*/  ULDC UR10, c[0x0][0x32c] ;  /* 0x0000cb00000a7ab9 */ /* 0x000fd40000000800 */
[----:B------:R-:W-:Y:S05]  /*5590*/  @P0 BRA `(.L_x_177) ;  /* 0x0000008000000947 */ /* 0x000fea0003800000 */
[----:B------:R-:W-:Y:S02]  /*55a0*/  UISETP.NE.AND UP0, UPT, UR10, 0x1, UPT ;  /* 0x000000010a00788c */ /* 0x000fe4000bf05270 */
[----:B------:R-:W-:-:S03]  /*55b0*/  UIADD3 UR12, -UR4, URZ, URZ ;  /* 0x0000003f040c7290 */ /* 0x000fc6000fffe13f */
[----:B------:R-:W-:Y:S02]  /*55c0*/  ULDC.64 UR4, c[0x0][0x330] ;  /* 0x0000cc0000047ab9 */ /* 0x000fe40000000a00 */
[----:B------:R-:W-:-:S07]  /*55d0*/  UIMAD.WIDE.U32 UR14, UR12, UR4, URZ ;  /* 0x000000040c0e72a5 */ /* 0x000fce000f8e003f */
[----:B------:R-:W-:Y:S02]  /*55e0*/  @UP0 UMOV UR13, UR15 ;  /* 0x0000000f000d0c82 */ /* 0x000fe40008000000 */
[----:B------:R-:W-:-:S04]  /*55f0*/  @UP0 USHF.R.U32.HI UR12, URZ, UR5, UR13 ;  /* 0x000000053f0c0299 */ /* 0x000fc8000801160d */
[----:B------:R-:W-:Y:S01]  /*5600*/  ULOP3.LUT UR12, URZ, UR12, URZ, 0x33, !UPT ;  /* 0x0000000c3f0c7292 */ /* 0x000fe2000f8e333f */
[----:B------:R-:W-:Y:S05]  /*5610*/  BRA `(.L_x_178) ;  /* 0x0000005000007947 */ /* 0x000fea0003800000 */
.L_x_177:
[----:B------:R-:W-:Y:S02]  /*5620*/  UISETP.NE.AND UP0, UPT, UR10, 0x1, UPT ;  /* 0x000000010a00788c */ /* 0x000fe4000bf05270 */
[----:B------:R-:W-:Y:S02]  /*5630*/  ULDC.64 UR4, c[0x0][0x330] ;  /* 0x0000cc0000047ab9 */ /* 0x000fe40000000a00 */
[----:B------:R-:W-:-:S07]  /*5640*/  UIMAD.WIDE.U32 UR14, UR12, UR4, URZ ;  /* 0x000000040c0e72a5 */ /* 0x000fce000f8e003f */
[----:B------:R-:W-:Y:S02]  /*5650*/  @UP0 UMOV UR13, UR15 ;  /* 0x0000000f000d0c82 */ /* 0x000fe40008000000 */
[----:B------:R-:W-:Y:S02]  /*5660*/  @UP0 USHF.R.U32.HI UR12, URZ, UR5, UR13 ;  /* 0x000000053f0c0299 */ /* 0x000fe4000801160d */
.L_x_178:
[----:B------:R-:W-:Y:S02]  /*5670*/  ULDC UR4, c[0x0][0x32c] ;  /* 0x0000cb0000047ab9 */ /* 0x000fe40000000800 */
[----:B------:R-:W-:-:S04]  /*5680*/  UIMAD UR4, UR12, UR10, UR4 ;  /* 0x0000000a0c0472a4 */ /* 0x000fc8000f8e0204 */
[----:B------:R-:W-:-:S04]  /*5690*/  UISETP.LT.AND UP0, UPT, UR11, UR4, UPT ;  /* 0x000000040b00728c */ /* 0x000fc8000bf01270 */
[----:B------:R-:W-:-:S04]  /*56a0*/  USEL UR11, UR11, UR4, UP0 ;  /* 0x000000040b0b7287 */ /* 0x000fc80008000000 */
.L_x_176:
[----:B------:R-:W-:-:S04]  /*56b0*/  UIMAD.WIDE UR4, UR11, 0x2aaaaaab, URZ ;  /* 0x2aaaaaab0b0478a5 */ /* 0x000fc8000f8e023f */
[----:B------:R-:W-:-:S04]  /*56c0*/  USHF.R.U32.HI UR4, URZ, 0x1f, UR5 ;  /* 0x0000001f3f047899 */ /* 0x000fc80008011605 */
[----:B------:R-:W-:-:S04]  /*56d0*/  ULEA.HI.SX32 UR4, UR5, UR4, 0x1d ;  /* 0x0000000405047291 */ /* 0x000fc8000f8fea3f */
[----:B------:R-:W-:-:S04]  /*56e0*/  UISETP.LT.AND UP0, UPT, UR6, UR4, UPT ;  /* 0x000000040600728c */ /* 0x000fc8000bf01270 */
[----:B------:R-:W-:-:S06]  /*56f0*/  USEL UR4, UR6, UR4, !UP0 ;  /* 0x0000000406047287 */ /* 0x000fcc000c000000 */
[----:B------:R-:W-:-:S13]  /*5700*/  ISETP.GE.AND P0, PT, R233, UR4, PT ;  /* 0x00000004e9007c0c */ /* 0x000fda000bf06270 */
[----:B------:R-:W-:Y:S05]  /*5710*/  @!P0 BRA `(.L_x_179) ;  /* 0x000044e000008947 */ /* 0x000fea0003800000 */
[----:B------:R-:W-:Y:S01]  /*5720*/  IADD3 R242, P0, R234, 0x20, RZ ;  /* 0x00000020eaf27810 */ /* 0x000fe20007f1e0ff */
[----:B------:R-:W-:Y:S01]  /*5730*/  IMAD.MOV.U32 R150, RZ, RZ, R2 ;  /* 0x000000ffff967224 */ /* 0x000fe200078e0002 */
[----:B------:R-:W-:Y:S01]  /*5740*/  IADD3 R203, P1, R220, 0x20, RZ ;  /* 0x00000020dccb7810 */ /* 0x000fe20007f3e0ff */
[----:B------:R-:W-:Y:S01]  /*5750*/  IMAD.MOV.U32 R151, RZ, RZ, R3 ;  /* 0x000000ffff977224 */ /* 0x000fe200078e0003 */
[-C--:B------:R-:W-:Y:S01]  /*5760*/  IADD3.X R241, RZ, R237.reuse, RZ, P0, !PT ;  /* 0x000000edfff17210 */ /* 0x080fe200007fe4ff */
[----:B------:R-:W-:Y:S01]  /*5770*/  IMAD.MOV.U32 R148, RZ, RZ, R152 ;  /* 0x000000ffff947224 */ /* 0x000fe200078e0098 */
[----:B------:R-:W-:Y:S01]  /*5780*/  IADD3 R240, P2, R234, 0x40, RZ ;  /* 0x00000040eaf07810 */ /* 0x000fe20007f5e0ff */
[----:B------:R-:W-:Y:S01]  /*5790*/  IMAD.MOV.U32 R149, RZ, RZ, R0 ;  /* 0x000000ffff957224 */ /* 0x000fe200078e0000 */
[----:B------:R-:W-:Y:S01]  /*57a0*/  IADD3 R201, P0, R220, 0x40, RZ ;  /* 0x00000040dcc97810 */ /* 0x000fe20007f1e0ff */
[----:B------:R-:W-:Y:S01]  /*57b0*/  IMAD.X R202, RZ, RZ, R229, P1 ;  /* 0x000000ffffca7224 */ /* 0x000fe200008e06e5 */
[----:B------:R-:W-:-:S02]  /*57c0*/  IADD3.X R239, RZ, R237, RZ, P2, !PT ;  /* 0x000000edffef7210 */ /* 0x000fc400017fe4ff */
[----:B------:R-:W-:Y:S02]  /*57d0*/  IADD3.X R200, RZ, R229, RZ, P0, !PT ;  /* 0x000000e5ffc87210 */ /* 0x000fe400007fe4ff */
.L_x_198:
[----:B------:R-:W-:Y:S04]  /*57e0*/  DEPBAR.LE SB0, 0x0 ;  /* 0x000080000000791a */ /* 0x000fe80000000000 */
[----:B------:R-:W-:Y:S01]  /*57f0*/  BAR.SYNC.DEFER_BLOCKING 0x0 ;  /* 0x0000000000007b1d */ /* 0x000fe20000010000 */
[----:B------:R-:W-:Y:S05]  /*5800*/  ISETP.LT.AND P0, PT, R233, UR6, PT ;  /* 0x00000006e9007c0c */ /* 0x000fea000bf01270 */
[----:B------:R1:W2:Y:S04]  /*5810*/  LDSM.16.M88.4 R152, [R217+0x6080] ;  /* 0x00608000d998783b */ /* 0x0002a80000000200 */
[----:B------:R1:W3:Y:S04]  /*5820*/  LDSM.16.M88.4 R160, [R217+0x7080] ;  /* 0x00708000d9a0783b */ /* 0x0002e80000000200 */
[----:B------:R1:W4:Y:S04]  /*5830*/  LDSM.16.M88.4 R156, [R216+0x3c80] ;  /* 0x003c8000d89c783b */ /* 0x0003280000000200 */
[----:B------:R1:W1:Y:S04]  /*5840*/  LDSM.16.M88.4 R164, [R216+0x4080] ;  /* 0x00408000d8a4783b */ /* 0x0002680000000200 */
[----:B------:R1:W1:Y:S04]  /*5850*/  LDSM.16.M88.4 R168, [R216+0x4480] ;  /* 0x00448000d8a8783b */ /* 0x0002680000000200 */
[----:B------:R1:W1:Y:S04]  /*5860*/  LDSM.16.M88.4 R172, [R213+0x6080] ;  /* 0x00608000d5ac783b */ /* 0x0002680000000200 */
[----:B------:R1:W1:Y:S04]  /*5870*/  LDSM.16.M88.4 R180, [R213+0x7080] ;  /* 0x00708000d5b4783b */ /* 0x0002680000000200 */
[----:B------:R1:W1:Y:S04]  /*5880*/  LDSM.16.M88.4 R176, [R215] ;  /* 0x00000000d7b0783b */ /* 0x0002680000000200 */
[----:B------:R1:W1:Y:S04]  /*5890*/  LDSM.16.M88.4 R184, [R211] ;  /* 0x00000000d3b8783b */ /* 0x0002680000000200 */
[----:B------:R1:W1:Y:S01]  /*58a0*/  LDSM.16.M88.4 R188, [R210] ;  /* 0x00000000d2bc783b */ /* 0x0002620000000200 */
[----:B------:R-:W-:-:S05]  /*58b0*/  @P0 BRA `(.L_x_180) ;  /* 0x000002b000000947 */ /* 0x000fca0003800000 */
[----:B------:R-:W-:Y:S01]  /*58c0*/  SHF.R.S32.HI R3, RZ, 0x1f, R233 ;  /* 0x0000001fff037819 */ /* 0x000fe200000114e9 */
[----:B------:R-:W-:Y:S04]  /*58d0*/  IMAD.WIDE.U32 R4, R233, c[0x0][0x208], RZ ;  /* 0x00008200e9047a25 */ /* 0x000fe800078e00ff */
[----:B------:R-:W-:Y:S04]  /*58e0*/  IMAD R3, R3, c[0x0][0x208], RZ ;  /* 0x0000820003037a24 */ /* 0x000fe800078e02ff */
[----:B------:R-:W-:Y:S04]  /*58f0*/  IMAD R3, R233, c[0x0][0x20c], R3 ;  /* 0x00008300e9037a24 */ /* 0x000fe800078e0203 */
[----:B------:R-:W-:Y:S02]  /*5900*/  IMAD.IADD R3, R5, 0x1, R3 ;  /* 0x0000000105037824 */ /* 0x000fe400078e0203 */
[----:B------:R-:W-:Y:S04]  /*5910*/  IMAD.WIDE.U32 R4, R4, 0x30, RZ ;  /* 0x0000003004047825 */ /* 0x000fe800078e00ff */
[----:B------:R-:W-:Y:S01]  /*5920*/  IMAD R3, R3, 0x30, RZ ;  /* 0x0000003003037824 */ /* 0x000fe200078e02ff */
[-C--:B------:R-:W-:Y:S03]  /*5930*/  IADD3 R7, P0, R234, R4.reuse, RZ ;  /* 0x00000004ea077210 */ /* 0x080fe60007f1e0ff */
[----:B------:R-:W-:Y:S01]  /*5940*/  IMAD.IADD R0, R5, 0x1, R3 ;  /* 0x0000000105007824 */ /* 0x000fe200078e0203 */
[C---:B------:R-:W-:Y:S02]  /*5950*/  LEA R12, P2, R7.reuse, c[0x0][0x1f8], 0x1 ;  /* 0x00007e00070c7a11 */ /* 0x040fe400078408ff */
[-C--:B------:R-:W-:Y:S01]  /*5960*/  IADD3 R5, P1, R240, R4.reuse, RZ ;  /* 0x00000004f0057210 */ /* 0x080fe20007f3e0ff */
[----:B------:R-:W-:Y:S01]  /*5970*/  IMAD.X R2, R0, 0x1, R237, P0 ;  /* 0x0000000100027824 */ /* 0x000fe200000e06ed */
[-C--:B------:R-:W-:Y:S04]  /*5980*/  IADD3 R3, P0, R242, R4.reuse, RZ ;  /* 0x00000004f2037210 */ /* 0x080fe80007f1e0ff */
[----:B------:R-:W-:Y:S01]  /*5990*/  LEA.HI.X R13, R7, c[0x0][0x1fc], R2, 0x1, P2 ;  /* 0x00007f00070d7a11 */ /* 0x000fe200010f0c02 */
[C---:B------:R-:W-:Y:S01]  /*59a0*/  IMAD.X R2, R0.reuse, 0x1, R241, P0 ;  /* 0x0000000100027824 */ /* 0x040fe200000e06f1 */
[----:B------:R-:W-:Y:S02]  /*59b0*/  LEA R10, P2, R3, c[0x0][0x1f8], 0x1 ;  /* 0x00007e00030a7a11 */ /* 0x000fe400078408ff */
[----:B------:R-:W-:Y:S01]  /*59c0*/  @!P3 IADD3 R7, P0, R225, R4, RZ ;  /* 0x00000004e107b210 */ /* 0x000fe20007f1e0ff */
[----:B------:R-:W-:Y:S01]  /*59d0*/  @!PT LDS RZ, [RZ] ;  /* 0x00000000fffff984 */ /* 0x000fe20000000800 */
[----:B------:R-:W-:Y:S01]  /*59e0*/  @!PT LDS RZ, [RZ] ;  /* 0x00000000fffff984 */ /* 0x000fe20000000800 */
[----:B------:R-:W-:Y:S01]  /*59f0*/  @!PT LDS RZ, [RZ] ;  /* 0x00000000fffff984 */ /* 0x000fe20000000800 */
[----:B------:R4:W-:Y:S01]  /*5a00*/  LDGSTS.E.BYPASS.LTC128B.128 [R218+0x1880], [R12.64], !P6 ;  /* 0x018800000cda7fae */ /* 0x0009e2000f101d48 */
[----:B------:R-:W-:Y:S01]  /*5a10*/  LEA.HI.X R11, R3, c[0x0][0x1fc], R2, 0x1, P2 ;  /* 0x00007f00030b7a11 */ /* 0x000fe200010f0c02 */
[C---:B------:R-:W-:Y:S01]  /*5a20*/  IMAD.X R4, R0.reuse, 0x1, R239, P1 ;  /* 0x0000000100047824 */ /* 0x040fe200008e06ef */
[----:B------:R-:W-:Y:S01]  /*5a30*/  @!P3 IADD3 R2, P2, R7, R234, RZ ;  /* 0x000000ea0702b210 */ /* 0x000fe20007f5e0ff */
[----:B------:R-:W-:Y:S01]  /*5a40*/  @!P3 IMAD.X R0, R0, 0x1, R224, P0 ;  /* 0x000000010000b824 */ /* 0x000fe200000e06e0 */
[C---:B------:R-:W-:Y:S01]  /*5a50*/  LEA R8, P1, R5.reuse, c[0x0][0x1f8], 0x1 ;  /* 0x00007e0005087a11 */ /* 0x040fe200078208ff */
[----:B------:R4:W-:Y:S03]  /*5a60*/  LDGSTS.E.BYPASS.LTC128B.128 [R218+0x2480], [R10.64], !P5 ;  /* 0x024800000ada7fae */ /* 0x0009e6000e901d48 */
[----:B------:R-:W-:Y:S01]  /*5a70*/  LEA.HI.X R9, R5, c[0x0][0x1fc], R4, 0x1, P1 ;  /* 0x00007f0005097a11 */ /* 0x000fe200008f0c04 */
[----:B------:R-:W-:Y:S01]  /*5a80*/  @!P3 IMAD.X R5, R0, 0x1, R237, P2 ;  /* 0x000000010005b824 */ /* 0x000fe200010e06ed */
[C---:B------:R-:W-:Y:S02]  /*5a90*/  @!P3 IADD3 R3, P1, R7.reuse, R242, RZ ;  /* 0x000000f20703b210 */ /* 0x040fe40007f3e0ff */
[----:B------:R-:W-:Y:S01]  /*5aa0*/  @!P3 LEA R16, P2, R2, c[0x0][0x1f8], 0x1 ;  /* 0x00007e000210ba11 */ /* 0x000fe200078408ff */
[----:B------:R4:W-:Y:S01]  /*5ab0*/  LDGSTS.E.BYPASS.LTC128B.128 [R218+0x3080], [R8.64], !P4 ;  /* 0x0308000008da7fae */ /* 0x0009e2000e101d48 */
[----:B------:R-:W-:Y:S01]  /*5ac0*/  @!P3 IADD3 R7, P0, R7, R240, RZ ;  /* 0x000000f00707b210 */ /* 0x000fe20007f1e0ff */
[----:B------:R-:W-:Y:S01]  /*5ad0*/  @!P3 IMAD.X R4, R0, 0x1, R241, P1 ;  /* 0x000000010004b824 */ /* 0x000fe200008e06f1 */
[----:B------:R-:W-:Y:S02]  /*5ae0*/  @!P3 LEA.HI.X R17, R2, c[0x0][0x1fc], R5, 0x1, P2 ;  /* 0x00007f000211ba11 */ /* 0x000fe400010f0c05 */
[----:B------:R-:W-:Y:S01]  /*5af0*/  @!P3 LEA R14, P1, R3, c[0x0][0x1f8], 0x1 ;  /* 0x00007e00030eba11 */ /* 0x000fe200078208ff */
[----:B------:R-:W-:Y:S01]  /*5b00*/  @!P3 IMAD.X R0, R0, 0x1, R239, P0 ;  /* 0x000000010000b824 */ /* 0x000fe200000e06ef */
[----:B------:R-:W-:Y:S01]  /*5b10*/  @!P3 LEA R6, P0, R7, c[0x0][0x1f8], 0x1 ;  /* 0x00007e000706ba11 */ /* 0x000fe200078008ff */
[----:B------:R4:W-:Y:S01]  /*5b20*/  @!P3 LDGSTS.E.BYPASS.LTC128B.128 [R218+0x2080], [R16.64], !P6 ;  /* 0x0208000010dabfae */ /* 0x0009e2000f101d48 */
[----:B------:R-:W-:Y:S02]  /*5b30*/  @!P3 LEA.HI.X R15, R3, c[0x0][0x1fc], R4, 0x1, P1 ;  /* 0x00007f00030fba11 */ /* 0x000fe400008f0c04 */
[----:B------:R-:W-:Y:S03]  /*5b40*/  @!P3 LEA.HI.X R7, R7, c[0x0][0x1fc], R0, 0x1, P0 ;  /* 0x00007f000707ba11 */ /* 0x000fe600000f0c00 */
[----:B------:R4:W-:Y:S05]  /*5b50*/  @!P3 LDGSTS.E.BYPASS.LTC128B.128 [R218+0x2c80], [R14.64], !P5 ;  /* 0x02c800000edabfae */ /* 0x0009ea000e901d48 */
[----:B------:R4:W-:Y:S02]  /*5b60*/  @!P3 LDGSTS.E.BYPASS.LTC128B.128 [R218+0x3880], [R6.64], !P4 ;  /* 0x0388000006dabfae */ /* 0x0009e4000e101d48 */
.L_x_180:
[-C--:B--2-4-:R-:W-:Y:S01]  /*5b70*/  HMMA.16816.F32 R4, R152, R156.reuse, RZ ;  /* 0x0000009c9804723c */ /* 0x094fe200000018ff */
[----:B------:R-:W-:Y:S02]  /*5b80*/  LDSM.16.M88.4 R192, [R216+0x4880] ;  /* 0x00488000d8c0783b */ /* 0x000fe40000000200 */
[----:B------:R-:W-:Y:S05]  /*5b90*/  ISETP.GT.AND P0, PT, R233, UR6, PT ;  /* 0x00000006e9007c0c */ /* 0x000fea000bf04270 */
[C---:B---3--:R-:W-:Y:S01]  /*5ba0*/  HMMA.16816.F32 R8, R160.reuse, R156, RZ ;  /* 0x0000009ca008723c */ /* 0x048fe200000018ff */
[----:B------:R-:W0:Y:S07]  /*5bb0*/  LDGDEPBAR ;  /* 0x00000000000079af */ /* 0x000e2e0000000000 */
[-C--:B------:R-:W-:Y:S01]  /*5bc0*/  HMMA.16816.F32 R12, R160, R158.reuse, RZ ;  /* 0x0000009ea00c723c */ /* 0x080fe200000018ff */
[----:B------:R-:W-:Y:S07]  /*5bd0*/  LDSM.16.M88.4 R196, [R217+0x9080] ;  /* 0x00908000d9c4783b */ /* 0x000fee0000000200 */
[C---:B------:R-:W-:Y:S01]  /*5be0*/  HMMA.16816.F32 R16, R152.reuse, R158, RZ ;  /* 0x0000009e9810723c */ /* 0x040fe200000018ff */
[----:B------:R-:W2:Y:S07]  /*5bf0*/  LDSM.16.M88.4 R156, [R217+0x8080] ;  /* 0x00808000d99c783b */ /* 0x000eae0000000200 */
[-C--:B-1----:R-:W-:Y:S08]  /*5c00*/  HMMA.16816.F32 R20, R152, R164.reuse, RZ ;  /* 0x000000a49814723c */ /* 0x082ff000000018ff */
[C---:B------:R-:W-:Y:S08]  /*5c10*/  HMMA.16816.F32 R24, R160.reuse, R164, RZ ;  /* 0x000000a4a018723c */ /* 0x040ff000000018ff */
[-C--:B------:R-:W-:Y:S08]  /*5c20*/  HMMA.16816.F32 R28, R160, R166.reuse, RZ ;  /* 0x000000a6a01c723c */ /* 0x080ff000000018ff */
[C---:B------:R-:W-:Y:S01]  /*5c30*/  HMMA.16816.F32 R32, R152.reuse, R166, RZ ;  /* 0x000000a69820723c */ /* 0x040fe200000018ff */
[----:B------:R-:W1:Y:S07]  /*5c40*/  LDSM.16.M88.4 R164, [R216+0x4c80] ;  /* 0x004c8000d8a4783b */ /* 0x000e6e0000000200 */
[-C--:B------:R-:W-:Y:S08]  /*5c50*/  HMMA.16816.F32 R36, R152, R168.reuse, RZ ;  /* 0x000000a89824723c */ /* 0x080ff000000018ff */
[C---:B------:R-:W-:Y:S08]  /*5c60*/  HMMA.16816.F32 R40, R160.reuse, R168, RZ ;  /* 0x000000a8a028723c */ /* 0x040ff000000018ff */
[-C--:B------:R-:W-:Y:S01]  /*5c70*/  HMMA.16816.F32 R44, R160, R170.reuse, RZ ;  /* 0x000000aaa02c723c */ /* 0x080fe200000018ff */
[----:B------:R-:W-:Y:S07]  /*5c80*/  LDSM.16.M88.4 R160, [R213+0x8080] ;  /* 0x00808000d5a0783b */ /* 0x000fee0000000200 */
[----:B------:R-:W-:Y:S01]  /*5c90*/  HMMA.16816.F32 R48, R152, R170, RZ ;  /* 0x000000aa9830723c */ /* 0x000fe200000018ff */
[----:B------:R-:W3:Y:S07]  /*5ca0*/  LDSM.16.M88.4 R152, [R216+0x5080] ;  /* 0x00508000d898783b */ /* 0x000eee0000000200 */
[-C--:B------:R-:W-:Y:S01]  /*5cb0*/  HMMA.16816.F32 R4, R172, R176.reuse, R4 ;  /* 0x000000b0ac04723c */ /* 0x080fe20000001804 */
[----:B------:R-:W4:Y:S07]  /*5cc0*/  LDSM.16.M88.4 R168, [R209] ;  /* 0x00000000d1a8783b */ /* 0x000f2e0000000200 */
[C---:B------:R-:W-:Y:S08]  /*5cd0*/  HMMA.16816.F32 R8, R180.reuse, R176, R8 ;  /* 0x000000b0b408723c */ /* 0x040ff00000001808 */
[-C--:B------:R-:W-:Y:S08]  /*5ce0*/  HMMA.16816.F32 R12, R180, R178.reuse, R12 ;  /* 0x000000b2b40c723c */ /* 0x080ff0000000180c */
[C---:B------:R-:W-:Y:S01]  /*5cf0*/  HMMA.16816.F32 R16, R172.reuse, R178, R16 ;  /* 0x000000b2ac10723c */ /* 0x040fe20000001810 */
[----:B------:R-:W5:Y:S07]  /*5d00*/  LDSM.16.M88.4 R176, [R213+0x9080] ;  /* 0x00908000d5b0783b */ /* 0x000f6e0000000200 */
[-C--:B------:R-:W-:Y:S08]  /*5d10*/  HMMA.16816.F32 R20, R172, R184.reuse, R20 ;  /* 0x000000b8ac14723c */ /* 0x080ff00000001814 */
[C---:B------:R-:W-:Y:S08]  /*5d20*/  HMMA.16816.F32 R24, R180.reuse, R184, R24 ;  /* 0x000000b8b418723c */ /* 0x040ff00000001818 */
[-C--:B------:R-:W-:Y:S08]  /*5d30*/  HMMA.16816.F32 R28, R180, R186.reuse, R28 ;  /* 0x000000bab41c723c */ /* 0x080ff0000000181c */
[C---:B------:R-:W-:Y:S01]  /*5d40*/  HMMA.16816.F32 R32, R172.reuse, R186, R32 ;  /* 0x000000baac20723c */ /* 0x040fe20000001820 */
[----:B------:R-:W-:Y:S07]  /*5d50*/  LDSM.16.M88.4 R184, [R216+0x5480] ;  /* 0x00548000d8b8783b */ /* 0x000fee0000000200 */
[-C--:B------:R-:W-:Y:S08]  /*5d60*/  HMMA.16816.F32 R36, R172, R188.reuse, R36 ;  /* 0x000000bcac24723c */ /* 0x080ff00000001824 */
[C---:B------:R-:W-:Y:S08]  /*5d70*/  HMMA.16816.F32 R40, R180.reuse, R188, R40 ;  /* 0x000000bcb428723c */ /* 0x040ff00000001828 */
[-C--:B------:R-:W-:Y:S01]  /*5d80*/  HMMA.16816.F32 R44, R180, R190.reuse, R44 ;  /* 0x000000beb42c723c */ /* 0x080fe2000000182c */
[----:B------:R-:W-:Y:S07]  /*5d90*/  LDSM.16.M88.4 R180, [R207] ;  /* 0x00000000cfb4783b */ /* 0x000fee0000000200 */
[----:B------:R-:W-:Y:S01]  /*5da0*/  HMMA.16816.F32 R48, R172, R190, R48 ;  /* 0x000000beac30723c */ /* 0x000fe20000001830 */
[----:B------:R-:W1:Y:S08]  /*5db0*/  LDSM.16.M88.4 R172, [R208] ;  /* 0x00000000d0ac783b */ /* 0x000e700000000200 */
[----:B------:R-:W-:Y:S01]  /*5dc0*/  LDSM.16.M88.4 R188, [R216+0x5c80] ;  /* 0x005c8000d8bc783b */ /* 0x000fe20000000200 */
[-C--:B--2---:R-:W-:Y:S08]  /*5dd0*/  HMMA.16816.F32 R4, R156, R192.reuse, R4 ;  /* 0x000000c09c04723c */ /* 0x084ff00000001804 */
[C---:B------:R-:W-:Y:S08]  /*5de0*/  HMMA.16816.F32 R8, R196.reuse, R192, R8 ;  /* 0x000000c0c408723c */ /* 0x040ff00000001808 */
[-C--:B------:R-:W-:Y:S08]  /*5df0*/  HMMA.16816.F32 R12, R196, R194.reuse, R12 ;  /* 0x000000c2c40c723c */ /* 0x080ff0000000180c */
[C---:B------:R-:W-:Y:S01]  /*5e00*/  HMMA.16816.F32 R16, R156.reuse, R194, R16 ;  /* 0x000000c29c10723c */ /* 0x040fe20000001810 */
[----:B------:R-:W-:Y:S07]  /*5e10*/  LDSM.16.M88.4 R192, [R206] ;  /* 0x00000000cec0783b */ /* 0x000fee0000000200 */
[-C--:B-1----:R-:W-:Y:S08]  /*5e20*/  HMMA.16816.F32 R20, R156, R164.reuse, R20 ;  /* 0x000000a49c14723c */ /* 0x082ff00000001814 */
[C---:B------:R-:W-:Y:S08]  /*5e30*/  HMMA.16816.F32 R24, R196.reuse, R164, R24 ;  /* 0x000000a4c418723c */ /* 0x040ff00000001818 */
[-C--:B------:R-:W-:Y:S08]  /*5e40*/  HMMA.16816.F32 R28, R196, R166.reuse, R28 ;  /* 0x000000a6c41c723c */ /* 0x080ff0000000181c */
[C---:B------:R-:W-:Y:S01]  /*5e50*/  HMMA.16816.F32 R32, R156.reuse, R166, R32 ;  /* 0x000000a69c20723c */ /* 0x040fe20000001820 */
[----:B------:R-:W1:Y:S07]  /*5e60*/  LDSM.16.M88.4 R164, [R217+0xa080] ;  /* 0x00a08000d9a4783b */ /* 0x000e6e0000000200 */
[-C--:B---3--:R-:W-:Y:S08]  /*5e70*/  HMMA.16816.F32 R36, R156, R152.reuse, R36 ;  /* 0x000000989c24723c */ /* 0x088ff00000001824 */
[C---:B------:R-:W-:Y:S08]  /*5e80*/  HMMA.16816.F32 R40, R196.reuse, R152, R40 ;  /* 0x00000098c428723c */ /* 0x040ff00000001828 */
[-C--:B------:R-:W-:Y:S08]  /*5e90*/  HMMA.16816.F32 R44, R196, R154.reuse, R44 ;  /* 0x0000009ac42c723c */ /* 0x080ff0000000182c */
[----:B------:R-:W-:Y:S01]  /*5ea0*/  HMMA.16816.F32 R48, R156, R154, R48 ;  /* 0x0000009a9c30723c */ /* 0x000fe20000001830 */
[----:B------:R-:W2:Y:S07]  /*5eb0*/  LDSM.16.M88.4 R152, [R217+0xb080] ;  /* 0x00b08000d998783b */ /* 0x000eae0000000200 */
[-C--:B----4-:R-:W-:Y:S01]  /*5ec0*/  HMMA.16816.F32 R4, R160, R168.reuse, R4 ;  /* 0x000000a8a004723c */ /* 0x090fe20000001804 */
[----:B------:R-:W3:Y:S07]  /*5ed0*/  LDSM.16.M88.4 R156, [R216+0x5880] ;  /* 0x00588000d89c783b */ /* 0x000eee0000000200 */
[C---:B-----5:R-:W-:Y:S08]  /*5ee0*/  HMMA.16816.F32 R8, R176.reuse, R168, R8 ;  /* 0x000000a8b008723c */ /* 0x060ff00000001808 */
[-C--:B------:R-:W-:Y:S08]  /*5ef0*/  HMMA.16816.F32 R12, R176, R170.reuse, R12 ;  /* 0x000000aab00c723c */ /* 0x080ff0000000180c */
[C---:B------:R-:W-:Y:S01]  /*5f00*/  HMMA.16816.F32 R16, R160.reuse, R170, R16 ;  /* 0x000000aaa010723c */ /* 0x040fe20000001810 */
[----:B------:R-:W4:Y:S07]  /*5f10*/  LDSM.16.M88.4 R168, [R213+0xa080] ;  /* 0x00a08000d5a8783b */ /* 0x000f2e0000000200 */
[-C--:B------:R-:W-:Y:S08]  /*5f20*/  HMMA.16816.F32 R20, R160, R172.reuse, R20 ;  /* 0x000000aca014723c */ /* 0x080ff00000001814 */
[C---:B------:R-:W-:Y:S08]  /*5f30*/  HMMA.16816.F32 R24, R176.reuse, R172, R24 ;  /* 0x000000acb018723c */ /* 0x040ff00000001818 */
[-C--:B------:R-:W-:Y:S08]  /*5f40*/  HMMA.16816.F32 R28, R176, R174.reuse, R28 ;  /* 0x000000aeb01c723c */ /* 0x080ff0000000181c */
[C---:B------:R-:W-:Y:S08]  /*5f50*/  HMMA.16816.F32 R32, R160.reuse, R174, R32 ;  /* 0x000000aea020723c */ /* 0x040ff00000001820 */
[-C--:B------:R-:W-:Y:S08]  /*5f60*/  HMMA.16816.F32 R36, R160, R180.reuse, R36 ;  /* 0x000000b4a024723c */ /* 0x080ff00000001824 */
[C---:B------:R-:W-:Y:S08]  /*5f70*/  HMMA.16816.F32 R40, R176.reuse, R180, R40 ;  /* 0x000000b4b028723c */ /* 0x040ff00000001828 */
[-C--:B------:R-:W-:Y:S08]  /*5f80*/  HMMA.16816.F32 R44, R176, R182.reuse, R44 ;  /* 0x000000b6b02c723c */ /* 0x080ff0000000182c */
[----:B------:R-:W-:Y:S01]  /*5f90*/  HMMA.16816.F32 R48, R160, R182, R48 ;  /* 0x000000b6a030723c */ /* 0x000fe20000001830 */
[----:B------:R-:W5:Y:S07]  /*5fa0*/  LDSM.16.M88.4 R160, [R213+0xb080] ;  /* 0x00b08000d5a0783b */ /* 0x000f6e0000000200 */
[-C--:B-1----:R-:W-:Y:S08]  /*5fb0*/  HMMA.16816.F32 R4, R164, R184.reuse, R4 ;  /* 0x000000b8a404723c */ /* 0x082ff00000001804 */
[C---:B--2---:R-:W-:Y:S08]  /*5fc0*/  HMMA.16816.F32 R8, R152.reuse, R184, R8 ;  /* 0x000000b89808723c */ /* 0x044ff00000001808 */
[-C--:B------:R-:W-:Y:S08]  /*5fd0*/  HMMA.16816.F32 R12, R152, R186.reuse, R12 ;  /* 0x000000ba980c723c */ /* 0x080ff0000000180c */
[C---:B------:R-:W-:Y:S08]  /*5fe0*/  HMMA.16816.F32 R16, R164.reuse, R186, R16 ;  /* 0x000000baa410723c */ /* 0x040ff00000001810 */
[-C--:B---3--:R-:W-:Y:S08]  /*5ff0*/  HMMA.16816.F32 R20, R164, R156.reuse, R20 ;  /* 0x0000009ca414723c */ /* 0x088ff00000001814 */
[C---:B------:R-:W-:Y:S08]  /*6000*/  HMMA.16816.F32 R24, R152.reuse, R156, R24 ;  /* 0x0000009c9818723c */ /* 0x040ff00000001818 */
[-C--:B------:R-:W-:Y:S08]  /*6010*/  HMMA.16816.F32 R28, R152, R158.reuse, R28 ;  /* 0x0000009e981c723c */ /* 0x080ff0000000181c */
[C---:B------:R-:W-:Y:S01]  /*6020*/  HMMA.16816.F32 R32, R164.reuse, R158, R32 ;  /* 0x0000009ea420723c */ /* 0x040fe20000001820 */
[----:B------:R-:W-:Y:S07]  /*6030*/  LDSM.16.M88.4 R156, [R204] ;  /* 0x00000000cc9c783b */ /* 0x000fee0000000200 */
[-C--:B------:R-:W-:Y:S08]  /*6040*/  HMMA.16816.F32 R36, R164, R188.reuse, R36 ;  /* 0x000000bca424723c */ /* 0x080ff00000001824 */
[C---:B------:R-:W-:Y:S08]  /*6050*/  HMMA.16816.F32 R40, R152.reuse, R188, R40 ;  /* 0x000000bc9828723c */ /* 0x040ff00000001828 */
[-C--:B------:R-:W-:Y:S01]  /*6060*/  HMMA.16816.F32 R44, R152, R190.reuse, R44 ;  /* 0x000000be982c723c */ /* 0x080fe2000000182c */
[----:B------:R-:W1:Y:S01]  /*6070*/  LDSM.16.M88.4 R152, [R205] ;  /* 0x00000000cd98783b */ /* 0x000e620000000200 */
[----:B------:R-:W-:Y:S06]  /*6080*/  DEPBAR.LE SB0, 0x0 ;  /* 0x000080000000791a */ /* 0x000fec0000000000 */
[----:B------:R-:W-:Y:S01]  /*6090*/  HMMA.16816.F32 R48, R164, R190, R48 ;  /* 0x000000bea430723c */ /* 0x000fe20000001830 */
[----:B------:R-:W-:Y:S07]  /*60a0*/  BAR.SYNC.DEFER_BLOCKING 0x0 ;  /* 0x0000000000007b1d */ /* 0x000fee0000010000 */
[-C--:B----4-:R-:W-:Y:S08]  /*60b0*/  HMMA.16816.F32 R4, R168, R192.reuse, R4 ;  /* 0x000000c0a804723c */ /* 0x090ff00000001804 */
[C---:B-----5:R-:W-:Y:S08]  /*60c0*/  HMMA.16816.F32 R8, R160.reuse, R192, R8 ;  /* 0x000000c0a008723c */ /* 0x060ff00000001808 */
[-C--:B------:R-:W-:Y:S08]  /*60d0*/  HMMA.16816.F32 R12, R160, R194.reuse, R12 ;  /* 0x000000c2a00c723c */ /* 0x080ff0000000180c */
[C---:B------:R-:W-:Y:S04]  /*60e0*/  HMMA.16816.F32 R16, R168.reuse, R194, R16 ;  /* 0x000000c2a810723c */ /* 0x040fe80000001810 */
[----:B------:R-:W-:Y:S02]  /*60f0*/  FMUL.FTZ R246, R4, c[0x0][0x320] ;  /* 0x0000c80004f67a20 */ /* 0x000fe40000410000 */
[----:B------:R-:W-:Y:S02]  /*6100*/  FMUL.FTZ R248, R5, c[0x0][0x320] ;  /* 0x0000c80005f87a20 */ /* 0x000fe40000410000 */
[-C--:B-1----:R-:W-:Y:S02]  /*6110*/  HMMA.16816.F32 R20, R168, R152.reuse, R20 ;  /* 0x00000098a814723c */ /* 0x082fe40000001814 */
[----:B------:R-:W1:Y:S02]  /*6120*/  MUFU.TANH R246, R246 ;  /* 0x000000f600f67308 */ /* 0x000e640000002400 */
[----:B------:R-:W-:Y:S02]  /*6130*/  FMUL.FTZ R243, R6, c[0x0][0x320] ;  /* 0x0000c80006f37a20 */ /* 0x000fe40000410000 */
[----:B------:R-:W-:Y:S02]  /*6140*/  FMUL.FTZ R244, R7, c[0x0][0x320] ;  /* 0x0000c80007f47a20 */ /* 0x000fe40000410000 */
[C---:B------:R-:W-:Y:S04]  /*6150*/  HMMA.16816.F32 R24, R160.reuse, R152, R24 ;  /* 0x00000098a018723c */ /* 0x040fe80000001818 */
[----:B------:R-:W2:Y:S01]  /*6160*/  MUFU.TANH R248, R248 ;  /* 0x000000f800f87308 */ /* 0x000ea20000002400 */
[----:B------:R-:W-:Y:S02]  /*6170*/  FMUL.FTZ R0, R8, c[0x0][0x320] ;  /* 0x0000c80008007a20 */ /* 0x000fe40000410000 */
[----:B------:R-:W-:Y:S01]  /*6180*/  FMUL.FTZ R245, R9, c[0x0][0x320] ;  /* 0x0000c80009f57a20 */ /* 0x000fe20000410000 */
[-C--:B------:R-:W-:Y:S04]  /*6190*/  HMMA.16816.F32 R28, R160, R154.reuse, R28 ;  /* 0x0000009aa01c723c */ /* 0x080fe8000000181c */
[----:B------:R-:W-:Y:S02]  /*61a0*/  FMUL.FTZ R2, R10, c[0x0][0x320] ;  /* 0x0000c8000a027a20 */ /* 0x000fe40000410000 */
[----:B------:R-:W3:Y:S01]  /*61b0*/  MUFU.TANH R243, R243 ;  /* 0x000000f300f37308 */ /* 0x000ee20000002400 */
[----:B------:R-:W-:Y:S01]  /*61c0*/  FMUL.FTZ R3, R11, c[0x0][0x320] ;  /* 0x0000c8000b037a20 */ /* 0x000fe20000410000 */
[C---:B------:R-:W-:Y:S04]  /*61d0*/  HMMA.16816.F32 R32, R168.reuse, R154, R32 ;  /* 0x0000009aa820723c */ /* 0x040fe80000001820 */
[----:B------:R-:W-:Y:S02]  /*61e0*/  FMUL.FTZ R187, R22, c[0x0][0x320] ;  /* 0x0000c80016bb7a20 */ /* 0x000fe40000410000 */
[----:B------:R-:W-:Y:S02]  /*61f0*/  FMUL.FTZ R251, R12, c[0x0][0x320] ;  /* 0x0000c8000cfb7a20 */ /* 0x000fe40000410000 */
[----:B------:R4:W1:Y:S01]  /*6200*/  MUFU.TANH R22, R187 ;  /* 0x000000bb00167308 */ /* 0x0008620000002400 */
[-C--:B------:R-:W-:Y:S03]  /*6210*/  HMMA.16816.F32 R36, R168, R156.reuse, R36 ;  /* 0x0000009ca824723c */ /* 0x080fe60000001824 */
[----:B------:R-:W-:Y:S02]  /*6220*/  FMUL.FTZ R25, R25, c[0x0][0x320] ;  /* 0x0000c80019197a20 */ /* 0x000fe40000410000 */
[----:B------:R-:W-:Y:S02]  /*6230*/  FMUL.FTZ R252, R13, c[0x0][0x320] ;  /* 0x0000c8000dfc7a20 */ /* 0x000fe40000410000 */
[----:B------:R-:W-:Y:S01]  /*6240*/  FMUL.FTZ R247, R14, c[0x0][0x320] ;  /* 0x0000c8000ef77a20 */ /* 0x000fe20000410000 */
[C---:B------:R-:W-:Y:S01]  /*6250*/  HMMA.16816.F32 R40, R160.reuse, R156, R40 ;  /* 0x0000009ca028723c */ /* 0x040fe20000001828 */
[----:B------:R5:W1:Y:S03]  /*6260*/  MUFU.TANH R199, R25 ;  /* 0x0000001900c77308 */ /* 0x000a660000002400 */
[----:B------:R-:W-:Y:S02]  /*6270*/  FMUL.FTZ R249, R15, c[0x0][0x320] ;  /* 0x0000c8000ff97a20 */ /* 0x000fe40000410000 */
[----:B------:R-:W-:Y:S02]  /*6280*/  FMUL.FTZ R250, R16, c[0x0][0x320] ;  /* 0x0000c80010fa7a20 */ /* 0x000fe40000410000 */
[-C--:B------:R-:W-:Y:S03]  /*6290*/  HMMA.16816.F32 R44, R160, R158.reuse, R44 ;  /* 0x0000009ea02c723c */ /* 0x080fe6000000182c */
[----:B------:R-:W1:Y:S01]  /*62a0*/  MUFU.TANH R244, R244 ;  /* 0x000000f400f47308 */ /* 0x000e620000002400 */
[----:B------:R-:W-:Y:S02]  /*62b0*/  FMUL.FTZ R191, R17, c[0x0][0x320] ;  /* 0x0000c80011bf7a20 */ /* 0x000fe40000410000 */
[----:B------:R-:W-:Y:S02]  /*62c0*/  FMUL.FTZ R185, R18, c[0x0][0x320] ;  /* 0x0000c80012b97a20 */ /* 0x000fe40000410000 */
[----:B------:R-:W-:Y:S04]  /*62d0*/  HMMA.16816.F32 R48, R168, R158, R48 ;  /* 0x0000009ea830723c */ /* 0x000fe80000001830 */
[----:B------:R-:W-:Y:S01]  /*62e0*/  FMUL.FTZ R186, R19, c[0x0][0x320] ;  /* 0x0000c80013ba7a20 */ /* 0x000fe20000410000 */
[----:B------:R-:W1:Y:S01]  /*62f0*/  MUFU.TANH R0, R0 ;  /* 0x0000000000007308 */ /* 0x000e620000002400 */
[----:B------:R-:W-:Y:S02]  /*6300*/  FMUL.FTZ R195, R20, c[0x0][0x320] ;  /* 0x0000c80014c37a20 */ /* 0x000fe40000410000 */
[----:B------:R-:W-:Y:S04]  /*6310*/  FMUL.FTZ R194, R21, c[0x0][0x320] ;  /* 0x0000c80015c27a20 */ /* 0x000fe80000410000 */
[----:B------:R-:W-:Y:S02]  /*6320*/  FMUL.FTZ R21, R23, c[0x0][0x320] ;  /* 0x0000c80017157a20 */ /* 0x000fe40000410000 */
[----:B------:R-:W-:Y:S01]  /*6330*/  FMUL.FTZ R190, R24, c[0x0][0x320] ;  /* 0x0000c80018be7a20 */ /* 0x000fe20000410000 */
[----:B------:R-:W1:Y:S01]  /*6340*/  MUFU.TANH R245, R245 ;  /* 0x000000f500f57308 */ /* 0x000e620000002400 */
[----:B------:R-:W-:Y:S02]  /*6350*/  FMUL.FTZ R189, R26, c[0x0][0x320] ;  /* 0x0000c8001abd7a20 */ /* 0x000fe40000410000 */
[----:B----4-:R-:W-:Y:S02]  /*6360*/  FMUL.FTZ R187, R27, c[0x0][0x320] ;  /* 0x0000c8001bbb7a20 */ /* 0x010fe40000410000 */
[----:B------:R-:W-:Y:S02]  /*6370*/  FMUL.FTZ R19, R28, c[0x0][0x320] ;  /* 0x0000c8001c137a20 */ /* 0x000fe40000410000 */
[----:B------:R-:W-:Y:S02]  /*6380*/  FMUL.FTZ R23, R29, c[0x0][0x320] ;  /* 0x0000c8001d177a20 */ /* 0x000fe40000410000 */
[----:B------:R-:W-:Y:S01]  /*6390*/  FMUL.FTZ R18, R30, c[0x0][0x320] ;  /* 0x0000c8001e127a20 */ /* 0x000fe20000410000 */
[----:B------:R-:W4:Y:S01]  /*63a0*/  MUFU.TANH R2, R2 ;  /* 0x0000000200027308 */ /* 0x000f220000002400 */
[----:B------:R-:W-:Y:S02]  /*63b0*/  FMUL.FTZ R17, R31, c[0x0][0x320] ;  /* 0x0000c8001f117a20 */ /* 0x000fe40000410000 */
[----:B------:R-:W-:Y:S02]  /*63c0*/  FMUL.FTZ R165, R32, c[0x0][0x320] ;  /* 0x0000c80020a57a20 */ /* 0x000fe40000410000 */
[----:B------:R-:W-:Y:S02]  /*63d0*/  FMUL.FTZ R33, R33, c[0x0][0x320] ;  /* 0x0000c80021217a20 */ /* 0x000fe40000410000 */
[----:B------:R-:W-:Y:S02]  /*63e0*/  FMUL.FTZ R26, R34, c[0x0][0x320] ;  /* 0x0000c800221a7a20 */ /* 0x000fe40000410000 */
[----:B-----5:R-:W-:Y:S01]  /*63f0*/  FMUL.FTZ R25, R35, c[0x0][0x320] ;  /* 0x0000c80023197a20 */ /* 0x020fe20000410000 */
[----:B------:R-:W1:Y:S01]  /*6400*/  MUFU.TANH R3, R3 ;  /* 0x0000000300037308 */ /* 0x000e620000002400 */
        /* <DEDUP_REMOVED lines=18> */
[----:B------:R-:W-:Y:S09]  /*6530*/  FMUL.FTZ R50, R50, c[0x0][0x320] ;  /* 0x0000c80032327a20 */ /* 0x000ff20000410000 */
[----:B------:R-:W1:Y:S10]  /*6540*/  MUFU.TANH R249, R249 ;  /* 0x000000f900f97308 */ /* 0x000e740000002400 */
        /* <DEDUP_REMOVED lines=23> */
[----:B------:R1:W1:Y:S10]  /*66c0*/  MUFU.TANH R167, R41 ;  /* 0x0000002900a77308 */ /* 0x0002740000002400 */
        /* <DEDUP_REMOVED lines=9> */
[----:B------:R-:W1:Y:S01]  /*6760*/  MUFU.TANH R49, R49 ;  /* 0x0000003100317308 */ /* 0x000e620000002400 */
[----:B------:R-:W-:-:S05]  /*6770*/  @!P0 BRA `(.L_x_181) ;  /* 0x000002f000008947 */ /* 0x000fca0003800000 */
[----:B--234-:R-:W-:Y:S02]  /*6780*/  IADD3 R6, R233, -0x1, RZ ;  /* 0xffffffffe9067810 */ /* 0x01cfe40007ffe0ff */
[----:B------:R-:W-:Y:S02]  /*6790*/  IADD3 R4, -R238, 0x30, RZ ;  /* 0x00000030ee047810 */ /* 0x000fe40007ffe1ff */
[----:B------:R-:W-:Y:S01]  /*67a0*/  SHF.R.S32.HI R5, RZ, 0x1f, R6 ;  /* 0x0000001fff057819 */ /* 0x000fe20000011406 */
[----:B------:R-:W-:Y:S01]  /*67b0*/  IMAD.WIDE.U32 R14, R6, c[0x0][0x1e0], RZ ;  /* 0x00007800060e7a25 */ /* 0x000fe200078e00ff */
[----:B------:R-:W-:Y:S03]  /*67c0*/  ISETP.GE.AND P1, PT, R4, 0x1, PT ;  /* 0x000000010400780c */ /* 0x000fe60003f26270 */
[----:B------:R-:W-:Y:S04]  /*67d0*/  IMAD R5, R5, c[0x0][0x1e0], RZ ;  /* 0x0000780005057a24 */ /* 0x000fe800078e02ff */
[----:B------:R-:W-:Y:S04]  /*67e0*/  IMAD R5, R6, c[0x0][0x1e4], R5 ;  /* 0x0000790006057a24 */ /* 0x000fe800078e0205 */
[----:B------:R-:W-:Y:S02]  /*67f0*/  IMAD.IADD R5, R15, 0x1, R5 ;  /* 0x000000010f057824 */ /* 0x000fe400078e0205 */
[----:B------:R-:W-:Y:S04]  /*6800*/  IMAD.WIDE.U32 R14, R14, 0x30, RZ ;  /* 0x000000300e0e7825 */ /* 0x000fe800078e00ff */
[----:B------:R-:W-:Y:S01]  /*6810*/  IMAD R5, R5, 0x30, RZ ;  /* 0x0000003005057824 */ /* 0x000fe200078e02ff */
[-C--:B------:R-:W-:Y:S02]  /*6820*/  @P1 IADD3 R7, P0, R220, R14.reuse, RZ ;  /* 0x0000000edc071210 */ /* 0x080fe40007f1e0ff */
[-C--:B------:R-:W-:Y:S01]  /*6830*/  @P1 IADD3 R9, P2, R203, R14.reuse, RZ ;  /* 0x0000000ecb091210 */ /* 0x080fe20007f5e0ff */
[----:B------:R-:W-:Y:S04]  /*6840*/  IMAD.IADD R5, R15, 0x1, R5 ;  /* 0x000000010f057824 */ /* 0x000fe800078e0205 */
[----:B------:R-:W-:Y:S01]  /*6850*/  @P1 IMAD.X R6, R5, 0x1, R229, P0 ;  /* 0x0000000105061824 */ /* 0x000fe200000e06e5 */
[----:B------:R-:W-:Y:S01]  /*6860*/  @P1 LEA R12, P0, R7, c[0x0][0x1c8], 0x1 ;  /* 0x00007200070c1a11 */ /* 0x000fe200078008ff */
[----:B------:R-:W-:Y:S01]  /*6870*/  @P1 IMAD.X R8, R5, 0x1, R202, P2 ;  /* 0x0000000105081824 */ /* 0x000fe200010e06ca */
[----:B------:R-:W-:Y:S02]  /*6880*/  @P1 LEA R10, P2, R9, c[0x0][0x1c8], 0x1 ;  /* 0x00007200090a1a11 */ /* 0x000fe400078408ff */
[----:B------:R-:W-:Y:S02]  /*6890*/  @P1 LEA.HI.X R13, R7, c[0x0][0x1cc], R6, 0x1, P0 ;  /* 0x00007300070d1a11 */ /* 0x000fe400000f0c06 */
[----:B------:R-:W-:Y:S02]  /*68a0*/  ISETP.GE.AND P0, PT, R4, 0x21, PT ;  /* 0x000000210400780c */ /* 0x000fe40003f06270 */
[----:B------:R-:W-:Y:S01]  /*68b0*/  @P1 LEA.HI.X R11, R9, c[0x0][0x1cc], R8, 0x1, P2 ;  /* 0x00007300090b1a11 */ /* 0x000fe200010f0c08 */
[----:B------:R-:W-:Y:S01]  /*68c0*/  @!PT LDS RZ, [RZ] ;  /* 0x00000000fffff984 */ /* 0x000fe20000000800 */
[----:B------:R-:W-:Y:S01]  /*68d0*/  @!PT LDS RZ, [RZ] ;  /* 0x00000000fffff984 */ /* 0x000fe20000000800 */
[----:B------:R-:W-:Y:S01]  /*68e0*/  @!PT LDS RZ, [RZ] ;  /* 0x00000000fffff984 */ /* 0x000fe20000000800 */
[----:B------:R2:W-:Y:S01]  /*68f0*/  @P1 LDGSTS.E.BYPASS.LTC128B.128 [R218+0x3c80], [R12.64], !P6 ;  /* 0x03c800000cda1fae */ /* 0x0005e2000f101d48 */
[-C--:B------:R-:W-:Y:S04]  /*6900*/  @P1 IADD3 R7, P2, R201, R14.reuse, RZ ;  /* 0x0000000ec9071210 */ /* 0x080fe80007f5e0ff */
[----:B------:R2:W-:Y:S01]  /*6910*/  @P1 LDGSTS.E.BYPASS.LTC128B.128 [R218+0x4880], [R10.64], !P5 ;  /* 0x048800000ada1fae */ /* 0x0005e2000e901d48 */
[----:B------:R-:W-:Y:S01]  /*6920*/  @P1 IMAD.X R4, R5, 0x1, R200, P2 ;  /* 0x0000000105041824 */ /* 0x000fe200010e06c8 */
[C---:B------:R-:W-:Y:S04]  /*6930*/  @P1 LEA R8, P2, R7.reuse, c[0x0][0x1c8], 0x1 ;  /* 0x0000720007081a11 */ /* 0x040fe800078408ff */
[----:B------:R-:W-:Y:S02]  /*6940*/  @P1 LEA.HI.X R9, R7, c[0x0][0x1cc], R4, 0x1, P2 ;  /* 0x0000730007091a11 */ /* 0x000fe400010f0c04 */
[----:B------:R-:W-:Y:S03]  /*6950*/  @P0 IADD3 R4, P2, R222, R14, RZ ;  /* 0x0000000ede040210 */ /* 0x000fe60007f5e0ff */
[----:B------:R2:W-:Y:S02]  /*6960*/  @P1 LDGSTS.E.BYPASS.LTC128B.128 [R218+0x5480], [R8.64], !P4 ;  /* 0x0548000008da1fae */ /* 0x0005e4000e101d48 */
[----:B------:R-:W-:Y:S01]  /*6970*/  @P0 IMAD.X R5, R223, 0x1, R5, P2 ;  /* 0x00000001df050824 */ /* 0x000fe200010e0605 */
[C---:B------:R-:W-:Y:S05]  /*6980*/  @P0 IADD3 R7, P2, R4.reuse, R220, RZ ;  /* 0x000000dc04070210 */ /* 0x040fea0007f5e0ff */
[----:B------:R-:W-:Y:S01]  /*6990*/  @P0 IMAD.X R6, R5, 0x1, R229, P2 ;  /* 0x0000000105060824 */ /* 0x000fe200010e06e5 */
[C---:B------:R-:W-:Y:S04]  /*69a0*/  @P0 LEA R14, P2, R7.reuse, c[0x0][0x1c8], 0x1 ;  /* 0x00007200070e0a11 */ /* 0x040fe800078408ff */
[----:B------:R-:W-:Y:S02]  /*69b0*/  @P0 LEA.HI.X R15, R7, c[0x0][0x1cc], R6, 0x1, P2 ;  /* 0x00007300070f0a11 */ /* 0x000fe400010f0c06 */
[C---:B------:R-:W-:Y:S03]  /*69c0*/  @P0 IADD3 R7, P2, R4.reuse, R203, RZ ;  /* 0x000000cb04070210 */ /* 0x040fe60007f5e0ff */
[----:B------:R2:W-:Y:S02]  /*69d0*/  @P0 LDGSTS.E.BYPASS.LTC128B.128 [R218+0x4480], [R14.64], !P6 ;  /* 0x044800000eda0fae */ /* 0x0005e4000f101d48 */
[----:B------:R-:W-:Y:S01]  /*69e0*/  @P0 IMAD.X R6, R5, 0x1, R202, P2 ;  /* 0x0000000105060824 */ /* 0x000fe200010e06ca */
[C---:B------:R-:W-:Y:S04]  /*69f0*/  @P0 LEA R40, P2, R7.reuse, c[0x0][0x1c8], 0x1 ;  /* 0x0000720007280a11 */ /* 0x040fe800078408ff */
[----:B-1----:R-:W-:Y:S02]  /*6a00*/  @P0 LEA.HI.X R41, R7, c[0x0][0x1cc], R6, 0x1, P2 ;  /* 0x0000730007290a11 */ /* 0x002fe400010f0c06 */
[----:B------:R-:W-:Y:S03]  /*6a10*/  @P0 IADD3 R4, P2, R4, R201, RZ ;  /* 0x000000c904040210 */ /* 0x000fe60007f5e0ff */
[----:B------:R2:W-:Y:S02]  /*6a20*/  @P0 LDGSTS.E.BYPASS.LTC128B.128 [R218+0x5080], [R40.64], !P5 ;  /* 0x0508000028da0fae */ /* 0x0005e4000e901d48 */
[----:B------:R-:W-:Y:S01]  /*6a30*/  @P0 IMAD.X R5, R5, 0x1, R200, P2 ;  /* 0x0000000105050824 */ /* 0x000fe200010e06c8 */
[C---:B------:R-:W-:Y:S04]  /*6a40*/  @P0 LEA R6, P2, R4.reuse, c[0x0][0x1c8], 0x1 ;  /* 0x0000720004060a11 */ /* 0x040fe800078408ff */
[----:B------:R-:W-:Y:S05]  /*6a50*/  @P0 LEA.HI.X R7, R4, c[0x0][0x1cc], R5, 0x1, P2 ;  /* 0x0000730004070a11 */ /* 0x000fea00010f0c05 */
[----:B------:R2:W-:Y:S04]  /*6a60*/  @P0 LDGSTS.E.BYPASS.LTC128B.128 [R218+0x5c80], [R6.64], !P4 ;  /* 0x05c8000006da0fae */ /* 0x0005e8000e101d48 */
.L_x_181:
[----:B--234-:R-:W-:Y:S01]  /*6a70*/  PLOP3.LUT P1, PT, PT, PT, UP2, 0x80, 0x0 ;  /* 0x000000000000781c */ /* 0x01cfe20003f2f028 */
[----:B------:R-:W0:Y:S01]  /*6a80*/  LDGDEPBAR ;  /* 0x00000000000079af */ /* 0x000e220000000000 */
[----:B------:R-:W-:Y:S01]  /*6a90*/  PLOP3.LUT P0, PT, PT, PT, UP2, 0x80, 0x0 ;  /* 0x000000000000781c */ /* 0x000fe20003f0f028 */
[----:B------:R-:W-:Y:S02]  /*6aa0*/  IMAD.MOV.U32 R10, RZ, RZ, R219 ;  /* 0x000000ffff0a7224 */ /* 0x000fe400078e00db */
[----:B------:R-:W-:Y:S05]  /*6ab0*/  IMAD R9, R233, -0x30, RZ ;  /* 0xffffffd0e9097824 */ /* 0x000fea00078e02ff */
[----:B------:R-:W-:Y:S03]  /*6ac0*/  IADD3 R5, -R226, 0x1, R9 ;  /* 0x00000001e2057810 */ /* 0x000fe60007ffe109 */
[----:B------:R-:W-:Y:S01]  /*6ad0*/  @P1 IMAD.HI.U32 R4, R219, c[0x0][0x2c8], RZ ;  /* 0x0000b200db041a27 */ /* 0x000fe200078e00ff */
[----:B------:R-:W-:Y:S04]  /*6ae0*/  IADD3 R5, R5, c[0x0][0x1d0], RZ ;  /* 0x0000740005057a10 */ /* 0x000fe80007ffe0ff */
[----:B------:R-:W-:Y:S02]  /*6af0*/  @P0 SHF.R.U32.HI R10, RZ, c[0x0][0x2cc], R4 ;  /* 0x0000b300ff0a0a19 */ /* 0x000fe40000011604 */
[----:B------:R-:W-:Y:S02]  /*6b00*/  PLOP3.LUT P0, PT, PT, PT, UP1, 0x40, 0x0 ;  /* 0x000000000000781c */ /* 0x000fe40003f0e818 */
[----:B------:R-:W-:Y:S01]  /*6b10*/  IADD3 R5, R5, -c[0x0][0x168], RZ ;  /* 0x80005a0005057a10 */ /* 0x000fe20007ffe0ff */
[----:B------:R-:W2:Y:S03]  /*6b20*/  SHFL.IDX PT, R4, R10, RZ, 0x1c1f ;  /* 0x001c1fff0a047589 */ /* 0x000ea600000e0000 */
[C---:B------:R-:W-:Y:S02]  /*6b30*/  IADD3 R8, R5.reuse, c[0x0][0x328], RZ ;  /* 0x0000ca0005087a10 */ /* 0x040fe40007ffe0ff */
[----:B------:R-:W-:Y:S03]  /*6b40*/  IADD3 R5, R5, UR7, RZ ;  /* 0x0000000705057c10 */ /* 0x000fe6000fffe0ff */
[----:B--2---:R-:W-:Y:S02]  /*6b50*/  IMAD.IADD R7, R8, 0x1, R4 ;  /* 0x0000000108077824 */ /* 0x004fe400078e0204 */
[----:B------:R-:W-:Y:S01]  /*6b60*/  IMAD.IADD R6, R4, 0x1, R5 ;  /* 0x0000000104067824 */ /* 0x000fe200078e0205 */
[----:B------:R-:W-:-:S05]  /*6b70*/  @P0 BRA `(.L_x_182) ;  /* 0x0000019000000947 */ /* 0x000fca0003800000 */
[----:B------:R-:W-:Y:S01]  /*6b80*/  IADD3 R4, R4, c[0x0][0x1d0], RZ ;  /* 0x0000740004047a10 */ /* 0x000fe20007ffe0ff */
[----:B------:R-:W-:Y:S03]  /*6b90*/  BSSY B0, `(.L_x_183) ;  /* 0x0000012000007945 */ /* 0x000fe60003800000 */
[----:B------:R-:W-:Y:S04]  /*6ba0*/  IADD3 R11, R4, -c[0x0][0x168], RZ ;  /* 0x80005a00040b7a10 */ /* 0x000fe80007ffe0ff */
[----:B------:R-:W-:Y:S11]  /*6bb0*/  ISETP.GT.AND P0, PT, R11, -0x1, PT ;  /* 0xffffffff0b00780c */ /* 0x000ff60003f04270 */
[----:B------:R-:W-:Y:S02]  /*6bc0*/  @!UPT UIADD3 URZ, URZ, URZ, URZ ;  /* 0x0000003f3f3ff290 */ /* 0x000fe4000fffe03f */
[----:B------:R-:W-:-:S05]  /*6bd0*/  @P0 BRA `(.L_x_184) ;  /* 0x0000008000000947 */ /* 0x000fca0003800000 */
[----:B------:R-:W-:Y:S01]  /*6be0*/  LOP3.LUT R11, RZ, R11, RZ, 0x33, !PT ;  /* 0x0000000bff0b7212 */ /* 0x000fe200078e33ff */
[----:B------:R-:W-:Y:S05]  /*6bf0*/  IMAD.MOV.U32 R4, RZ, RZ, c[0x0][0x32c] ;  /* 0x0000cb00ff047624 */ /* 0x000fea00078e00ff */
[----:B------:R-:W-:Y:S11]  /*6c00*/  ISETP.NE.AND P0, PT, R4, 0x1, PT ;  /* 0x000000010400780c */ /* 0x000ff60003f05270 */
[----:B------:R-:W-:Y:S02]  /*6c10*/  @!UPT UIADD3 URZ, URZ, URZ, URZ ;  /* 0x0000003f3f3ff290 */ /* 0x000fe4000fffe03f */
[----:B------:R-:W-:Y:S05]  /*6c20*/  @P0 IMAD.HI.U32 R4, R11, c[0x0][0x330], RZ ;  /* 0x0000cc000b040a27 */ /* 0x000fea00078e00ff */
[----:B------:R-:W-:Y:S04]  /*6c30*/  @P0 SHF.R.U32.HI R11, RZ, c[0x0][0x334], R4 ;  /* 0x0000cd00ff0b0a19 */ /* 0x000fe80000011604 */
[----:B------:R-:W-:Y:S01]  /*6c40*/  LOP3.LUT R11, RZ, R11, RZ, 0x33, !PT ;  /* 0x0000000bff0b7212 */ /* 0x000fe200078e33ff */
[----:B------:R-:W-:-:S05]  /*6c50*/  BRA `(.L_x_185) ;  /* 0x0000005000007947 */ /* 0x000fca0003800000 */
.L_x_184:
[----:B------:R-:W-:Y:S04]  /*6c60*/  MOV R4, c[0x0][0x32c] ;  /* 0x0000cb0000047a02 */ /* 0x000fe80000000f00 */
[----:B------:R-:W-:Y:S11]  /*6c70*/  ISETP.NE.AND P0, PT, R4, 0x1, PT ;  /* 0x000000010400780c */ /* 0x000ff60003f05270 */
[----:B------:R-:W-:Y:S02]  /*6c80*/  @!UPT UIADD3 URZ, URZ, URZ, URZ ;  /* 0x0000003f3f3ff290 */ /* 0x000fe4000fffe03f */
[----:B------:R-:W-:Y:S05]  /*6c90*/  @P0 IMAD.HI.U32 R4, R11, c[0x0][0x330], RZ ;  /* 0x0000cc000b040a27 */ /* 0x000fea00078e00ff */
[----:B------:R-:W-:Y:S02]  /*6ca0*/  @P0 SHF.R.U32.HI R11, RZ, c[0x0][0x334], R4 ;  /* 0x0000cd00ff0b0a19 */ /* 0x000fe40000011604 */
.L_x_185:
[----:B------:R-:W-:Y:S05]  /*6cb0*/  BSYNC B0 ;  /* 0x0000000000007941 */ /* 0x000fea0003800000 */
.L_x_183:
[----:B------:R-:W-:Y:S04]  /*6cc0*/  IMAD.IADD R4, R9, 0x1, -R226 ;  /* 0x0000000109047824 */ /* 0x000fe800078e0ae2 */
[----:B------:R-:W-:Y:S05]  /*6cd0*/  IMAD R11, R11, c[0x0][0x32c], R4 ;  /* 0x0000cb000b0b7a24 */ /* 0x000fea00078e0204 */
[----:B------:R-:W-:Y:S02]  /*6ce0*/  IADD3 R4, R11, c[0x0][0x32c], RZ ;  /* 0x0000cb000b047a10 */ /* 0x000fe40007ffe0ff */
[----:B------:R-:W-:Y:S02]  /*6cf0*/  IMNMX R6, R6, R11, !PT ;  /* 0x0000000b06067217 */ /* 0x000fe40007800200 */
[----:B------:R-:W-:Y:S02]  /*6d00*/  IMNMX R7, R7, R4, PT ;  /* 0x0000000407077217 */ /* 0x000fe40003800200 */
.L_x_182:
[C---:B------:R-:W-:Y:S02]  /*6d10*/  ISETP.GE.AND P0, PT, R9.reuse, 0x1, PT ;  /* 0x000000010900780c */ /* 0x040fe40003f06270 */
[----:B------:R-:W-:Y:S02]  /*6d20*/  ISETP.GE.AND P1, PT, R9, 0x2, PT ;  /* 0x000000020900780c */ /* 0x000fe40003f26270 */
[----:B------:R-:W-:Y:S02]  /*6d30*/  P2R R48, PR, RZ, 0x1 ;  /* 0x00000001ff307803 */ /* 0x000fe40000000000 */
[----:B------:R-:W-:Y:S02]  /*6d40*/  ISETP.GT.AND P0, PT, R6, RZ, !P0 ;  /* 0x000000ff0600720c */ /* 0x000fe40004704270 */
[----:B------:R-:W-:Y:S02]  /*6d50*/  P2R R12, PR, RZ, 0x2 ;  /* 0x00000002ff0c7803 */ /* 0x000fe40000000000 */
[----:B------:R-:W-:Y:S04]  /*6d60*/  ISETP.LT.OR P0, PT, R7, 0x1, P0 ;  /* 0x000000010700780c */ /* 0x000fe80000701670 */
[----:B-1----:R-:W-:Y:S02]  /*6d70*/  FSEL R20, R246, -INF , !P0 ;  /* 0xff800000f6147808 */ /* 0x002fe40004000000 */
[----:B------:R-:W-:Y:S02]  /*6d80*/  ISETP.GT.AND P0, PT, R6, 0x1, !P1 ;  /* 0x000000010600780c */ /* 0x000fe40004f04270 */
[----:B------:R-:W-:Y:S02]  /*6d90*/  ISETP.GE.AND P1, PT, R9, 0x9, PT ;  /* 0x000000090900780c */ /* 0x000fe40003f26270 */
[----:B------:R-:W-:Y:S02]  /*6da0*/  ISETP.LT.OR P0, PT, R7, 0x2, P0 ;  /* 0x000000020700780c */ /* 0x000fe40000701670 */
[----:B------:R-:W-:Y:S02]  /*6db0*/  P2R R47, PR, RZ, 0x2 ;  /* 0x00000002ff2f7803 */ /* 0x000fe40000000000 */
[----:B------:R-:W-:Y:S02]  /*6dc0*/  FSEL R16, R248, -INF , !P0 ;  /* 0xff800000f8107808 */ /* 0x000fe40004000000 */
[----:B------:R-:W-:Y:S02]  /*6dd0*/  ISETP.GT.AND P0, PT, R6, 0x8, !P1 ;  /* 0x000000080600780c */ /* 0x000fe40004f04270 */
[----:B------:R-:W-:Y:S02]  /*6de0*/  ISETP.GE.AND P1, PT, R9, 0xa, PT ;  /* 0x0000000a0900780c */ /* 0x000fe40003f26270 */
[----:B------:R-:W-:Y:S02]  /*6df0*/  ISETP.LT.OR P0, PT, R7, 0x9, P0 ;  /* 0x000000090700780c */ /* 0x000fe40000701670 */
[----:B------:R-:W-:Y:S02]  /*6e00*/  P2R R45, PR, RZ, 0x2 ;  /* 0x00000002ff2d7803 */ /* 0x000fe40000000000 */
[----:B------:R-:W-:Y:S02]  /*6e10*/  FSEL R14, R250, -INF , !P0 ;  /* 0xff800000fa0e7808 */ /* 0x000fe40004000000 */
[C---:B------:R-:W-:Y:S02]  /*6e20*/  ISETP.GT.AND P0, PT, R6.reuse, 0x9, !P1 ;  /* 0x000000090600780c */ /* 0x040fe40004f04270 */
        /* <DEDUP_REMOVED lines=31> */
[----:B------:R-:W-:Y:S04]  /*7020*/  ISETP.LT.OR P0, PT, R7, 0x22, P0 ;  /* 0x000000220700780c */ /* 0x000fe80000701670 */
[----:B------:R-:W-:Y:S02]  /*7030*/  FSEL R250, R177, -INF , !P0 ;  /* 0xff800000b1fa7808 */ /* 0x000fe40004000000 */
[C---:B------:R-:W-:Y:S04]  /*7040*/  ISETP.GT.AND P0, PT, R6.reuse, 0x28, !P1 ;  /* 0x000000280600780c */ /* 0x040fe80004f04270 */
[----:B------:R-:W-:Y:S04]  /*7050*/  ISETP.LT.OR P0, PT, R7, 0x29, P0 ;  /* 0x000000290700780c */ /* 0x000fe80000701670 */
[----:B------:R-:W-:Y:S02]  /*7060*/  FSEL R174, R169, -INF , !P0 ;  /* 0xff800000a9ae7808 */ /* 0x000fe40004000000 */
[----:B------:R-:W-:Y:S04]  /*7070*/  ISETP.GE.AND P0, PT, R9, 0x2a, PT ;  /* 0x0000002a0900780c */ /* 0x000fe80003f06270 */
[----:B------:R-:W-:Y:S02]  /*7080*/  ISETP.GT.AND P2, PT, R6, 0x29, !P0 ;  /* 0x000000290600780c */ /* 0x000fe40004744270 */
[----:B------:R-:W1:Y:S02]  /*7090*/  SHFL.IDX PT, R6, R10, 0x1, 0x1c1f ;  /* 0x003c1f000a067f89 */ /* 0x000e6400000e0000 */
[----:B------:R-:W-:Y:S04]  /*70a0*/  ISETP.LT.OR P2, PT, R7, 0x2a, P2 ;  /* 0x0000002a0700780c */ /* 0x000fe80001741670 */
[----:B------:R-:W-:Y:S02]  /*70b0*/  FSEL R172, R46, -INF , !P2 ;  /* 0xff8000002eac7808 */ /* 0x000fe40005000000 */
[----:B------:R-:W-:Y:S01]  /*70c0*/  PLOP3.LUT P2, PT, PT, PT, UP1, 0x40, 0x0 ;  /* 0x000000000000781c */ /* 0x000fe20003f4e818 */
[--C-:B-1----:R-:W-:Y:S02]  /*70d0*/  IMAD.IADD R11, R8, 0x1, R6.reuse ;  /* 0x00000001080b7824 */ /* 0x102fe400078e0206 */
[----:B------:R-:W-:Y:S10]  /*70e0*/  IMAD.IADD R7, R5, 0x1, R6 ;  /* 0x0000000105077824 */ /* 0x000ff400078e0206 */
        /* <DEDUP_REMOVED lines=15> */
.L_x_188:
[----:B------:R-:W-:Y:S04]  /*71e0*/  MOV R6, c[0x0][0x32c] ;  /* 0x0000cb0000067a02 */ /* 0x000fe80000000f00 */
[----:B------:R-:W-:Y:S11]  /*71f0*/  ISETP.NE.AND P2, PT, R6, 0x1, PT ;  /* 0x000000010600780c */ /* 0x000ff60003f45270 */
[----:B------:R-:W-:Y:S02]  /*7200*/  @!UPT UIADD3 URZ, URZ, URZ, URZ ;  /* 0x0000003f3f3ff290 */ /* 0x000fe4000fffe03f */
[----:B------:R-:W-:Y:S05]  /*7210*/  @P2 IMAD.HI.U32 R6, R13, c[0x0][0x330], RZ ;  /* 0x0000cc000d062a27 */ /* 0x000fea00078e00ff */
[----:B------:R-:W-:Y:S02]  /*7220*/  @P2 SHF.R.U32.HI R13, RZ, c[0x0][0x334], R6 ;  /* 0x0000cd00ff0d2a19 */ /* 0x000fe40000011606 */
.L_x_189:
[----:B------:R-:W-:Y:S05]  /*7230*/  BSYNC B0 ;  /* 0x0000000000007941 */ /* 0x000fea0003800000 */
.L_x_187:
[----:B------:R-:W-:Y:S04]  /*7240*/  IMAD.IADD R6, R9, 0x1, -R226 ;  /* 0x0000000109067824 */ /* 0x000fe800078e0ae2 */
[----:B------:R-:W-:Y:S05]  /*7250*/  IMAD R6, R13, c[0x0][0x32c], R6 ;  /* 0x0000cb000d067a24 */ /* 0x000fea00078e0206 */
[----:B------:R-:W-:Y:S02]  /*7260*/  IADD3 R24, R6, c[0x0][0x32c], RZ ;  /* 0x0000cb0006187a10 */ /* 0x000fe40007ffe0ff */
[----:B------:R-:W-:Y:S02]  /*7270*/  IMNMX R7, R7, R6, !PT ;  /* 0x0000000607077217 */ /* 0x000fe40007800200 */
[----:B------:R-:W-:Y:S02]  /*7280*/  IMNMX R11, R11, R24, PT ;  /* 0x000000180b0b7217 */ /* 0x000fe40003800200 */
.L_x_186:
[----:B------:R-:W-:Y:S04]  /*7290*/  ISETP.NE.AND P2, PT, R12, RZ, PT ;  /* 0x000000ff0c00720c */ /* 0x000fe80003f45270 */
[----:B------:R-:W-:Y:S04]  /*72a0*/  ISETP.GT.AND P2, PT, R7, 0x1, !P2 ;  /* 0x000000010700780c */ /* 0x000fe80005744270 */
[----:B------:R-:W-:Y:S04]  /*72b0*/  ISETP.LT.OR P2, PT, R11, 0x2, P2 ;  /* 0x000000020b00780c */ /* 0x000fe80001741670 */
[----:B------:R-:W-:Y:S02]  /*72c0*/  FSEL R24, R244, -INF , !P2 ;  /* 0xff800000f4187808 */ /* 0x000fe40005000000 */
        /* <DEDUP_REMOVED lines=32> */
[----:B------:R-:W-:Y:S04]  /*74d0*/  ISETP.GT.AND P2, PT, R7, 0x28, !P1 ;  /* 0x000000280700780c */ /* 0x000fe80004f44270 */
[----:B------:R-:W-:Y:S04]  /*74e0*/  ISETP.LT.OR P2, PT, R11, 0x29, P2 ;  /* 0x000000290b00780c */ /* 0x000fe80001741670 */
[----:B------:R-:W-:Y:S02]  /*74f0*/  FSEL R170, R170, -INF , !P2 ;  /* 0xff800000aaaa7808 */ /* 0x000fe40005000000 */
[----:B------:R-:W-:Y:S04]  /*7500*/  ISETP.NE.AND P2, PT, R48, RZ, PT ;  /* 0x000000ff3000720c */ /* 0x000fe80003f45270 */
[----:B------:R-:W-:Y:S04]  /*7510*/  ISETP.GT.AND P2, PT, R7, RZ, !P2 ;  /* 0x000000ff0700720c */ /* 0x000fe80005744270 */
[----:B------:R-:W-:Y:S04]  /*7520*/  ISETP.LT.OR P2, PT, R11, 0x1, P2 ;  /* 0x000000010b00780c */ /* 0x000fe80001741670 */
[----:B------:R-:W-:Y:S02]  /*7530*/  FSEL R21, R243, -INF , !P2 ;  /* 0xff800000f3157808 */ /* 0x000fe40005000000 */
        /* <DEDUP_REMOVED lines=22> */
.L_x_192:
[----:B------:R-:W-:Y:S04]  /*76a0*/  MOV R7, c[0x0][0x32c] ;  /* 0x0000cb0000077a02 */ /* 0x000fe80000000f00 */
[----:B------:R-:W-:Y:S11]  /*76b0*/  ISETP.NE.AND P2, PT, R7, 0x1, PT ;  /* 0x000000010700780c */ /* 0x000ff60003f45270 */
[----:B------:R-:W-:Y:S02]  /*76c0*/  @!UPT UIADD3 URZ, URZ, URZ, URZ ;  /* 0x0000003f3f3ff290 */ /* 0x000fe4000fffe03f */
[----:B------:R-:W-:Y:S05]  /*76d0*/  @P2 IMAD.HI.U32 R7, R26, c[0x0][0x330], RZ ;  /* 0x0000cc001a072a27 */ /* 0x000fea00078e00ff */
[----:B------:R-:W-:Y:S02]  /*76e0*/  @P2 SHF.R.U32.HI R26, RZ, c[0x0][0x334], R7 ;  /* 0x0000cd00ff1a2a19 */ /* 0x000fe40000011607 */
.L_x_193:
[----:B------:R-:W-:Y:S05]  /*76f0*/  BSYNC B0 ;  /* 0x0000000000007941 */ /* 0x000fea0003800000 */
.L_x_191:
[----:B------:R-:W-:Y:S04]  /*7700*/  IMAD.IADD R7, R9, 0x1, -R226 ;  /* 0x0000000109077824 */ /* 0x000fe800078e0ae2 */
[----:B------:R-:W-:Y:S05]  /*7710*/  IMAD R7, R26, c[0x0][0x32c], R7 ;  /* 0x0000cb001a077a24 */ /* 0x000fea00078e0207 */
[----:B------:R-:W-:Y:S02]  /*7720*/  IADD3 R26, R7, c[0x0][0x32c], RZ ;  /* 0x0000cb00071a7a10 */ /* 0x000fe40007ffe0ff */
[----:B------:R-:W-:Y:S02]  /*7730*/  IMNMX R22, R22, R7, !PT ;  /* 0x0000000716167217 */ /* 0x000fe40007800200 */
[----:B------:R-:W-:Y:S02]  /*7740*/  IMNMX R25, R25, R26, PT ;  /* 0x0000001a19197217 */ /* 0x000fe40003800200 */
.L_x_190:
[----:B------:R-:W-:Y:S01]  /*7750*/  ISETP.NE.AND P2, PT, R12, RZ, PT ;  /* 0x000000ff0c00720c */ /* 0x000fe20003f45270 */
[----:B------:R-:W1:Y:S03]  /*7760*/  SHFL.IDX PT, R10, R10, 0x3, 0x1c1f ;  /* 0x007c1f000a0a7f89 */ /* 0x000e6600000e0000 */
[C---:B------:R-:W-:Y:S04]  /*7770*/  ISETP.GT.AND P2, PT, R22.reuse, 0x1, !P2 ;  /* 0x000000011600780c */ /* 0x040fe80005744270 */
[----:B------:R-:W-:Y:S04]  /*7780*/  ISETP.LT.OR P2, PT, R25, 0x2, P2 ;  /* 0x000000021900780c */ /* 0x000fe80001741670 */
[----:B------:R-:W-:Y:S02]  /*7790*/  FSEL R13, R245, -INF , !P2 ;  /* 0xff800000f50d7808 */ /* 0x000fe40005000000 */
[----:B------:R-:W-:Y:S04]  /*77a0*/  ISETP.NE.AND P2, PT, R47, RZ, PT ;  /* 0x000000ff2f00720c */ /* 0x000fe80003f45270 */
[C---:B------:R-:W-:Y:S04]  /*77b0*/  ISETP.GT.AND P2, PT, R22.reuse, 0x8, !P2 ;  /* 0x000000081600780c */ /* 0x040fe80005744270 */
[----:B------:R-:W-:Y:S01]  /*77c0*/  ISETP.LT.OR P2, PT, R25, 0x9, P2 ;  /* 0x000000091900780c */ /* 0x000fe20001741670 */
[--C-:B-1----:R-:W-:Y:S03]  /*77d0*/  IMAD.IADD R5, R5, 0x1, R10.reuse ;  /* 0x0000000105057824 */ /* 0x102fe600078e020a */
        /* <DEDUP_REMOVED lines=22> */
[C---:B------:R-:W-:Y:S04]  /*7940*/  ISETP.GT.AND P2, PT, R22.reuse, 0x20, !P2 ;  /* 0x000000201600780c */ /* 0x040fe80005744270 */
[----:B------:R-:W-:Y:S04]  /*7950*/  ISETP.LT.OR P2, PT, R25, 0x21, P2 ;  /* 0x000000211900780c */ /* 0x000fe80001741670 */
[----:B------:R-:W-:Y:S02]  /*7960*/  FSEL R169, R37, -INF , !P2 ;  /* 0xff80000025a97808 */ /* 0x000fe40005000000 */
[----:B------:R-:W-:Y:S04]  /*7970*/  ISETP.NE.AND P2, PT, R15, RZ, PT ;  /* 0x000000ff0f00720c */ /* 0x000fe80003f45270 */
[C---:B------:R-:W-:Y:S04]  /*7980*/  ISETP.GT.AND P2, PT, R22.reuse, 0x21, !P2 ;  /* 0x000000211600780c */ /* 0x040fe80005744270 */
[----:B------:R-:W-:Y:S04]  /*7990*/  ISETP.LT.OR P2, PT, R25, 0x22, P2 ;  /* 0x000000221900780c */ /* 0x000fe80001741670 */
[----:B------:R-:W-:Y:S02]  /*79a0*/  FSEL R167, R167, -INF , !P2 ;  /* 0xff800000a7a77808 */ /* 0x000fe40005000000 */
[----:B------:R-:W-:Y:S04]  /*79b0*/  ISETP.GT.AND P2, PT, R22, 0x28, !P1 ;  /* 0x000000281600780c */ /* 0x000fe80004f44270 */
[C---:B------:R-:W-:Y:S04]  /*79c0*/  ISETP.LT.OR P2, PT, R25.reuse, 0x29, P2 ;  /* 0x000000291900780c */ /* 0x040fe80001741670 */
[----:B------:R-:W-:Y:S02]  /*79d0*/  FSEL R165, R38, -INF , !P2 ;  /* 0xff80000026a57808 */ /* 0x000fe40005000000 */
[----:B------:R-:W-:Y:S04]  /*79e0*/  ISETP.NE.AND P2, PT, R48, RZ, PT ;  /* 0x000000ff3000720c */ /* 0x000fe80003f45270 */
[----:B------:R-:W-:Y:S04]  /*79f0*/  ISETP.GT.AND P2, PT, R22, RZ, !P2 ;  /* 0x000000ff1600720c */ /* 0x000fe80005744270 */
[C---:B------:R-:W-:Y:S04]  /*7a00*/  ISETP.LT.OR P2, PT, R25.reuse, 0x1, P2 ;  /* 0x000000011900780c */ /* 0x040fe80001741670 */
[----:B------:R-:W-:Y:S01]  /*7a10*/  FSEL R19, R0, -INF , !P2 ;  /* 0xff80000000137808 */ /* 0x000fe20005000000 */
[----:B------:R-:W-:Y:S01]  /*7a20*/  IMAD.IADD R0, R8, 0x1, R10 ;  /* 0x0000000108007824 */ /* 0x000fe200078e020a */
[----:B------:R-:W-:Y:S04]  /*7a30*/  ISETP.GT.AND P2, PT, R22, 0x29, !P0 ;  /* 0x000000291600780c */ /* 0x000fe80004744270 */
[----:B------:R-:W-:Y:S04]  /*7a40*/  ISETP.LT.OR P2, PT, R25, 0x2a, P2 ;  /* 0x0000002a1900780c */ /* 0x000fe80001741670 */
[----:B------:R-:W-:Y:S02]  /*7a50*/  FSEL R163, R39, -INF , !P2 ;  /* 0xff80000027a37808 */ /* 0x000fe40005000000 */
[----:B------:R-:W-:Y:S11]  /*7a60*/  PLOP3.LUT P2, PT, PT, PT, UP1, 0x40, 0x0 ;  /* 0x000000000000781c */ /* 0x000ff60003f4e818 */
[----:B------:R-:W-:Y:S02]  /*7a70*/  @!UPT UIADD3 URZ, URZ, URZ, URZ ;  /* 0x0000003f3f3ff290 */ /* 0x000fe4000fffe03f */
        /* <DEDUP_REMOVED lines=15> */
.L_x_196:
[----:B------:R-:W-:Y:S04]  /*7b70*/  MOV R8, c[0x0][0x32c] ;  /* 0x0000cb0000087a02 */ /* 0x000fe80000000f00 */
[----:B------:R-:W-:Y:S11]  /*7b80*/  ISETP.NE.AND P2, PT, R8, 0x1, PT ;  /* 0x000000010800780c */ /* 0x000ff60003f45270 */
[----:B------:R-:W-:Y:S02]  /*7b90*/  @!UPT UIADD3 URZ, URZ, URZ, URZ ;  /* 0x0000003f3f3ff290 */ /* 0x000fe4000fffe03f */
[----:B------:R-:W-:Y:S05]  /*7ba0*/  @P2 IMAD.HI.U32 R8, R10, c[0x0][0x330], RZ ;  /* 0x0000cc000a082a27 */ /* 0x000fea00078e00ff */
[----:B------:R-:W-:Y:S02]  /*7bb0*/  @P2 SHF.R.U32.HI R10, RZ, c[0x0][0x334], R8 ;  /* 0x0000cd00ff0a2a19 */ /* 0x000fe40000011608 */
.L_x_197:
[----:B------:R-:W-:Y:S05]  /*7bc0*/  BSYNC B0 ;  /* 0x0000000000007941 */ /* 0x000fea0003800000 */
.L_x_195:
[----:B------:R-:W-:Y:S04]  /*7bd0*/  IMAD.IADD R9, R9, 0x1, -R226 ;  /* 0x0000000109097824 */ /* 0x000fe800078e0ae2 */
[----:B------:R-:W-:Y:S05]  /*7be0*/  IMAD R9, R10, c[0x0][0x32c], R9 ;  /* 0x0000cb000a097a24 */ /* 0x000fea00078e0209 */
[----:B------:R-:W-:Y:S02]  /*7bf0*/  IADD3 R23, R9, c[0x0][0x32c], RZ ;  /* 0x0000cb0009177a10 */ /* 0x000fe40007ffe0ff */
[----:B------:R-:W-:Y:S02]  /*7c00*/  IMNMX R5, R5, R9, !PT ;  /* 0x0000000905057217 */ /* 0x000fe40007800200 */
[----:B------:R-:W-:Y:S02]  /*7c10*/  IMNMX R0, R0, R23, PT ;  /* 0x0000001700007217 */ /* 0x000fe40003800200 */
.L_x_194:
[----:B------:R-:W-:Y:S02]  /*7c20*/  ISETP.NE.AND P2, PT, R48, RZ, PT ;  /* 0x000000ff3000720c */ /* 0x000fe40003f45270 */
[C---:B------:R-:W-:Y:S02]  /*7c30*/  ISETP.GT.AND P1, PT, R5.reuse, 0x28, !P1 ;  /* 0x000000280500780c */ /* 0x040fe40004f24270 */
[C---:B------:R-:W-:Y:S02]  /*7c40*/  ISETP.GT.AND P2, PT, R5.reuse, RZ, !P2 ;  /* 0x000000ff0500720c */ /* 0x040fe40005744270 */
[----:B------:R-:W-:Y:S02]  /*7c50*/  ISETP.GT.AND P0, PT, R5, 0x29, !P0 ;  /* 0x000000290500780c */ /* 0x000fe40004704270 */
[C---:B------:R-:W-:Y:S02]  /*7c60*/  ISETP.LT.OR P2, PT, R0.reuse, 0x1, P2 ;  /* 0x000000010000780c */ /* 0x040fe40001741670 */
[----:B------:R-:W-:Y:S02]  /*7c70*/  ISETP.LT.OR P1, PT, R0, 0x29, P1 ;  /* 0x000000290000780c */ /* 0x000fe40000f21670 */
[----:B------:R-:W-:Y:S02]  /*7c80*/  FSEL R9, R2, -INF , !P2 ;  /* 0xff80000002097808 */ /* 0x000fe40005000000 */
[----:B------:R-:W-:Y:S02]  /*7c90*/  ISETP.NE.AND P2, PT, R12, RZ, PT ;  /* 0x000000ff0c00720c */ /* 0x000fe40003f45270 */
[----:B------:R-:W-:Y:S02]  /*7ca0*/  FMNMX.FTZ R23, R9, R148, !PT ;  /* 0x0000009409177209 */ /* 0x000fe40007810000 */
[----:B------:R-:W-:Y:S02]  /*7cb0*/  ISETP.GT.AND P2, PT, R5, 0x1, !P2 ;  /* 0x000000010500780c */ /* 0x000fe40005744270 */
[----:B------:R-:W-:Y:S02]  /*7cc0*/  FSEL R160, R31, -INF , !P1 ;  /* 0xff8000001fa07808 */ /* 0x000fe40004800000 */
[C---:B------:R-:W-:Y:S02]  /*7cd0*/  ISETP.LT.OR P2, PT, R0.reuse, 0x2, P2 ;  /* 0x000000020000780c */ /* 0x040fe40001741670 */
[----:B------:R-:W-:Y:S02]  /*7ce0*/  ISETP.LT.OR P0, PT, R0, 0x2a, P0 ;  /* 0x0000002a0000780c */ /* 0x000fe40000701670 */
[----:B------:R-:W-:Y:S02]  /*7cf0*/  FSEL R12, R3, -INF , !P2 ;  /* 0xff800000030c7808 */ /* 0x000fe40005000000 */
[----:B------:R-:W-:Y:S02]  /*7d00*/  ISETP.NE.AND P2, PT, R47, RZ, PT ;  /* 0x000000ff2f00720c */ /* 0x000fe40003f45270 */
[----:B------:R-:W-:Y:S02]  /*7d10*/  FMNMX.FTZ R3, R20, R151, !PT ;  /* 0x0000009714037209 */ /* 0x000fe40007810000 */
[----:B------:R-:W-:Y:S02]  /*7d20*/  ISETP.GT.AND P2, PT, R5, 0x8, !P2 ;  /* 0x000000080500780c */ /* 0x000fe40005744270 */
[----:B------:R-:W-:Y:S02]  /*7d30*/  FMNMX.FTZ R3, R16, R3, !PT ;  /* 0x0000000310037209 */ /* 0x000fe40007810000 */
[----:B------:R-:W-:Y:S02]  /*7d40*/  ISETP.LT.OR P2, PT, R0, 0x9, P2 ;  /* 0x000000090000780c */ /* 0x000fe40001741670 */
[----:B------:R-:W-:Y:S02]  /*7d50*/  FMNMX.FTZ R3, R14, R3, !PT ;  /* 0x000000030e037209 */ /* 0x000fe40007810000 */
        /* <DEDUP_REMOVED lines=18> */
[----:B------:R-:W-:Y:S02]  /*7e80*/  FSEL R153, R30, -INF , !P0 ;  /* 0xff8000001e997808 */ /* 0x000fe40004000000 */
[----:B------:R-:W-:Y:S04]  /*7e90*/  ISETP.LT.OR P2, PT, R0, 0x12, P2 ;  /* 0x000000120000780c */ /* 0x000fe80001741670 */
[----:B------:R-:W-:Y:S02]  /*7ea0*/  FSEL R252, R187, -INF , !P2 ;  /* 0xff800000bbfc7808 */ /* 0x000fe40005000000 */
[----:B------:R-:W-:Y:S02]  /*7eb0*/  ISETP.NE.AND P2, PT, R36, RZ, PT ;  /* 0x000000ff2400720c */ /* 0x000fe40003f45270 */
[----:B------:R-:W-:Y:S02]  /*7ec0*/  LDSM.16.MT88.4 R36, [R212+0x1880] ;  /* 0x00188000d424783b */ /* 0x000fe40000004200 */
[C---:B------:R-:W-:Y:S04]  /*7ed0*/  ISETP.GT.AND P2, PT, R5.reuse, 0x18, !P2 ;  /* 0x000000180500780c */ /* 0x040fe80005744270 */
[----:B------:R-:W-:Y:S04]  /*7ee0*/  ISETP.LT.OR P2, PT, R0, 0x19, P2 ;  /* 0x000000190000780c */ /* 0x000fe80001741670 */
[----:B------:R-:W-:Y:S02]  /*7ef0*/  FSEL R249, R18, -INF , !P2 ;  /* 0xff80000012f97808 */ /* 0x000fe40005000000 */
[----:B------:R-:W-:Y:S04]  /*7f00*/  ISETP.NE.AND P2, PT, R32, RZ, PT ;  /* 0x000000ff2000720c */ /* 0x000fe80003f45270 */
[----:B------:R-:W-:Y:S04]  /*7f10*/  ISETP.GT.AND P2, PT, R5, 0x19, !P2 ;  /* 0x000000190500780c */ /* 0x000fe80005744270 */
[----:B------:R-:W-:Y:S04]  /*7f20*/  ISETP.LT.OR P2, PT, R0, 0x1a, P2 ;  /* 0x0000001a0000780c */ /* 0x000fe80001741670 */
[----:B------:R-:W-:Y:S02]  /*7f30*/  FSEL R247, R17, -INF , !P2 ;  /* 0xff80000011f77808 */ /* 0x000fe40005000000 */
[----:B------:R-:W-:Y:S02]  /*7f40*/  FMNMX.FTZ R17, R21, R150, !PT ;  /* 0x0000009615117209 */ /* 0x000fe40007810000 */
        /* <DEDUP_REMOVED lines=9> */
[----:B------:R-:W-:Y:S02]  /*7fe0*/  FMNMX.FTZ R17, R46, R17, !PT ;  /* 0x000000112e117209 */ /* 0x000fe40007810000 */
[----:B------:R-:W-:Y:S02]  /*7ff0*/  FMNMX.FTZ R15, R250, R15, !PT ;  /* 0x0000000ffa0f7209 */ /* 0x000fe40007810000 */
[----:B------:R-:W-:Y:S02]  /*8000*/  FMNMX.FTZ R17, R44, R17, !PT ;  /* 0x000000112c117209 */ /* 0x000fe40007810000 */
[----:B------:R-:W-:Y:S02]  /*8010*/  FMNMX.FTZ R15, R174, R15, !PT ;  /* 0x0000000fae0f7209 */ /* 0x000fe40007810000 */
[----:B------:R-:W-:Y:S02]  /*8020*/  FMNMX.FTZ R17, R196, R17, !PT ;  /* 0x00000011c4117209 */ /* 0x000fe40007810000 */
[----:B------:R-:W-:Y:S02]  /*8030*/  FMNMX.FTZ R3, R172, R15, !PT ;  /* 0x0000000fac037209 */ /* 0x000fe40007810000 */
[----:B------:R-:W-:Y:S02]  /*8040*/  FMNMX.FTZ R17, R246, R17, !PT ;  /* 0x00000011f6117209 */ /* 0x000fe40007810000 */
[----:B------:R-:W-:Y:S01]  /*8050*/  FMNMX.FTZ R2, R19, R149, !PT ;  /* 0x0000009513027209 */ /* 0x000fe20007810000 */
[----:B------:R-:W-:Y:S01]  /*8060*/  SHFL.BFLY PT, R22, R3, 0x2, 0x1f ;  /* 0x0c401f0003167f89 */ /* 0x000fe200000e0000 */
[----:B------:R-:W-:Y:S02]  /*8070*/  FMNMX.FTZ R17, R248, R17, !PT ;  /* 0x00000011f8117209 */ /* 0x000fe40007810000 */
[----:B------:R-:W-:Y:S02]  /*8080*/  FMNMX.FTZ R18, R13, R2, !PT ;  /* 0x000000020d127209 */ /* 0x000fe40007810000 */
[----:B------:R-:W-:Y:S02]  /*8090*/  FMNMX.FTZ R17, R244, R17, !PT ;  /* 0x00000011f4117209 */ /* 0x000fe40007810000 */
[----:B------:R-:W-:Y:S02]  /*80a0*/  FMNMX.FTZ R18, R11, R18, !PT ;  /* 0x000000120b127209 */ /* 0x000fe40007810000 */
[----:B------:R-:W-:Y:S02]  /*80b0*/  FMNMX.FTZ R17, R170, R17, !PT ;  /* 0x00000011aa117209 */ /* 0x000fe40007810000 */
[----:B------:R-:W-:Y:S02]  /*80c0*/  ISETP.GT.AND P2, PT, R5, 0x21, !P2 ;  /* 0x000000210500780c */ /* 0x000fe40005744270 */
[----:B------:R-:W-:Y:S02]  /*80d0*/  FMNMX.FTZ R15, R168, R17, !PT ;  /* 0x00000011a80f7209 */ /* 0x000fe40007810000 */
[----:B------:R-:W-:Y:S02]  /*80e0*/  FMNMX.FTZ R17, R7, R18, !PT ;  /* 0x0000001207117209 */ /* 0x000fe40007810000 */
[----:B------:R-:W-:Y:S01]  /*80f0*/  ISETP.LT.OR P2, PT, R0, 0x22, P2 ;  /* 0x000000220000780c */ /* 0x000fe20001741670 */
[----:B------:R-:W1:Y:S01]  /*8100*/  SHFL.BFLY PT, R2, R15, 0x2, 0x1f ;  /* 0x0c401f000f027f89 */ /* 0x000e6200000e0000 */
[----:B------:R-:W-:Y:S02]  /*8110*/  FMNMX.FTZ R18, R198, R17, !PT ;  /* 0x00000011c6127209 */ /* 0x000fe40007810000 */
[----:B------:R-:W-:Y:S02]  /*8120*/  FSEL R162, R27, -INF , !P2 ;  /* 0xff8000001ba27808 */ /* 0x000fe40005000000 */
[----:B------:R-:W-:Y:S04]  /*8130*/  FMNMX.FTZ R18, R199, R18, !PT ;  /* 0x00000012c7127209 */ /* 0x000fe80007810000 */
[----:B------:R-:W-:Y:S04]  /*8140*/  FMNMX.FTZ R18, R243, R18, !PT ;  /* 0x00000012f3127209 */ /* 0x000fe80007810000 */
[----:B------:R-:W-:Y:S04]  /*8150*/  FMNMX.FTZ R18, R251, R18, !PT ;  /* 0x00000012fb127209 */ /* 0x000fe80007810000 */
[----:B------:R-:W-:Y:S04]  /*8160*/  FMNMX.FTZ R18, R169, R18, !PT ;  /* 0x00000012a9127209 */ /* 0x000fe80007810000 */
[----:B------:R-:W-:Y:S02]  /*8170*/  FMNMX.FTZ R18, R167, R18, !PT ;  /* 0x00000012a7127209 */ /* 0x000fe40007810000 */
[----:B-1----:R-:W-:Y:S02]  /*8180*/  FMNMX.FTZ R2, R15, R2, !PT ;  /* 0x000000020f027209 */ /* 0x002fe40007810000 */
[----:B------:R-:W-:Y:S02]  /*8190*/  FMNMX.FTZ R22, R3, R22, !PT ;  /* 0x0000001603167209 */ /* 0x000fe40007810000 */
[----:B------:R-:W-:Y:S01]  /*81a0*/  FMNMX.FTZ R18, R165, R18, !PT ;  /* 0x00000012a5127209 */ /* 0x000fe20007810000 */
[----:B------:R-:W1:Y:S03]  /*81b0*/  SHFL.BFLY PT, R17, R2, 0x1, 0x1f ;  /* 0x0c201f0002117f89 */ /* 0x000e6600000e0000 */
[----:B------:R-:W-:Y:S05]  /*81c0*/  FMNMX.FTZ R15, R163, R18, !PT ;  /* 0x00000012a30f7209 */ /* 0x000fea0007810000 */
[----:B------:R-:W2:Y:S08]  /*81d0*/  SHFL.BFLY PT, R3, R22, 0x1, 0x1f ;  /* 0x0c201f0016037f89 */ /* 0x000eb000000e0000 */
[----:B------:R-:W3:Y:S01]  /*81e0*/  SHFL.BFLY PT, R18, R15, 0x2, 0x1f ;  /* 0x0c401f000f127f89 */ /* 0x000ee200000e0000 */
[----:B-1----:R-:W-:Y:S04]  /*81f0*/  FMNMX.FTZ R2, R2, R17, !PT ;  /* 0x0000001102027209 */ /* 0x002fe80007810000 */
[C---:B------:R-:W-:Y:S01]  /*8200*/  FSETP.NEU.FTZ.AND P1, PT, R2.reuse, -INF , PT ;  /* 0xff8000000200780b */ /* 0x040fe20003f3d000 */
[----:B------:R-:W-:Y:S01]  /*8210*/  FMUL.FTZ R171, R2, c[0x0][0x2d0] ;  /* 0x0000b40002ab7a20 */ /* 0x000fe20000410000 */
[----:B--2---:R-:W-:Y:S04]  /*8220*/  FMNMX.FTZ R3, R22, R3, !PT ;  /* 0x0000000316037209 */ /* 0x004fe80007810000 */
[----:B------:R-:W-:Y:S02]  /*8230*/  FSEL R171, R171, RZ, P1 ;  /* 0x000000ffabab7208 */ /* 0x000fe40000800000 */
[C---:B------:R-:W-:Y:S01]  /*8240*/  FSETP.NEU.FTZ.AND P2, PT, R3.reuse, -INF , PT ;  /* 0xff8000000300780b */ /* 0x040fe20003f5d000 */
[----:B------:R-:W-:Y:S02]  /*8250*/  FMUL.FTZ R173, R3, c[0x0][0x2d0] ;  /* 0x0000b40003ad7a20 */ /* 0x000fe40000410000 */
[--C-:B------:R-:W-:Y:S01]  /*8260*/  FFMA.FTZ R155, R21, c[0x0][0x2d0], -R171.reuse ;  /* 0x0000b400159b7a23 */ /* 0x100fe200000108ab */
[----:B---3--:R-:W-:Y:S01]  /*8270*/  FMNMX.FTZ R15, R15, R18, !PT ;  /* 0x000000120f0f7209 */ /* 0x008fe20007810000 */
[--C-:B------:R-:W-:Y:S01]  /*8280*/  FFMA.FTZ R183, R6, c[0x0][0x2d0], -R171.reuse ;  /* 0x0000b40006b77a23 */ /* 0x100fe200000108ab */
[----:B------:R-:W-:Y:S01]  /*8290*/  FSEL R173, R173, RZ, P2 ;  /* 0x000000ffadad7208 */ /* 0x000fe20001000000 */
[--C-:B------:R-:W-:Y:S02]  /*82a0*/  FFMA.FTZ R154, R24, c[0x0][0x2d0], -R171.reuse ;  /* 0x0000b400189a7a23 */ /* 0x100fe400000108ab */
[----:B------:R-:W-:Y:S01]  /*82b0*/  FFMA.FTZ R182, R186, c[0x0][0x2d0], -R171 ;  /* 0x0000b400bab67a23 */ /* 0x000fe200000108ab */
[----:B------:R-:W-:Y:S01]  /*82c0*/  MUFU.EX2 R155, R155 ;  /* 0x0000009b009b7308 */ /* 0x000fe20000000800 */
[--C-:B------:R-:W-:Y:S01]  /*82d0*/  FFMA.FTZ R177, R14, c[0x0][0x2d0], -R173.reuse ;  /* 0x0000b4000eb17a23 */ /* 0x100fe200000108ad */
[----:B------:R-:W-:Y:S01]  /*82e0*/  FMNMX.FTZ R14, R8, R23, !PT ;  /* 0x00000017080e7209 */ /* 0x000fe20007810000 */
[--C-:B------:R-:W-:Y:S02]  /*82f0*/  FFMA.FTZ R176, R4, c[0x0][0x2d0], -R173.reuse ;  /* 0x0000b40004b07a23 */ /* 0x100fe400000108ad */
[--C-:B------:R-:W-:Y:S01]  /*8300*/  FFMA.FTZ R179, R20, c[0x0][0x2d0], -R173.reuse ;  /* 0x0000b40014b37a23 */ /* 0x100fe200000108ad */
[----:B------:R-:W-:Y:S01]  /*8310*/  FMNMX.FTZ R17, R245, R14, !PT ;  /* 0x0000000ef5117209 */ /* 0x000fe20007810000 */
[----:B------:R-:W-:Y:S01]  /*8320*/  LDSM.16.MT88.4 R20, [R214+0x1880] ;  /* 0x00188000d614783b */ /* 0x000fe20000004200 */
[--C-:B------:R-:W-:Y:S02]  /*8330*/  FFMA.FTZ R178, R16, c[0x0][0x2d0], -R173.reuse ;  /* 0x0000b40010b27a23 */ /* 0x100fe400000108ad */
[----:B------:R-:W-:Y:S01]  /*8340*/  FMNMX.FTZ R4, R252, R17, !PT ;  /* 0x00000011fc047209 */ /* 0x000fe20007810000 */
[----:B------:R-:W-:Y:S01]  /*8350*/  MUFU.EX2 R179, R179 ;  /* 0x000000b300b37308 */ /* 0x000fe20000000800 */
[----:B------:R-:W-:Y:S02]  /*8360*/  FFMA.FTZ R174, R174, c[0x0][0x2d0], -R173 ;  /* 0x0000b400aeae7a23 */ /* 0x000fe400000108ad */
[----:B------:R-:W-:Y:S01]  /*8370*/  FMNMX.FTZ R4, R249, R4, !PT ;  /* 0x00000004f9047209 */ /* 0x000fe20007810000 */
[----:B------:R-:W1:Y:S01]  /*8380*/  SHFL.BFLY PT, R14, R15, 0x1, 0x1f ;  /* 0x0c201f000f0e7f89 */ /* 0x000e6200000e0000 */
[----:B------:R-:W-:Y:S02]  /*8390*/  FFMA.FTZ R170, R170, c[0x0][0x2d0], -R171 ;  /* 0x0000b400aaaa7a23 */ /* 0x000fe400000108ab */
[----:B------:R-:W-:Y:S01]  /*83a0*/  FMNMX.FTZ R17, R247, R4, !PT ;  /* 0x00000004f7117209 */ /* 0x000fe20007810000 */
[--C-:B------:R-:W-:Y:S02]  /*83b0*/  FFMA.FTZ R190, R42, c[0x0][0x2d0], -R173.reuse ;  /* 0x0000b4002abe7a23 */ /* 0x100fe400000108ad */
[----:B------:R-:W2:Y:S01]  /*83c0*/  MUFU.EX2 R178, R178 ;  /* 0x000000b200b27308 */ /* 0x000ea20000000800 */
[----:B------:R-:W-:Y:S01]  /*83d0*/  FMNMX.FTZ R5, R164, R17, !PT ;  /* 0x00000011a4057209 */ /* 0x000fe20007810000 */
[----:B------:R-:W-:Y:S02]  /*83e0*/  FFMA.FTZ R191, R40, c[0x0][0x2d0], -R173 ;  /* 0x0000b40028bf7a23 */ /* 0x000fe400000108ad */
[--C-:B------:R-:W-:Y:S01]  /*83f0*/  FFMA.FTZ R192, R46, c[0x0][0x2d0], -R171.reuse ;  /* 0x0000b4002ec07a23 */ /* 0x100fe200000108ab */
[----:B------:R-:W-:Y:S01]  /*8400*/  FMNMX.FTZ R5, R162, R5, !PT ;  /* 0x00000005a2057209 */ /* 0x000fe20007810000 */
[----:B------:R-:W-:Y:S02]  /*8410*/  FFMA.FTZ R193, R44, c[0x0][0x2d0], -R171 ;  /* 0x0000b4002cc17a23 */ /* 0x000fe400000108ab */
[--C-:B------:R-:W-:Y:S01]  /*8420*/  FFMA.FTZ R194, R194, c[0x0][0x2d0], -R173.reuse ;  /* 0x0000b400c2c27a23 */ /* 0x100fe200000108ad */
[----:B------:R-:W-:Y:S01]  /*8430*/  FMNMX.FTZ R0, R160, R5, !PT ;  /* 0x00000005a0007209 */ /* 0x000fe20007810000 */
[----:B------:R-:W-:Y:S01]  /*8440*/  MUFU.EX2 R177, R177 ;  /* 0x000000b100b17308 */ /* 0x000fe20000000800 */
[----:B------:R-:W-:Y:S02]  /*8450*/  FFMA.FTZ R195, R195, c[0x0][0x2d0], -R173 ;  /* 0x0000b400c3c37a23 */ /* 0x000fe400000108ad */
[----:B------:R-:W-:Y:S01]  /*8460*/  FMNMX.FTZ R4, R153, R0, !PT ;  /* 0x0000000099047209 */ /* 0x000fe20007810000 */
[--C-:B------:R-:W-:Y:S02]  /*8470*/  FFMA.FTZ R196, R196, c[0x0][0x2d0], -R171.reuse ;  /* 0x0000b400c4c47a23 */ /* 0x100fe400000108ab */
[----:B------:R-:W-:Y:S02]  /*8480*/  FFMA.FTZ R197, R246, c[0x0][0x2d0], -R171 ;  /* 0x0000b400f6c57a23 */ /* 0x000fe400000108ab */
[----:B------:R-:W3:Y:S01]  /*8490*/  SHFL.BFLY PT, R5, R4, 0x2, 0x1f ;  /* 0x0c401f0004057f89 */ /* 0x000ee200000e0000 */
[----:B-1----:R-:W-:Y:S01]  /*84a0*/  FMNMX.FTZ R0, R15, R14, !PT ;  /* 0x0000000e0f007209 */ /* 0x002fe20007810000 */
[----:B------:R-:W1:Y:S01]  /*84b0*/  MUFU.EX2 R176, R176 ;  /* 0x000000b000b07308 */ /* 0x000e620000000800 */
[----:B------:R-:W-:Y:S02]  /*84c0*/  FFMA.FTZ R250, R250, c[0x0][0x2d0], -R173 ;  /* 0x0000b400fafa7a23 */ /* 0x000fe400000108ad */
[C---:B------:R-:W-:Y:S01]  /*84d0*/  FSETP.NEU.FTZ.AND P0, PT, R0.reuse, -INF , PT ;  /* 0xff8000000000780b */ /* 0x040fe20003f1d000 */
[----:B------:R-:W-:Y:S01]  /*84e0*/  FMUL.FTZ R166, R0, c[0x0][0x2d0] ;  /* 0x0000b40000a67a20 */ /* 0x000fe20000410000 */
[----:B--2---:R-:W-:Y:S01]  /*84f0*/  F2FP.PACK_AB R156, R178, R179 ;  /* 0x000000b3b29c723e */ /* 0x004fe200000000ff */
[--C-:B------:R-:W-:Y:S02]  /*8500*/  FFMA.FTZ R248, R248, c[0x0][0x2d0], -R171.reuse ;  /* 0x0000b400f8f87a23 */ /* 0x100fe400000108ab */
[--C-:B------:R-:W-:Y:S01]  /*8510*/  FFMA.FTZ R244, R244, c[0x0][0x2d0], -R171.reuse ;  /* 0x0000b400f4f47a23 */ /* 0x100fe200000108ab */
[----:B------:R-:W-:Y:S01]  /*8520*/  FSEL R166, R166, RZ, P0 ;  /* 0x000000ffa6a67208 */ /* 0x000fe20000000000 */
[----:B------:R-:W2:Y:S01]  /*8530*/  MUFU.EX2 R154, R154 ;  /* 0x0000009a009a7308 */ /* 0x000ea20000000800 */
[----:B------:R-:W-:Y:S03]  /*8540*/  FFMA.FTZ R171, R168, c[0x0][0x2d0], -R171 ;  /* 0x0000b400a8ab7a23 */ /* 0x000fe600000108ab */
[--C-:B------:R-:W-:Y:S01]  /*8550*/  FFMA.FTZ R184, R7, c[0x0][0x2d0], -R166.reuse ;  /* 0x0000b40007b87a23 */ /* 0x100fe200000108a6 */
[----:B------:R-:W-:Y:S01]  /*8560*/  FSEL R7, R2, RZ, P1 ;  /* 0x000000ff02077208 */ /* 0x000fe20000800000 */
[--C-:B------:R-:W-:Y:S02]  /*8570*/  FFMA.FTZ R181, R19, c[0x0][0x2d0], -R166.reuse ;  /* 0x0000b40013b57a23 */ /* 0x100fe400000108a6 */
[----:B------:R-:W-:Y:S02]  /*8580*/  FFMA.FTZ R180, R13, c[0x0][0x2d0], -R166 ;  /* 0x0000b4000db47a23 */ /* 0x000fe400000108a6 */
[----:B------:R-:W-:Y:S01]  /*8590*/  FADD.FTZ R6, -R7, R150 ;  /* 0x0000009607067221 */ /* 0x000fe20000010100 */
[----:B------:R-:W-:Y:S01]  /*85a0*/  MUFU.EX2 R183, R183 ;  /* 0x000000b700b77308 */ /* 0x000fe20000000800 */
[----:B---3--:R-:W-:Y:S01]  /*85b0*/  FMNMX.FTZ R5, R4, R5, !PT ;  /* 0x0000000504057209 */ /* 0x008fe20007810000 */
[--C-:B------:R-:W-:Y:S01]  /*85c0*/  FFMA.FTZ R185, R11, c[0x0][0x2d0], -R166.reuse ;  /* 0x0000b4000bb97a23 */ /* 0x100fe200000108a6 */
[----:B------:R-:W-:Y:S01]  /*85d0*/  FSEL R4, R3, RZ, P2 ;  /* 0x000000ff03047208 */ /* 0x000fe20001000000 */
[----:B------:R-:W-:Y:S01]  /*85e0*/  FMUL.FTZ R150, R6, c[0x0][0x2d0] ;  /* 0x0000b40006967a20 */ /* 0x000fe20000410000 */
[----:B-1----:R-:W-:Y:S01]  /*85f0*/  F2FP.PACK_AB R158, R176, R177 ;  /* 0x000000b1b09e723e */ /* 0x002fe200000000ff */
[----:B------:R-:W1:Y:S01]  /*8600*/  SHFL.BFLY PT, R152, R5, 0x1, 0x1f ;  /* 0x0c201f0005987f89 */ /* 0x000e6200000e0000 */
[--C-:B------:R-:W-:Y:S02]  /*8610*/  FFMA.FTZ R169, R169, c[0x0][0x2d0], -R166.reuse ;  /* 0x0000b400a9a97a23 */ /* 0x100fe400000108a6 */
[----:B------:R-:W-:Y:S01]  /*8620*/  FADD.FTZ R4, -R4, R151 ;  /* 0x0000009704047221 */ /* 0x000fe20000010100 */
[----:B------:R-:W3:Y:S01]  /*8630*/  MUFU.EX2 R150, R150 ;  /* 0x0000009600967308 */ /* 0x000ee20000000800 */
[--C-:B------:R-:W-:Y:S02]  /*8640*/  FFMA.FTZ R167, R167, c[0x0][0x2d0], -R166.reuse ;  /* 0x0000b400a7a77a23 */ /* 0x100fe400000108a6 */
[----:B------:R-:W-:Y:S01]  /*8650*/  FMUL.FTZ R151, R4, c[0x0][0x2d0] ;  /* 0x0000b40004977a20 */ /* 0x000fe20000410000 */
[----:B------:R-:W-:Y:S01]  /*8660*/  FSEL R4, R0, RZ, P0 ;  /* 0x000000ff00047208 */ /* 0x000fe20000000000 */
[--C-:B------:R-:W-:Y:S01]  /*8670*/  FFMA.FTZ R165, R165, c[0x0][0x2d0], -R166.reuse ;  /* 0x0000b400a5a57a23 */ /* 0x100fe200000108a6 */
[----:B--2---:R-:W-:Y:S01]  /*8680*/  F2FP.PACK_AB R157, R154, R155 ;  /* 0x0000009b9a9d723e */ /* 0x004fe200000000ff */
[--C-:B------:R-:W-:Y:S02]  /*8690*/  FFMA.FTZ R198, R198, c[0x0][0x2d0], -R166.reuse ;  /* 0x0000b400c6c67a23 */ /* 0x100fe400000108a6 */
[----:B------:R-:W-:Y:S01]  /*86a0*/  FADD.FTZ R4, -R4, R149 ;  /* 0x0000009504047221 */ /* 0x000fe20000010100 */
[----:B------:R-:W-:Y:S01]  /*86b0*/  MUFU.EX2 R151, R151 ;  /* 0x0000009700977308 */ /* 0x000fe20000000800 */
[--C-:B------:R-:W-:Y:S02]  /*86c0*/  FFMA.FTZ R199, R199, c[0x0][0x2d0], -R166.reuse ;  /* 0x0000b400c7c77a23 */ /* 0x100fe400000108a6 */
[----:B------:R-:W-:Y:S02]  /*86d0*/  FMUL.FTZ R149, R4, c[0x0][0x2d0] ;  /* 0x0000b40004957a20 */ /* 0x000fe40000410000 */
[--C-:B------:R-:W-:Y:S02]  /*86e0*/  FFMA.FTZ R243, R243, c[0x0][0x2d0], -R166.reuse ;  /* 0x0000b400f3f37a23 */ /* 0x100fe400000108a6 */
[----:B------:R-:W-:Y:S02]  /*86f0*/  FFMA.FTZ R246, R251, c[0x0][0x2d0], -R166 ;  /* 0x0000b400fbf67a23 */ /* 0x000fe400000108a6 */
[--C-:B------:R-:W-:Y:S01]  /*8700*/  FFMA.FTZ R251, R175, c[0x0][0x2d0], -R173.reuse ;  /* 0x0000b400affb7a23 */ /* 0x100fe200000108ad */
[----:B-1----:R-:W-:Y:S01]  /*8710*/  FMNMX.FTZ R152, R5, R152, !PT ;  /* 0x0000009805987209 */ /* 0x002fe20007810000 */
[----:B------:R-:W1:Y:S01]  /*8720*/  MUFU.EX2 R182, R182 ;  /* 0x000000b600b67308 */ /* 0x000e620000000800 */
[----:B------:R-:W-:Y:S02]  /*8730*/  FFMA.FTZ R173, R172, c[0x0][0x2d0], -R173 ;  /* 0x0000b400acad7a23 */ /* 0x000fe400000108ad */
[C---:B------:R-:W-:Y:S01]  /*8740*/  FSETP.NEU.FTZ.AND P0, PT, R152.reuse, -INF , PT ;  /* 0xff8000009800780b */ /* 0x040fe20003f1d000 */
[----:B------:R-:W-:Y:S02]  /*8750*/  FMUL.FTZ R161, R152, c[0x0][0x2d0] ;  /* 0x0000b40098a17a20 */ /* 0x000fe40000410000 */
[----:B---3--:R-:W-:Y:S01]  /*8760*/  FMUL.FTZ R6, R150, R146 ;  /* 0x0000009296067220 */ /* 0x008fe20000410000 */
[----:B------:R-:W-:Y:S01]  /*8770*/  FSEL R5, R152, RZ, P0 ;  /* 0x000000ff98057208 */ /* 0x000fe20000000000 */
[C---:B------:R-:W-:Y:S01]  /*8780*/  FMUL.FTZ R7, R150.reuse, R147 ;  /* 0x0000009396077220 */ /* 0x040fe20000410000 */
[----:B------:R-:W-:Y:S01]  /*8790*/  FSEL R161, R161, RZ, P0 ;  /* 0x000000ffa1a17208 */ /* 0x000fe20000000000 */
[----:B------:R-:W2:Y:S01]  /*87a0*/  MUFU.EX2 R149, R149 ;  /* 0x0000009500957308 */ /* 0x000ea20000000800 */
[----:B------:R-:W-:Y:S01]  /*87b0*/  FMUL.FTZ R18, R150, R134 ;  /* 0x0000008696127220 */ /* 0x000fe20000410000 */
[----:B------:R-:W-:Y:S01]  /*87c0*/  ISETP.GT.AND P0, PT, R233, UR4, PT ;  /* 0x00000004e9007c0c */ /* 0x000fe2000bf04270 */
[----:B------:R-:W-:Y:S01]  /*87d0*/  FADD.FTZ R5, -R5, R148 ;  /* 0x0000009405057221 */ /* 0x000fe20000010100 */
[----:B------:R-:W-:Y:S01]  /*87e0*/  IADD3 R233, R233, -0x1, RZ ;  /* 0xffffffffe9e97810 */ /* 0x000fe20007ffe0ff */
[--C-:B------:R-:W-:Y:S02]  /*87f0*/  FFMA.FTZ R188, R12, c[0x0][0x2d0], -R161.reuse ;  /* 0x0000b4000cbc7a23 */ /* 0x100fe400000108a1 */
[--C-:B------:R-:W-:Y:S02]  /*8800*/  FFMA.FTZ R189, R9, c[0x0][0x2d0], -R161.reuse ;  /* 0x0000b40009bd7a23 */ /* 0x100fe400000108a1 */
[--C-:B------:R-:W-:Y:S01]  /*8810*/  FFMA.FTZ R187, R10, c[0x0][0x2d0], -R161.reuse ;  /* 0x0000b4000abb7a23 */ /* 0x100fe200000108a1 */
[----:B------:R-:W-:Y:S01]  /*8820*/  MUFU.EX2 R181, R181 ;  /* 0x000000b500b57308 */ /* 0x000fe20000000800 */
[--C-:B------:R-:W-:Y:S02]  /*8830*/  FFMA.FTZ R186, R8, c[0x0][0x2d0], -R161.reuse ;  /* 0x0000b40008ba7a23 */ /* 0x100fe400000108a1 */
[----:B------:R-:W-:Y:S01]  /*8840*/  FMUL.FTZ R8, R5, c[0x0][0x2d0] ;  /* 0x0000b40005087a20 */ /* 0x000fe20000410000 */
[----:B-1----:R-:W-:Y:S01]  /*8850*/  F2FP.PACK_AB R159, R182, R183 ;  /* 0x000000b7b69f723e */ /* 0x002fe200000000ff */
[C---:B------:R-:W-:Y:S02]  /*8860*/  FMUL.FTZ R4, R151.reuse, R144 ;  /* 0x0000009097047220 */ /* 0x040fe40000410000 */
[C---:B------:R-:W-:Y:S02]  /*8870*/  FMUL.FTZ R5, R151.reuse, R145 ;  /* 0x0000009197057220 */ /* 0x040fe40000410000 */
[C---:B------:R-:W-:Y:S01]  /*8880*/  FMUL.FTZ R16, R151.reuse, R132 ;  /* 0x0000008497107220 */ /* 0x040fe20000410000 */
[----:B------:R1:W3:Y:S01]  /*8890*/  MUFU.EX2 R148, R8 ;  /* 0x0000000800947308 */ /* 0x0002e20000000800 */
[----:B------:R-:W-:Y:S02]  /*88a0*/  FMUL.FTZ R17, R151, R133 ;  /* 0x0000008597117220 */ /* 0x000fe40000410000 */
[C---:B------:R-:W-:Y:S01]  /*88b0*/  FMUL.FTZ R19, R150.reuse, R135 ;  /* 0x0000008796137220 */ /* 0x040fe20000410000 */
[-C--:B------:R-:W-:Y:S01]  /*88c0*/  HMMA.16816.F32 R4, R156, R20.reuse, R4 ;  /* 0x000000149c04723c */ /* 0x080fe20000001804 */
[C---:B--2---:R-:W-:Y:S01]  /*88d0*/  FMUL.FTZ R9, R149.reuse, R141 ;  /* 0x0000008d95097220 */ /* 0x044fe20000410000 */
[----:B------:R-:W-:Y:S01]  /*88e0*/  LDSM.16.MT88.4 R132, [R214+0x2080] ;  /* 0x00208000d684783b */ /* 0x000fe20000004200 */
[C---:B------:R-:W-:Y:S02]  /*88f0*/  FMUL.FTZ R12, R149.reuse, R136 ;  /* 0x00000088950c7220 */ /* 0x040fe40000410000 */
[----:B------:R-:W-:Y:S01]  /*8900*/  FMUL.FTZ R13, R149, R137 ;  /* 0x00000089950d7220 */ /* 0x000fe20000410000 */
[----:B------:R-:W2:Y:S01]  /*8910*/  MUFU.EX2 R180, R180 ;  /* 0x000000b400b47308 */ /* 0x000ea20000000800 */
[C---:B------:R-:W-:Y:S02]  /*8920*/  FMUL.FTZ R32, R151.reuse, R116 ;  /* 0x0000007497207220 */ /* 0x040fe40000410000 */
[----:B------:R-:W-:Y:S03]  /*8930*/  FMUL.FTZ R33, R151, R117 ;  /* 0x0000007597217220 */ /* 0x000fe60000410000 */
[C---:B------:R-:W-:Y:S02]  /*8940*/  FMUL.FTZ R34, R150.reuse, R118 ;  /* 0x0000007696227220 */ /* 0x040fe40000410000 */
[----:B------:R-:W-:Y:S02]  /*8950*/  FMUL.FTZ R35, R150, R119 ;  /* 0x0000007796237220 */ /* 0x000fe40000410000 */
[----:B------:R-:W-:Y:S01]  /*8960*/  MUFU.EX2 R185, R185 ;  /* 0x000000b900b97308 */ /* 0x000fe20000000800 */
[----:B------:R-:W-:Y:S01]  /*8970*/  LDSM.16.MT88.4 R116, [R214+0x2880] ;  /* 0x00288000d674783b */ /* 0x000fe20000004200 */
[C---:B------:R-:W-:Y:S02]  /*8980*/  FMUL.FTZ R40, R149.reuse, R108 ;  /* 0x0000006c95287220 */ /* 0x040fe40000410000 */
[C---:B-1----:R-:W-:Y:S02]  /*8990*/  FMUL.FTZ R8, R149.reuse, R140 ;  /* 0x0000008c95087220 */ /* 0x042fe40000410000 */
[C---:B---3--:R-:W-:Y:S02]  /*89a0*/  FMUL.FTZ R10, R148.reuse, R142 ;  /* 0x0000008e940a7220 */ /* 0x048fe40000410000 */
[C---:B------:R-:W-:Y:S02]  /*89b0*/  FMUL.FTZ R11, R148.reuse, R143 ;  /* 0x0000008f940b7220 */ /* 0x040fe40000410000 */
[----:B------:R-:W1:Y:S01]  /*89c0*/  MUFU.EX2 R184, R184 ;  /* 0x000000b800b87308 */ /* 0x000e620000000800 */
[C---:B------:R-:W-:Y:S02]  /*89d0*/  FMUL.FTZ R14, R148.reuse, R138 ;  /* 0x0000008a940e7220 */ /* 0x040fe40000410000 */
[----:B------:R-:W-:Y:S01]  /*89e0*/  FMUL.FTZ R15, R148, R139 ;  /* 0x0000008b940f7220 */ /* 0x000fe20000410000 */
[----:B--2---:R-:W-:Y:S01]  /*89f0*/  F2FP.PACK_AB R144, R180, R181 ;  /* 0x000000b5b490723e */ /* 0x004fe200000000ff */
[C---:B------:R-:W-:Y:S02]  /*8a00*/  FMUL.FTZ R41, R149.reuse, R109 ;  /* 0x0000006d95297220 */ /* 0x040fe40000410000 */
[C---:B------:R-:W-:Y:S02]  /*8a10*/  FMUL.FTZ R42, R148.reuse, R110 ;  /* 0x0000006e942a7220 */ /* 0x040fe40000410000 */
[C---:B------:R-:W-:Y:S01]  /*8a20*/  FMUL.FTZ R43, R148.reuse, R111 ;  /* 0x0000006f942b7220 */ /* 0x040fe20000410000 */
[----:B------:R-:W-:Y:S01]  /*8a30*/  MUFU.EX2 R189, R189 ;  /* 0x000000bd00bd7308 */ /* 0x000fe20000000800 */
[----:B------:R-:W-:Y:S01]  /*8a40*/  LDSM.16.MT88.4 R108, [R214+0x1c80] ;  /* 0x001c8000d66c783b */ /* 0x000fe20000004200 */
[C---:B------:R-:W-:Y:S02]  /*8a50*/  FMUL.FTZ R44, R149.reuse, R104 ;  /* 0x00000068952c7220 */ /* 0x040fe40000410000 */
[----:B------:R-:W-:Y:S02]  /*8a60*/  FMUL.FTZ R45, R149, R105 ;  /* 0x00000069952d7220 */ /* 0x000fe40000410000 */
[C---:B------:R-:W-:Y:S02]  /*8a70*/  FMUL.FTZ R46, R148.reuse, R106 ;  /* 0x0000006a942e7220 */ /* 0x040fe40000410000 */
[----:B------:R-:W-:Y:S02]  /*8a80*/  FMUL.FTZ R47, R148, R107 ;  /* 0x0000006b942f7220 */ /* 0x000fe40000410000 */
[----:B------:R-:W2:Y:S01]  /*8a90*/  MUFU.EX2 R188, R188 ;  /* 0x000000bc00bc7308 */ /* 0x000ea20000000800 */
[----:B------:R-:W-:Y:S01]  /*8aa0*/  LDSM.16.MT88.4 R104, [R212+0x3080] ;  /* 0x00308000d468783b */ /* 0x000fe20000004200 */
[C---:B------:R-:W-:Y:S01]  /*8ab0*/  FMUL.FTZ R48, R151.reuse, R100 ;  /* 0x0000006497307220 */ /* 0x040fe20000410000 */
[----:B-1----:R-:W-:Y:S01]  /*8ac0*/  F2FP.PACK_AB R146, R184, R185 ;  /* 0x000000b9b892723e */ /* 0x002fe200000000ff */
[----:B------:R-:W-:Y:S02]  /*8ad0*/  FMUL.FTZ R49, R151, R101 ;  /* 0x0000006597317220 */ /* 0x000fe40000410000 */
[C---:B------:R-:W-:Y:S02]  /*8ae0*/  FMUL.FTZ R50, R150.reuse, R102 ;  /* 0x0000006696327220 */ /* 0x040fe40000410000 */
[----:B------:R-:W-:Y:S02]  /*8af0*/  FMUL.FTZ R51, R150, R103 ;  /* 0x0000006796337220 */ /* 0x000fe40000410000 */
[----:B------:R-:W-:Y:S01]  /*8b00*/  MUFU.EX2 R187, R187 ;  /* 0x000000bb00bb7308 */ /* 0x000fe20000000800 */
[----:B------:R-:W-:Y:S01]  /*8b10*/  LDSM.16.MT88.4 R100, [R214+0x3080] ;  /* 0x00308000d664783b */ /* 0x000fe20000004200 */
[----:B------:R-:W-:Y:S02]  /*8b20*/  FFMA.FTZ R166, R163, c[0x0][0x2d0], -R166 ;  /* 0x0000b400a3a67a23 */ /* 0x000fe400000108a6 */
[--C-:B------:R-:W-:Y:S02]  /*8b30*/  FFMA.FTZ R164, R164, c[0x0][0x2d0], -R161.reuse ;  /* 0x0000b400a4a47a23 */ /* 0x100fe400000108a1 */
[C---:B------:R-:W-:Y:S02]  /*8b40*/  FMUL.FTZ R24, R149.reuse, R124 ;  /* 0x0000007c95187220 */ /* 0x040fe40000410000 */
[C---:B------:R-:W-:Y:S02]  /*8b50*/  FMUL.FTZ R25, R149.reuse, R125 ;  /* 0x0000007d95197220 */ /* 0x040fe40000410000 */
[----:B------:R-:W1:Y:S01]  /*8b60*/  MUFU.EX2 R186, R186 ;  /* 0x000000ba00ba7308 */ /* 0x000e620000000800 */
[C---:B------:R-:W-:Y:S02]  /*8b70*/  FMUL.FTZ R26, R148.reuse, R126 ;  /* 0x0000007e941a7220 */ /* 0x040fe40000410000 */
[----:B------:R-:W-:Y:S01]  /*8b80*/  FMUL.FTZ R27, R148, R127 ;  /* 0x0000007f941b7220 */ /* 0x000fe20000410000 */
[----:B--2---:R-:W-:Y:S01]  /*8b90*/  F2FP.PACK_AB R145, R188, R189 ;  /* 0x000000bdbc91723e */ /* 0x004fe200000000ff */
[----:B------:R-:W-:Y:S02]  /*8ba0*/  FMUL.FTZ R29, R149, R121 ;  /* 0x00000079951d7220 */ /* 0x000fe40000410000 */
[----:B------:R-:W-:Y:S02]  /*8bb0*/  FMUL.FTZ R30, R148, R122 ;  /* 0x0000007a941e7220 */ /* 0x000fe40000410000 */
[C---:B------:R-:W-:Y:S01]  /*8bc0*/  FMUL.FTZ R52, R151.reuse, R52 ;  /* 0x0000003497347220 */ /* 0x040fe20000410000 */
[----:B------:R-:W-:Y:S01]  /*8bd0*/  MUFU.EX2 R127, R174 ;  /* 0x000000ae007f7308 */ /* 0x000fe20000000800 */
[----:B------:R-:W-:Y:S02]  /*8be0*/  FMUL.FTZ R53, R151, R53 ;  /* 0x0000003597357220 */ /* 0x000fe40000410000 */
[C---:B------:R-:W-:Y:S02]  /*8bf0*/  FMUL.FTZ R54, R150.reuse, R54 ;  /* 0x0000003696367220 */ /* 0x040fe40000410000 */
[----:B------:R-:W-:Y:S02]  /*8c00*/  FMUL.FTZ R55, R150, R55 ;  /* 0x0000003796377220 */ /* 0x000fe40000410000 */
[C---:B------:R-:W-:Y:S02]  /*8c10*/  FMUL.FTZ R56, R149.reuse, R56 ;  /* 0x0000003895387220 */ /* 0x040fe40000410000 */
[C---:B------:R-:W-:Y:S01]  /*8c20*/  FMUL.FTZ R57, R149.reuse, R57 ;  /* 0x0000003995397220 */ /* 0x040fe20000410000 */
[----:B------:R2:W-:Y:S01]  /*8c30*/  MUFU.EX2 R136, R173 ;  /* 0x000000ad00887308 */ /* 0x0005e20000000800 */
[C---:B------:R-:W-:Y:S02]  /*8c40*/  FMUL.FTZ R58, R148.reuse, R58 ;  /* 0x0000003a943a7220 */ /* 0x040fe40000410000 */
[----:B------:R-:W-:Y:S01]  /*8c50*/  FMUL.FTZ R59, R148, R59 ;  /* 0x0000003b943b7220 */ /* 0x000fe20000410000 */
[----:B-1----:R-:W-:Y:S01]  /*8c60*/  F2FP.PACK_AB R147, R186, R187 ;  /* 0x000000bbba93723e */ /* 0x002fe200000000ff */
[C---:B------:R-:W-:Y:S02]  /*8c70*/  FMUL.FTZ R60, R149.reuse, R60 ;  /* 0x0000003c953c7220 */ /* 0x040fe40000410000 */
[----:B------:R-:W-:Y:S02]  /*8c80*/  FMUL.FTZ R61, R149, R61 ;  /* 0x0000003d953d7220 */ /* 0x000fe40000410000 */
[C---:B------:R-:W-:Y:S01]  /*8c90*/  FMUL.FTZ R62, R148.reuse, R62 ;  /* 0x0000003e943e7220 */ /* 0x040fe20000410000 */
[----:B------:R-:W-:Y:S01]  /*8ca0*/  MUFU.EX2 R121, R170 ;  /* 0x000000aa00797308 */ /* 0x000fe20000000800 */
[C---:B------:R-:W-:Y:S01]  /*8cb0*/  HMMA.16816.F32 R8, R144.reuse, R20, R8 ;  /* 0x000000149008723c */ /* 0x040fe20000001808 */
[----:B------:R-:W-:Y:S02]  /*8cc0*/  FMUL.FTZ R63, R148, R63 ;  /* 0x0000003f943f7220 */ /* 0x000fe40000410000 */
[C---:B------:R-:W-:Y:S02]  /*8cd0*/  FMUL.FTZ R64, R151.reuse, R64 ;  /* 0x0000004097407220 */ /* 0x040fe40000410000 */
[C---:B------:R-:W-:Y:S02]  /*8ce0*/  FMUL.FTZ R65, R151.reuse, R65 ;  /* 0x0000004197417220 */ /* 0x040fe40000410000 */
[C---:B------:R-:W-:Y:S01]  /*8cf0*/  FMUL.FTZ R20, R151.reuse, R128 ;  /* 0x0000008097147220 */ /* 0x040fe20000410000 */
[-C--:B------:R-:W-:Y:S01]  /*8d00*/  HMMA.16816.F32 R12, R144, R22.reuse, R12 ;  /* 0x00000016900c723c */ /* 0x080fe2000000180c */
[----:B------:R-:W-:Y:S01]  /*8d10*/  FMUL.FTZ R21, R151, R129 ;  /* 0x0000008197157220 */ /* 0x000fe20000410000 */
[----:B------:R-:W-:Y:S02]  /*8d20*/  MUFU.EX2 R138, R171 ;  /* 0x000000ab008a7308 */ /* 0x000fe40000000800 */
[C---:B------:R-:W-:Y:S01]  /*8d30*/  FMUL.FTZ R66, R150.reuse, R66 ;  /* 0x0000004296427220 */ /* 0x040fe20000410000 */
[----:B--2---:R-:W-:Y:S01]  /*8d40*/  LDSM.16.MT88.4 R172, [R214+0x3880] ;  /* 0x00388000d6ac783b */ /* 0x004fe20000004200 */
[----:B------:R-:W-:Y:S02]  /*8d50*/  FMUL.FTZ R67, R150, R67 ;  /* 0x0000004396437220 */ /* 0x000fe40000410000 */
[C---:B------:R-:W-:Y:S01]  /*8d60*/  HMMA.16816.F32 R16, R156.reuse, R22, R16 ;  /* 0x000000169c10723c */ /* 0x040fe20000001810 */
[C---:B------:R-:W-:Y:S03]  /*8d70*/  FMUL.FTZ R28, R149.reuse, R120 ;  /* 0x00000078951c7220 */ /* 0x040fe60000410000 */
[----:B------:R-:W-:Y:S01]  /*8d80*/  FMUL.FTZ R31, R148, R123 ;  /* 0x0000007b941f7220 */ /* 0x000fe20000410000 */
[----:B------:R1:W-:Y:S01]  /*8d90*/  MUFU.EX2 R124, R169 ;  /* 0x000000a9007c7308 */ /* 0x0003e20000000800 */
[C---:B------:R-:W-:Y:S02]  /*8da0*/  FMUL.FTZ R72, R149.reuse, R72 ;  /* 0x0000004895487220 */ /* 0x040fe40000410000 */
[C---:B------:R-:W-:Y:S04]  /*8db0*/  FMUL.FTZ R22, R150.reuse, R130 ;  /* 0x0000008296167220 */ /* 0x040fe80000410000 */
[----:B------:R-:W-:Y:S02]  /*8dc0*/  FMUL.FTZ R23, R150, R131 ;  /* 0x0000008396177220 */ /* 0x000fe40000410000 */
[----:B------:R-:W2:Y:S01]  /*8dd0*/  LDSM.16.MT88.4 R128, [R214+0x2480] ;  /* 0x00248000d680783b */ /* 0x000ea20000004200 */
[----:B------:R-:W-:Y:S01]  /*8de0*/  MUFU.EX2 R126, R167 ;  /* 0x000000a7007e7308 */ /* 0x000fe20000000800 */
[C---:B------:R-:W-:Y:S02]  /*8df0*/  FMUL.FTZ R73, R149.reuse, R73 ;  /* 0x0000004995497220 */ /* 0x040fe40000410000 */
[C---:B------:R-:W-:Y:S01]  /*8e00*/  FMUL.FTZ R74, R148.reuse, R74 ;  /* 0x0000004a944a7220 */ /* 0x040fe20000410000 */
[-C--:B------:R-:W-:Y:S01]  /*8e10*/  HMMA.16816.F32 R20, R156, R36.reuse, R20 ;  /* 0x000000249c14723c */ /* 0x080fe20000001814 */
[C---:B------:R-:W-:Y:S02]  /*8e20*/  FMUL.FTZ R75, R148.reuse, R75 ;  /* 0x0000004b944b7220 */ /* 0x040fe40000410000 */
[C---:B------:R-:W-:Y:S02]  /*8e30*/  FMUL.FTZ R76, R149.reuse, R76 ;  /* 0x0000004c954c7220 */ /* 0x040fe40000410000 */
[C---:B------:R-:W-:Y:S01]  /*8e40*/  FMUL.FTZ R77, R149.reuse, R77 ;  /* 0x0000004d954d7220 */ /* 0x040fe20000410000 */
[----:B------:R-:W-:Y:S01]  /*8e50*/  MUFU.EX2 R122, R165 ;  /* 0x000000a5007a7308 */ /* 0x000fe20000000800 */
[C---:B------:R-:W-:Y:S01]  /*8e60*/  FMUL.FTZ R78, R148.reuse, R78 ;  /* 0x0000004e944e7220 */ /* 0x040fe20000410000 */
[C---:B------:R-:W-:Y:S01]  /*8e70*/  HMMA.16816.F32 R24, R144.reuse, R36, R24 ;  /* 0x000000249018723c */ /* 0x040fe20000001818 */
[C---:B------:R-:W-:Y:S01]  /*8e80*/  FMUL.FTZ R79, R148.reuse, R79 ;  /* 0x0000004f944f7220 */ /* 0x040fe20000410000 */
[----:B-1----:R-:W-:Y:S02]  /*8e90*/  LDSM.16.MT88.4 R168, [R212+0x2c80] ;  /* 0x002c8000d4a8783b */ /* 0x002fe40000004200 */
[C---:B------:R-:W-:Y:S02]  /*8ea0*/  FMUL.FTZ R88, R149.reuse, R88 ;  /* 0x0000005895587220 */ /* 0x040fe40000410000 */
[----:B------:R-:W-:Y:S02]  /*8eb0*/  FMUL.FTZ R89, R149, R89 ;  /* 0x0000005995597220 */ /* 0x000fe40000410000 */
[-C--:B------:R-:W-:Y:S01]  /*8ec0*/  HMMA.16816.F32 R28, R144, R38.reuse, R28 ;  /* 0x00000026901c723c */ /* 0x080fe2000000181c */
[C---:B------:R-:W-:Y:S01]  /*8ed0*/  FMUL.FTZ R36, R151.reuse, R112 ;  /* 0x0000007097247220 */ /* 0x040fe20000410000 */
[----:B------:R-:W-:Y:S02]  /*8ee0*/  MUFU.EX2 R139, R166 ;  /* 0x000000a6008b7308 */ /* 0x000fe40000000800 */
[----:B------:R-:W-:Y:S02]  /*8ef0*/  FMUL.FTZ R37, R151, R113 ;  /* 0x0000007197257220 */ /* 0x000fe40000410000 */
[C---:B------:R-:W-:Y:S02]  /*8f00*/  FMUL.FTZ R90, R148.reuse, R90 ;  /* 0x0000005a945a7220 */ /* 0x040fe40000410000 */
[C---:B------:R-:W-:Y:S01]  /*8f10*/  HMMA.16816.F32 R32, R156.reuse, R38, R32 ;  /* 0x000000269c20723c */ /* 0x040fe20000001820 */
[----:B------:R-:W-:Y:S03]  /*8f20*/  FMUL.FTZ R91, R148, R91 ;  /* 0x0000005b945b7220 */ /* 0x000fe60000410000 */
[----:B------:R1:W-:Y:S01]  /*8f30*/  MUFU.EX2 R125, R164 ;  /* 0x000000a4007d7308 */ /* 0x0003e20000000800 */
[C---:B------:R-:W-:Y:S02]  /*8f40*/  FMUL.FTZ R92, R149.reuse, R92 ;  /* 0x0000005c955c7220 */ /* 0x040fe40000410000 */
[C---:B------:R-:W-:Y:S02]  /*8f50*/  FMUL.FTZ R38, R150.reuse, R114 ;  /* 0x0000007296267220 */ /* 0x040fe40000410000 */
[----:B------:R-:W-:Y:S02]  /*8f60*/  FMUL.FTZ R39, R150, R115 ;  /* 0x0000007396277220 */ /* 0x000fe40000410000 */
[----:B------:R-:W3:Y:S01]  /*8f70*/  LDSM.16.MT88.4 R112, [R212+0x2480] ;  /* 0x00248000d470783b */ /* 0x000ee20000004200 */
[----:B------:R-:W-:Y:S02]  /*8f80*/  FMUL.FTZ R93, R149, R93 ;  /* 0x0000005d955d7220 */ /* 0x000fe40000410000 */
[----:B------:R-:W-:Y:S01]  /*8f90*/  MUFU.EX2 R190, R190 ;  /* 0x000000be00be7308 */ /* 0x000fe20000000800 */
[C---:B------:R-:W-:Y:S01]  /*8fa0*/  FMUL.FTZ R94, R148.reuse, R94 ;  /* 0x0000005e945e7220 */ /* 0x040fe20000410000 */
[-C--:B--2---:R-:W-:Y:S01]  /*8fb0*/  HMMA.16816.F32 R36, R156, R128.reuse, R36 ;  /* 0x000000809c24723c */ /* 0x084fe20000001824 */
[----:B------:R-:W-:Y:S02]  /*8fc0*/  FMUL.FTZ R95, R148, R95 ;  /* 0x0000005f945f7220 */ /* 0x000fe40000410000 */
[C---:B------:R-:W-:Y:S02]  /*8fd0*/  FMUL.FTZ R96, R151.reuse, R96 ;  /* 0x0000006097607220 */ /* 0x040fe40000410000 */
[C---:B------:R-:W-:Y:S02]  /*8fe0*/  FMUL.FTZ R97, R151.reuse, R97 ;  /* 0x0000006197617220 */ /* 0x040fe40000410000 */
[C---:B------:R-:W-:Y:S01]  /*8ff0*/  FMUL.FTZ R98, R150.reuse, R98 ;  /* 0x0000006296627220 */ /* 0x040fe20000410000 */
[C---:B------:R-:W-:Y:S01]  /*9000*/  HMMA.16816.F32 R40, R144.reuse, R128, R40 ;  /* 0x000000809028723c */ /* 0x040fe20000001828 */
[----:B------:R-:W2:Y:S01]  /*9010*/  MUFU.EX2 R191, R191 ;  /* 0x000000bf00bf7308 */ /* 0x000ea20000000800 */
[----:B-1----:R-:W-:Y:S02]  /*9020*/  LDSM.16.MT88.4 R164, [R214+0x2c80] ;  /* 0x002c8000d6a4783b */ /* 0x002fe40000004200 */
[C---:B------:R-:W-:Y:S02]  /*9030*/  FMUL.FTZ R99, R150.reuse, R99 ;  /* 0x0000006396637220 */ /* 0x040fe40000410000 */
[C---:B------:R-:W-:Y:S02]  /*9040*/  FMUL.FTZ R68, R151.reuse, R68 ;  /* 0x0000004497447220 */ /* 0x040fe40000410000 */
[-C--:B------:R-:W-:Y:S01]  /*9050*/  HMMA.16816.F32 R44, R144, R130.reuse, R44 ;  /* 0x00000082902c723c */ /* 0x080fe2000000182c */
[C---:B------:R-:W-:Y:S02]  /*9060*/  FMUL.FTZ R69, R151.reuse, R69 ;  /* 0x0000004597457220 */ /* 0x040fe40000410000 */
[----:B------:R-:W-:Y:S01]  /*9070*/  MUFU.EX2 R192, R192 ;  /* 0x000000c000c07308 */ /* 0x000fe20000000800 */
[C---:B------:R-:W-:Y:S02]  /*9080*/  FMUL.FTZ R70, R150.reuse, R70 ;  /* 0x0000004696467220 */ /* 0x040fe40000410000 */
[C---:B------:R-:W-:Y:S02]  /*9090*/  FMUL.FTZ R71, R150.reuse, R71 ;  /* 0x0000004796477220 */ /* 0x040fe40000410000 */
[C---:B------:R-:W-:Y:S01]  /*90a0*/  HMMA.16816.F32 R48, R156.reuse, R130, R48 ;  /* 0x000000829c30723c */ /* 0x040fe20000001830 */
[C---:B------:R-:W-:Y:S03]  /*90b0*/  FMUL.FTZ R80, R151.reuse, R80 ;  /* 0x0000005097507220 */ /* 0x040fe60000410000 */
[C---:B------:R-:W-:Y:S01]  /*90c0*/  FMUL.FTZ R81, R151.reuse, R81 ;  /* 0x0000005197517220 */ /* 0x040fe20000410000 */
[----:B------:R-:W1:Y:S01]  /*90d0*/  MUFU.EX2 R193, R193 ;  /* 0x000000c100c17308 */ /* 0x000e620000000800 */
[C---:B------:R-:W-:Y:S02]  /*90e0*/  FMUL.FTZ R82, R150.reuse, R82 ;  /* 0x0000005296527220 */ /* 0x040fe40000410000 */
[C---:B------:R-:W-:Y:S01]  /*90f0*/  FMUL.FTZ R83, R150.reuse, R83 ;  /* 0x0000005396537220 */ /* 0x040fe20000410000 */
[-C--:B---3--:R-:W-:Y:S03]  /*9100*/  HMMA.16816.F32 R52, R156, R112.reuse, R52 ;  /* 0x000000709c34723c */ /* 0x088fe60000001834 */
[C---:B------:R-:W-:Y:S02]  /*9110*/  FMUL.FTZ R84, R151.reuse, R84 ;  /* 0x0000005497547220 */ /* 0x040fe40000410000 */
[----:B------:R-:W-:Y:S01]  /*9120*/  FMUL.FTZ R85, R151, R85 ;  /* 0x0000005597557220 */ /* 0x000fe20000410000 */
[----:B------:R-:W-:Y:S01]  /*9130*/  MUFU.EX2 R194, R194 ;  /* 0x000000c200c27308 */ /* 0x000fe20000000800 */
[C---:B------:R-:W-:Y:S02]  /*9140*/  FMUL.FTZ R86, R150.reuse, R86 ;  /* 0x0000005696567220 */ /* 0x040fe40000410000 */
[----:B------:R-:W-:Y:S01]  /*9150*/  FMUL.FTZ R87, R150, R87 ;  /* 0x0000005796577220 */ /* 0x000fe20000410000 */
[C---:B------:R-:W-:Y:S02]  /*9160*/  HMMA.16816.F32 R56, R144.reuse, R112, R56 ;  /* 0x000000709038723c */ /* 0x040fe40000001838 */
[--C-:B------:R-:W-:Y:S02]  /*9170*/  FFMA.FTZ R245, R245, c[0x0][0x2d0], -R161.reuse ;  /* 0x0000b400f5f57a23 */ /* 0x100fe400000108a1 */
[--C-:B------:R-:W-:Y:S02]  /*9180*/  FFMA.FTZ R252, R252, c[0x0][0x2d0], -R161.reuse ;  /* 0x0000b400fcfc7a23 */ /* 0x100fe400000108a1 */
[----:B------:R-:W3:Y:S01]  /*9190*/  MUFU.EX2 R195, R195 ;  /* 0x000000c300c37308 */ /* 0x000ee20000000800 */
[--C-:B------:R-:W-:Y:S01]  /*91a0*/  FFMA.FTZ R249, R249, c[0x0][0x2d0], -R161.reuse ;  /* 0x0000b400f9f97a23 */ /* 0x100fe200000108a1 */
[-C--:B------:R-:W-:Y:S01]  /*91b0*/  HMMA.16816.F32 R60, R144, R114.reuse, R60 ;  /* 0x00000072903c723c */ /* 0x080fe2000000183c */
[--C-:B------:R-:W-:Y:S03]  /*91c0*/  FFMA.FTZ R247, R247, c[0x0][0x2d0], -R161.reuse ;  /* 0x0000b400f7f77a23 */ /* 0x100fe600000108a1 */
[--C-:B------:R-:W-:Y:S02]  /*91d0*/  FFMA.FTZ R162, R162, c[0x0][0x2d0], -R161.reuse ;  /* 0x0000b400a2a27a23 */ /* 0x100fe400000108a1 */
[--C-:B------:R-:W-:Y:S02]  /*91e0*/  FFMA.FTZ R160, R160, c[0x0][0x2d0], -R161.reuse ;  /* 0x0000b400a0a07a23 */ /* 0x100fe400000108a1 */
[C---:B------:R-:W-:Y:S01]  /*91f0*/  HMMA.16816.F32 R64, R156.reuse, R114, R64 ;  /* 0x000000729c40723c */ /* 0x040fe20000001840 */
[----:B------:R-:W4:Y:S01]  /*9200*/  LDSM.16.MT88.4 R112, [R212+0x1c80] ;  /* 0x001c8000d470783b */ /* 0x000f220000004200 */
[----:B------:R-:W-:Y:S02]  /*9210*/  MUFU.EX2 R196, R196 ;  /* 0x000000c400c47308 */ /* 0x000fe40000000800 */
[----:B------:R-:W-:Y:S02]  /*9220*/  FFMA.FTZ R161, R153, c[0x0][0x2d0], -R161 ;  /* 0x0000b40099a17a23 */ /* 0x000fe400000108a1 */
[----:B------:R-:W-:Y:S01]  /*9230*/  FFMA.FTZ R179, R151, R232, R179 ;  /* 0x000000e897b37223 */ /* 0x000fe200000100b3 */
[----:B------:R-:W-:Y:S01]  /*9240*/  MOV R151, R3 ;  /* 0x0000000300977202 */ /* 0x000fe20000000f00 */
[-C--:B------:R-:W-:Y:S01]  /*9250*/  HMMA.16816.F32 R68, R156, R100.reuse, R68 ;  /* 0x000000649c44723c */ /* 0x080fe20000001844 */
[----:B------:R-:W-:Y:S03]  /*9260*/  FFMA.FTZ R155, R150, R231, R155 ;  /* 0x000000e7969b7223 */ /* 0x000fe6000001009b */
[----:B------:R-:W5:Y:S01]  /*9270*/  MUFU.EX2 R197, R197 ;  /* 0x000000c500c57308 */ /* 0x000f620000000800 */
[----:B------:R-:W-:Y:S01]  /*9280*/  FFMA.FTZ R181, R149, R230, R181 ;  /* 0x000000e695b57223 */ /* 0x000fe200000100b5 */
[----:B------:R-:W-:Y:S01]  /*9290*/  MOV R150, R2 ;  /* 0x0000000200967202 */ /* 0x000fe20000000f00 */
[----:B------:R-:W-:Y:S01]  /*92a0*/  FFMA.FTZ R189, R148, R227, R189 ;  /* 0x000000e394bd7223 */ /* 0x000fe200000100bd */
[C---:B------:R-:W-:Y:S01]  /*92b0*/  HMMA.16816.F32 R72, R144.reuse, R100, R72 ;  /* 0x000000649048723c */ /* 0x040fe20000001848 */
[----:B------:R-:W-:Y:S03]  /*92c0*/  FADD.FTZ R178, R178, R179 ;  /* 0x000000b3b2b27221 */ /* 0x000fe60000010000 */
[----:B------:R-:W-:Y:S01]  /*92d0*/  FADD.FTZ R154, R154, R155 ;  /* 0x0000009b9a9a7221 */ /* 0x000fe20000010000 */
[----:B------:R-:W-:Y:S01]  /*92e0*/  MOV R149, R0 ;  /* 0x0000000000957202 */ /* 0x000fe20000000f00 */
[----:B------:R-:W-:Y:S01]  /*92f0*/  MUFU.EX2 R198, R198 ;  /* 0x000000c600c67308 */ /* 0x000fe20000000800 */
[----:B--2---:R-:W-:Y:S01]  /*9300*/  F2FP.PACK_AB R100, R191, R190 ;  /* 0x000000bebf64723e */ /* 0x004fe200000000ff */
[-C--:B------:R-:W-:Y:S01]  /*9310*/  HMMA.16816.F32 R76, R144, R102.reuse, R76 ;  /* 0x00000066904c723c */ /* 0x080fe2000000184c */
[----:B-1----:R-:W-:Y:S03]  /*9320*/  F2FP.PACK_AB R101, R193, R192 ;  /* 0x000000c0c165723e */ /* 0x002fe600000000ff */
[----:B------:R-:W-:Y:S01]  /*9330*/  MOV R148, R152 ;  /* 0x0000009800947202 */ /* 0x000fe20000000f00 */
[----:B------:R-:W-:Y:S02]  /*9340*/  FADD.FTZ R180, R180, R181 ;  /* 0x000000b5b4b47221 */ /* 0x000fe40000010000 */
[----:B------:R-:W-:Y:S01]  /*9350*/  FADD.FTZ R188, R188, R189 ;  /* 0x000000bdbcbc7221 */ /* 0x000fe20000010000 */
[C---:B------:R-:W-:Y:S01]  /*9360*/  HMMA.16816.F32 R80, R156.reuse, R102, R80 ;  /* 0x000000669c50723c */ /* 0x040fe20000001850 */
[----:B------:R-:W1:Y:S03]  /*9370*/  MUFU.EX2 R199, R199 ;  /* 0x000000c700c77308 */ /* 0x000e660000000800 */
[----:B------:R-:W-:Y:S02]  /*9380*/  FADD.FTZ R177, R177, R178 ;  /* 0x000000b2b1b17221 */ /* 0x000fe40000010000 */
[----:B------:R-:W-:Y:S01]  /*9390*/  FADD.FTZ R183, R183, R154 ;  /* 0x0000009ab7b77221 */ /* 0x000fe20000010000 */
[----:B---3--:R-:W-:Y:S01]  /*93a0*/  F2FP.PACK_AB R102, R195, R194 ;  /* 0x000000c2c366723e */ /* 0x008fe200000000ff */
[-C--:B------:R-:W-:Y:S01]  /*93b0*/  HMMA.16816.F32 R84, R156, R104.reuse, R84 ;  /* 0x000000689c54723c */ /* 0x080fe20000001854 */
[----:B-----5:R-:W-:Y:S02]  /*93c0*/  F2FP.PACK_AB R103, R197, R196 ;  /* 0x000000c4c567723e */ /* 0x020fe400000000ff */
[----:B------:R-:W-:Y:S01]  /*93d0*/  MUFU.EX2 R243, R243 ;  /* 0x000000f300f37308 */ /* 0x000fe20000000800 */
[----:B------:R-:W-:Y:S02]  /*93e0*/  FADD.FTZ R185, R185, R180 ;  /* 0x000000b4b9b97221 */ /* 0x000fe40000010000 */
[----:B------:R-:W-:Y:S02]  /*93f0*/  FADD.FTZ R187, R187, R188 ;  /* 0x000000bcbbbb7221 */ /* 0x000fe40000010000 */
[C---:B------:R-:W-:Y:S01]  /*9400*/  HMMA.16816.F32 R88, R144.reuse, R104, R88 ;  /* 0x000000689058723c */ /* 0x040fe20000001858 */
[----:B------:R-:W-:Y:S03]  /*9410*/  FADD.FTZ R177, R176, R177 ;  /* 0x000000b1b0b17221 */ /* 0x000fe60000010000 */
[----:B------:R-:W-:Y:S01]  /*9420*/  FADD.FTZ R183, R182, R183 ;  /* 0x000000b7b6b77221 */ /* 0x000fe20000010000 */
[----:B------:R-:W2:Y:S01]  /*9430*/  MUFU.EX2 R246, R246 ;  /* 0x000000f600f67308 */ /* 0x000ea20000000800 */
[----:B------:R-:W-:Y:S02]  /*9440*/  FADD.FTZ R185, R184, R185 ;  /* 0x000000b9b8b97221 */ /* 0x000fe40000010000 */
[-C--:B------:R-:W-:Y:S01]  /*9450*/  HMMA.16816.F32 R92, R144, R106.reuse, R92 ;  /* 0x0000006a905c723c */ /* 0x080fe2000000185c */
[----:B-1----:R-:W-:Y:S03]  /*9460*/  F2FP.PACK_AB R104, R199, R198 ;  /* 0x000000c6c768723e */ /* 0x002fe600000000ff */
[----:B------:R-:W-:Y:S02]  /*9470*/  FADD.FTZ R186, R186, R187 ;  /* 0x000000bbbaba7221 */ /* 0x000fe40000010000 */
[----:B------:R-:W-:Y:S01]  /*9480*/  FADD.FTZ R190, R190, R177 ;  /* 0x000000b1bebe7221 */ /* 0x000fe20000010000 */
[----:B------:R-:W-:Y:S01]  /*9490*/  MUFU.EX2 R245, R245 ;  /* 0x000000f500f57308 */ /* 0x000fe20000000800 */
[----:B------:R-:W-:Y:S01]  /*94a0*/  HMMA.16816.F32 R96, R156, R106, R96 ;  /* 0x0000006a9c60723c */ /* 0x000fe20000001860 */
[----:B------:R-:W-:Y:S03]  /*94b0*/  FADD.FTZ R192, R192, R183 ;  /* 0x000000b7c0c07221 */ /* 0x000fe60000010000 */
[----:B------:R-:W-:Y:S02]  /*94c0*/  FADD.FTZ R198, R198, R185 ;  /* 0x000000b9c6c67221 */ /* 0x000fe40000010000 */
[----:B------:R-:W-:Y:S01]  /*94d0*/  FADD.FTZ R191, R191, R190 ;  /* 0x000000bebfbf7221 */ /* 0x000fe20000010000 */
[----:B------:R-:W-:Y:S01]  /*94e0*/  F2FP.PACK_AB R158, R136, R127 ;  /* 0x0000007f889e723e */ /* 0x000fe200000000ff */
[-C--:B------:R-:W-:Y:S01]  /*94f0*/  HMMA.16816.F32 R4, R100, R108.reuse, R4 ;  /* 0x0000006c6404723c */ /* 0x080fe20000001804 */
[----:B------:R-:W1:Y:S03]  /*9500*/  MUFU.EX2 R252, R252 ;  /* 0x000000fc00fc7308 */ /* 0x000e660000000800 */
[----:B------:R-:W-:Y:S01]  /*9510*/  F2FP.PACK_AB R159, R138, R121 ;  /* 0x000000798a9f723e */ /* 0x000fe200000000ff */
[----:B------:R-:W-:Y:S01]  /*9520*/  FADD.FTZ R193, R193, R192 ;  /* 0x000000c0c1c17221 */ /* 0x000fe20000010000 */
[----:B--2---:R-:W-:Y:S01]  /*9530*/  F2FP.PACK_AB R106, R246, R243 ;  /* 0x000000f3f66a723e */ /* 0x004fe200000000ff */
[----:B------:R-:W-:Y:S02]  /*9540*/  FADD.FTZ R198, R199, R198 ;  /* 0x000000c6c7c67221 */ /* 0x000fe40000010000 */
[----:B------:R-:W-:Y:S02]  /*9550*/  FADD.FTZ R194, R194, R191 ;  /* 0x000000bfc2c27221 */ /* 0x000fe40000010000 */
[----:B------:R-:W2:Y:S01]  /*9560*/  MUFU.EX2 R249, R249 ;  /* 0x000000f900f97308 */ /* 0x000ea20000000800 */
[----:B------:R-:W-:Y:S02]  /*9570*/  FADD.FTZ R196, R196, R193 ;  /* 0x000000c1c4c47221 */ /* 0x000fe40000010000 */
[----:B------:R-:W-:Y:S02]  /*9580*/  FADD.FTZ R243, R243, R198 ;  /* 0x000000c6f3f37221 */ /* 0x000fe40000010000 */
[----:B------:R-:W-:Y:S02]  /*9590*/  FADD.FTZ R194, R195, R194 ;  /* 0x000000c2c3c27221 */ /* 0x000fe40000010000 */
[----:B------:R-:W-:Y:S02]  /*95a0*/  FADD.FTZ R197, R197, R196 ;  /* 0x000000c4c5c57221 */ /* 0x000fe40000010000 */
[----:B------:R-:W-:Y:S01]  /*95b0*/  FADD.FTZ R243, R246, R243 ;  /* 0x000000f3f6f37221 */ /* 0x000fe20000010000 */
[----:B------:R-:W3:Y:S01]  /*95c0*/  MUFU.EX2 R247, R247 ;  /* 0x000000f700f77308 */ /* 0x000ee20000000800 */
[C---:B-1----:R-:W-:Y:S01]  /*95d0*/  F2FP.PACK_AB R105, R252.reuse, R245 ;  /* 0x000000f5fc69723e */ /* 0x042fe200000000ff */
[----:B------:R-:W-:Y:S04]  /*95e0*/  FADD.FTZ R245, R245, R186 ;  /* 0x000000baf5f57221 */ /* 0x000fe80000010000 */
[----:B------:R-:W-:Y:S04]  /*95f0*/  FADD.FTZ R252, R252, R245 ;  /* 0x000000f5fcfc7221 */ /* 0x000fe80000010000 */
[----:B------:R-:W-:Y:S01]  /*9600*/  MUFU.EX2 R251, R251 ;  /* 0x000000fb00fb7308 */ /* 0x000fe20000000800 */
[----:B--2---:R-:W-:Y:S09]  /*9610*/  FADD.FTZ R252, R249, R252 ;  /* 0x000000fcf9fc7221 */ /* 0x004ff20000010000 */
[----:B------:R-:W1:Y:S01]  /*9620*/  MUFU.EX2 R250, R250 ;  /* 0x000000fa00fa7308 */ /* 0x000e620000000800 */
[C---:B---3--:R-:W-:Y:S01]  /*9630*/  F2FP.PACK_AB R107, R247.reuse, R249 ;  /* 0x000000f9f76b723e */ /* 0x048fe200000000ff */
[----:B------:R-:W-:Y:S08]  /*9640*/  FADD.FTZ R252, R247, R252 ;  /* 0x000000fcf7fc7221 */ /* 0x000ff00000010000 */
[----:B------:R-:W2:Y:S01]  /*9650*/  MUFU.EX2 R248, R248 ;  /* 0x000000f800f87308 */ /* 0x000ea20000000800 */
[C---:B------:R-:W-:Y:S08]  /*9660*/  HMMA.16816.F32 R8, R104.reuse, R108, R8 ;  /* 0x0000006c6808723c */ /* 0x040ff00000001808 */
[-C--:B------:R-:W-:Y:S01]  /*9670*/  HMMA.16816.F32 R12, R104, R110.reuse, R12 ;  /* 0x0000006e680c723c */ /* 0x080fe2000000180c */
[----:B------:R-:W3:Y:S03]  /*9680*/  MUFU.EX2 R244, R244 ;  /* 0x000000f400f47308 */ /* 0x000ee60000000800 */
[C---:B-1----:R-:W-:Y:S01]  /*9690*/  F2FP.PACK_AB R156, R250.reuse, R251 ;  /* 0x000000fbfa9c723e */ /* 0x042fe200000000ff */
[----:B------:R-:W-:Y:S03]  /*96a0*/  FADD.FTZ R251, R251, R194 ;  /* 0x000000c2fbfb7221 */ /* 0x000fe60000010000 */
[C---:B------:R-:W-:Y:S01]  /*96b0*/  HMMA.16816.F32 R16, R100.reuse, R110, R16 ;  /* 0x0000006e6410723c */ /* 0x040fe20000001810 */
[----:B------:R-:W1:Y:S02]  /*96c0*/  LDSM.16.MT88.4 R108, [R212+0x2880] ;  /* 0x00288000d46c783b */ /* 0x000e640000004200 */
[----:B------:R5:W1:Y:S01]  /*96d0*/  MUFU.EX2 R120, R162 ;  /* 0x000000a200787308 */ /* 0x000a620000000800 */
[----:B------:R-:W-:Y:S02]  /*96e0*/  FADD.FTZ R251, R250, R251 ;  /* 0x000000fbfafb7221 */ /* 0x000fe40000010000 */
[----:B--2---:R-:W-:Y:S02]  /*96f0*/  FADD.FTZ R197, R248, R197 ;  /* 0x000000c5f8c57221 */ /* 0x004fe40000010000 */
[-C--:B----4-:R-:W-:Y:S05]  /*9700*/  HMMA.16816.F32 R20, R100, R112.reuse, R20 ;  /* 0x000000706414723c */ /* 0x090fea0000001814 */
[----:B------:R2:W-:Y:S03]  /*9710*/  MUFU.EX2 R137, R160 ;  /* 0x000000a000897308 */ /* 0x0005e60000000800 */
[C---:B------:R-:W-:Y:S01]  /*9720*/  HMMA.16816.F32 R24, R104.reuse, R112, R24 ;  /* 0x000000706818723c */ /* 0x040fe20000001818 */
[C---:B---3--:R-:W-:Y:S03]  /*9730*/  F2FP.PACK_AB R157, R244.reuse, R248 ;  /* 0x000000f8f49d723e */ /* 0x048fe600000000ff */
[----:B------:R-:W-:Y:S03]  /*9740*/  FADD.FTZ R197, R244, R197 ;  /* 0x000000c5f4c57221 */ /* 0x000fe60000010000 */
[----:B------:R1:W3:Y:S01]  /*9750*/  MUFU.EX2 R153, R161 ;  /* 0x000000a100997308 */ /* 0x0002e20000000800 */
[-C--:B------:R-:W-:Y:S01]  /*9760*/  HMMA.16816.F32 R28, R104, R114.reuse, R28 ;  /* 0x00000072681c723c */ /* 0x080fe2000000181c */
[----:B-----5:R-:W-:Y:S07]  /*9770*/  F2FP.PACK_AB R162, R139, R122 ;  /* 0x0000007a8ba2723e */ /* 0x020fee00000000ff */
[C---:B------:R-:W-:Y:S01]  /*9780*/  HMMA.16816.F32 R32, R100.reuse, R114, R32 ;  /* 0x000000726420723c */ /* 0x040fe20000001820 */
[----:B------:R-:W4:Y:S03]  /*9790*/  LDSM.16.MT88.4 R112, [R214+0x3480] ;  /* 0x00348000d670783b */ /* 0x000f260000004200 */
[----:B--2---:R-:W-:Y:S04]  /*97a0*/  F2FP.PACK_AB R160, R126, R124 ;  /* 0x0000007c7ea0723e */ /* 0x004fe800000000ff */
[-C--:B------:R-:W-:Y:S01]  /*97b0*/  HMMA.16816.F32 R36, R100, R116.reuse, R36 ;  /* 0x000000746424723c */ /* 0x080fe20000001824 */
[----:B-1----:R-:W-:Y:S07]  /*97c0*/  F2FP.PACK_AB R161, R120, R125 ;  /* 0x0000007d78a1723e */ /* 0x002fee00000000ff */
[C---:B------:R-:W-:Y:S01]  /*97d0*/  HMMA.16816.F32 R40, R104.reuse, R116, R40 ;  /* 0x000000746828723c */ /* 0x040fe20000001828 */
[----:B---3--:R-:W-:Y:S07]  /*97e0*/  F2FP.PACK_AB R163, R153, R137 ;  /* 0x0000008999a3723e */ /* 0x008fee00000000ff */
[-C--:B------:R-:W-:Y:S08]  /*97f0*/  HMMA.16816.F32 R44, R104, R118.reuse, R44 ;  /* 0x00000076682c723c */ /* 0x080ff0000000182c */
[C---:B------:R-:W-:Y:S01]  /*9800*/  HMMA.16816.F32 R48, R100.reuse, R118, R48 ;  /* 0x000000766430723c */ /* 0x040fe20000001830 */
[----:B------:R-:W1:Y:S07]  /*9810*/  LDSM.16.MT88.4 R116, [R212+0x3480] ;  /* 0x00348000d474783b */ /* 0x000e6e0000004200 */
[-C--:B------:R-:W-:Y:S08]  /*9820*/  HMMA.16816.F32 R52, R100, R108.reuse, R52 ;  /* 0x0000006c6434723c */ /* 0x080ff00000001834 */
[C---:B------:R-:W-:Y:S08]  /*9830*/  HMMA.16816.F32 R56, R104.reuse, R108, R56 ;  /* 0x0000006c6838723c */ /* 0x040ff00000001838 */
[-C--:B------:R-:W-:Y:S08]  /*9840*/  HMMA.16816.F32 R60, R104, R110.reuse, R60 ;  /* 0x0000006e683c723c */ /* 0x080ff0000000183c */
[C---:B------:R-:W-:Y:S01]  /*9850*/  HMMA.16816.F32 R64, R100.reuse, R110, R64 ;  /* 0x0000006e6440723c */ /* 0x040fe20000001840 */
[----:B------:R-:W2:Y:S07]  /*9860*/  LDSM.16.MT88.4 R108, [R212+0x2080] ;  /* 0x00208000d46c783b */ /* 0x000eae0000004200 */
[-C--:B----4-:R-:W-:Y:S08]  /*9870*/  HMMA.16816.F32 R68, R100, R112.reuse, R68 ;  /* 0x000000706444723c */ /* 0x090ff00000001844 */
[C---:B------:R-:W-:Y:S08]  /*9880*/  HMMA.16816.F32 R72, R104.reuse, R112, R72 ;  /* 0x000000706848723c */ /* 0x040ff00000001848 */
[-C--:B------:R-:W-:Y:S08]  /*9890*/  HMMA.16816.F32 R76, R104, R114.reuse, R76 ;  /* 0x00000072684c723c */ /* 0x080ff0000000184c */
[C---:B------:R-:W-:Y:S08]  /*98a0*/  HMMA.16816.F32 R80, R100.reuse, R114, R80 ;  /* 0x000000726450723c */ /* 0x040ff00000001850 */
[-C--:B-1----:R-:W-:Y:S08]  /*98b0*/  HMMA.16816.F32 R84, R100, R116.reuse, R84 ;  /* 0x000000746454723c */ /* 0x082ff00000001854 */
[C---:B------:R-:W-:Y:S08]  /*98c0*/  HMMA.16816.F32 R88, R104.reuse, R116, R88 ;  /* 0x000000746858723c */ /* 0x040ff00000001858 */
[-C--:B------:R-:W-:Y:S08]  /*98d0*/  HMMA.16816.F32 R92, R104, R118.reuse, R92 ;  /* 0x00000076685c723c */ /* 0x080ff0000000185c */
[----:B------:R-:W-:Y:S08]  /*98e0*/  HMMA.16816.F32 R96, R100, R118, R96 ;  /* 0x000000766460723c */ /* 0x000ff00000001860 */
[-C--:B------:R-:W-:Y:S01]  /*98f0*/  HMMA.16816.F32 R144, R156, R132.reuse, R4 ;  /* 0x000000849c90723c */ /* 0x080fe20000001804 */
[----:B------:R-:W1:Y:S07]  /*9900*/  LDSM.16.MT88.4 R4, [R212+0x3880] ;  /* 0x00388000d404783b */ /* 0x000e6e0000004200 */
[C---:B------:R-:W-:Y:S07]  /*9910*/  HMMA.16816.F32 R140, R160.reuse, R132, R8 ;  /* 0x00000084a08c723c */ /* 0x040fee0000001808 */
[----:B------:R-:W-:Y:S02]  /*9920*/  MOV R11, R139 ;  /* 0x0000008b000b7202 */ /* 0x000fe40000000f00 */
[----:B------:R-:W-:Y:S03]  /*9930*/  MOV R10, R138 ;  /* 0x0000008a000a7202 */ /* 0x000fe60000000f00 */
[----:B------:R-:W-:Y:S02]  /*9940*/  MOV R9, R137 ;  /* 0x0000008900097202 */ /* 0x000fe40000000f00 */
[----:B------:R-:W-:Y:S02]  /*9950*/  MOV R8, R136 ;  /* 0x0000008800087202 */ /* 0x000fe40000000f00 */
[-C--:B------:R-:W-:Y:S07]  /*9960*/  HMMA.16816.F32 R136, R160, R134.reuse, R12 ;  /* 0x00000086a088723c */ /* 0x080fee000000180c */
[----:B------:R-:W-:Y:S01]  /*9970*/  MOV R12, R127 ;  /* 0x0000007f000c7202 */ /* 0x000fe20000000f00 */
[C---:B------:R-:W-:Y:S01]  /*9980*/  HMMA.16816.F32 R132, R156.reuse, R134, R16 ;  /* 0x000000869c84723c */ /* 0x040fe20000001810 */
[----:B------:R-:W-:Y:S03]  /*9990*/  MOV R15, R122 ;  /* 0x0000007a000f7202 */ /* 0x000fe60000000f00 */
[----:B------:R-:W-:Y:S01]  /*99a0*/  MOV R14, R121 ;  /* 0x00000079000e7202 */ /* 0x000fe20000000f00 */
[----:B------:R-:W-:Y:S01]  /*99b0*/  FADD.FTZ R251, R12, R251 ;  /* 0x000000fb0cfb7221 */ /* 0x000fe20000010000 */
[----:B------:R-:W-:Y:S02]  /*99c0*/  MOV R13, R120 ;  /* 0x00000078000d7202 */ /* 0x000fe40000000f00 */
[-C--:B--2---:R-:W-:Y:S01]  /*99d0*/  HMMA.16816.F32 R128, R156, R108.reuse, R20 ;  /* 0x0000006c9c80723c */ /* 0x084fe20000001814 */
[----:B------:R-:W-:Y:S03]  /*99e0*/  MOV R19, R126 ;  /* 0x0000007e00137202 */ /* 0x000fe60000000f00 */
[----:B------:R-:W-:Y:S01]  /*99f0*/  MOV R18, R125 ;  /* 0x0000007d00127202 */ /* 0x000fe20000000f00 */
[----:B------:R-:W-:Y:S01]  /*9a00*/  FADD.FTZ R197, R14, R197 ;  /* 0x000000c50ec57221 */ /* 0x000fe20000010000 */
[----:B------:R-:W-:Y:S01]  /*9a10*/  MOV R17, R124 ;  /* 0x0000007c00117202 */ /* 0x000fe20000000f00 */
[----:B------:R-:W-:Y:S01]  /*9a20*/  FADD.FTZ R232, R8, R251 ;  /* 0x000000fb08e87221 */ /* 0x000fe20000010000 */
[C---:B------:R-:W-:Y:S01]  /*9a30*/  HMMA.16816.F32 R124, R160.reuse, R108, R24 ;  /* 0x0000006ca07c723c */ /* 0x040fe20000001818 */
[----:B------:R-:W-:Y:S03]  /*9a40*/  FADD.FTZ R252, R18, R252 ;  /* 0x000000fc12fc7221 */ /* 0x000fe60000010000 */
[----:B------:R-:W-:Y:S02]  /*9a50*/  FADD.FTZ R243, R17, R243 ;  /* 0x000000f311f37221 */ /* 0x000fe40000010000 */
[----:B------:R-:W-:Y:S02]  /*9a60*/  FADD.FTZ R252, R13, R252 ;  /* 0x000000fc0dfc7221 */ /* 0x000fe40000010000 */
[-C--:B------:R-:W-:Y:S01]  /*9a70*/  HMMA.16816.F32 R120, R160, R110.reuse, R28 ;  /* 0x0000006ea078723c */ /* 0x080fe2000000181c */
[----:B------:R-:W-:Y:S03]  /*9a80*/  FADD.FTZ R243, R19, R243 ;  /* 0x000000f313f37221 */ /* 0x000fe60000010000 */
[----:B------:R-:W-:Y:S02]  /*9a90*/  FADD.FTZ R252, R9, R252 ;  /* 0x000000fc09fc7221 */ /* 0x000fe40000010000 */
[----:B------:R-:W-:Y:S02]  /*9aa0*/  FADD.FTZ R243, R15, R243 ;  /* 0x000000f30ff37221 */ /* 0x000fe40000010000 */
[C---:B------:R-:W-:Y:S01]  /*9ab0*/  HMMA.16816.F32 R116, R156.reuse, R110, R32 ;  /* 0x0000006e9c74723c */ /* 0x040fe20000001820 */
[----:B------:R-:W-:Y:S03]  /*9ac0*/  FADD.FTZ R231, R10, R197 ;  /* 0x000000c50ae77221 */ /* 0x000fe60000010000 */
[----:B------:R-:W-:Y:S02]  /*9ad0*/  FADD.FTZ R230, R11, R243 ;  /* 0x000000f30be67221 */ /* 0x000fe40000010000 */
[----:B------:R-:W-:Y:S02]  /*9ae0*/  FADD.FTZ R227, R153, R252 ;  /* 0x000000fc99e37221 */ /* 0x000fe40000010000 */
        /* <DEDUP_REMOVED lines=12> */
[-C--:B-1----:R-:W-:Y:S08]  /*9bb0*/  HMMA.16816.F32 R84, R156, R4.reuse, R84 ;  /* 0x000000049c54723c */ /* 0x082ff00000001854 */
[C---:B------:R-:W-:Y:S08]  /*9bc0*/  HMMA.16816.F32 R88, R160.reuse, R4, R88 ;  /* 0x00000004a058723c */ /* 0x040ff00000001858 */
[-C--:B------:R-:W-:Y:S08]  /*9bd0*/  HMMA.16816.F32 R92, R160, R6.reuse, R92 ;  /* 0x00000006a05c723c */ /* 0x080ff0000000185c */
[----:B------:R-:W-:Y:S01]  /*9be0*/  HMMA.16816.F32 R96, R156, R6, R96 ;  /* 0x000000069c60723c */ /* 0x000fe20000001860 */
[----:B------:R-:W-:-:S07]  /*9bf0*/  @P0 BRA `(.L_x_198) ;  /* 0xffffbbe000000947 */ /* 0x000fce000383ffff */
.L_x_179:
[----:B------:R-:W1:Y:S01]  /*9c00*/  S2UR UR10, SR_CTAID.X ;  /* 0x00000000000a79c3 */ /* 0x000e620000002500 */
[----:B------:R-:W-:Y:S01]  /*9c10*/  ULDC.64 UR4, c[0x0][0x2c8] ;  /* 0x0000b20000047ab9 */ /* 0x000fe20000000a00 */
[----:B------:R-:W-:Y:S01]  /*9c20*/  PLOP3.LUT P0, PT, PT, PT, UP1, 0x40, 0x0 ;  /* 0x000000000000781c */ /* 0x000fe20003f0e818 */
[----:B-1----:R-:W-:-:S04]  /*9c30*/  ULEA UR10, UR10, 0x7f, 0x7 ;  /* 0x0000007f0a0a7891 */ /* 0x002fc8000f8e383f */
[----:B------:R-:W-:-:S03]  /*9c40*/  UIMAD.WIDE.U32 UR12, UR10, UR4, URZ ;  /* 0x000000040a0c72a5 */ /* 0x000fc6000f8e003f */
[----:B------:R-:W-:Y:S02]  /*9c50*/  ULDC UR4, c[0x0][0x168] ;  /* 0x00005a0000047ab9 */ /* 0x000fe40000000800 */
[----:B------:R-:W-:Y:S02]  /*9c60*/  @UP2 USHF.R.U32.HI UR10, URZ, UR5, UR13 ;  /* 0x000000053f0a2299 */ /* 0x000fe4000801160d */
[----:B------:R-:W-:Y:S02]  /*9c70*/  UIADD3 UR4, -UR4, 0x1, URZ ;  /* 0x0000000104047890 */ /* 0x000fe4000fffe13f */
[----:B------:R-:W-:Y:S02]  /*9c80*/  ULDC UR5, c[0x0][0x1d0] ;  /* 0x0000740000057ab9 */ /* 0x000fe40000000800 */
[----:B------:R-:W-:-:S03]  /*9c90*/  UIADD3 UR11, UR10, UR5, UR4 ;  /* 0x000000050a0b7290 */ /* 0x000fc6000fffe004 */
[----:B------:R-:W-:Y:S02]  /*9ca0*/  ULDC UR10, c[0x0][0x324] ;  /* 0x0000c900000a7ab9 */ /* 0x000fe40000000800 */
[----:B------:R-:W-:Y:S01]  /*9cb0*/  UIADD3 UR10, UR11, -UR10, URZ ;  /* 0x8000000a0b0a7290 */ /* 0x000fe2000fffe03f */
[----:B------:R-:W-:Y:S05]  /*9cc0*/  @P0 BRA `(.L_x_199) ;  /* 0x0000014000000947 */ /* 0x000fea0003800000 */
        /* <DEDUP_REMOVED lines=11> */
.L_x_200:
[----:B------:R-:W-:Y:S02]  /*9d80*/  ULDC UR4, c[0x0][0x32c] ;  /* 0x0000cb0000047ab9 */ /* 0x000fe40000000800 */
[----:B------:R-:W-:-:S03]  /*9d90*/  UISETP.NE.AND UP0, UPT, UR4, 0x1, UPT ;  /* 0x000000010400788c */ /* 0x000fc6000bf05270 */
[----:B------:R-:W-:Y:S02]  /*9da0*/  ULDC.64 UR4, c[0x0][0x330] ;  /* 0x0000cc0000047ab9 */ /* 0x000fe40000000a00 */
[----:B------:R-:W-:-:S06]  /*9db0*/  UIMAD.WIDE.U32 UR12, UR11, UR4, URZ ;  /* 0x000000040b0c72a5 */ /* 0x000fcc000f8e003f */
[----:B------:R-:W-:Y:S02]  /*9dc0*/  @UP0 USHF.R.U32.HI UR11, URZ, UR5, UR13 ;  /* 0x000000053f0b0299 */ /* 0x000fe4000801160d */
.L_x_201:
[----:B------:R-:W-:Y:S02]  /*9dd0*/  ULDC UR4, c[0x0][0x32c] ;  /* 0x0000cb0000047ab9 */ /* 0x000fe40000000800 */
[----:B------:R-:W-:-:S04]  /*9de0*/  UIMAD UR4, UR11, UR4, URZ ;  /* 0x000000040b0472a4 */ /* 0x000fc8000f8e023f */
[----:B------:R-:W-:-:S04]  /*9df0*/  UISETP.LT.AND UP0, UPT, UR10, UR4, UPT ;  /* 0x000000040a00728c */ /* 0x000fc8000bf01270 */
[----:B------:R-:W-:-:S04]  /*9e00*/  USEL UR10, UR10, UR4, !UP0 ;  /* 0x000000040a0a7287 */ /* 0x000fc8000c000000 */
.L_x_199:
[----:B------:R-:W-:-:S04]  /*9e10*/  UIADD3 UR10, UR10, 0x2f, URZ ;  /* 0x0000002f0a0a7890 */ /* 0x000fc8000fffe03f */
[----:B------:R-:W-:-:S04]  /*9e20*/  UIMAD.WIDE UR4, UR10, 0x2aaaaaab, URZ ;  /* 0x2aaaaaab0a0478a5 */ /* 0x000fc8000f8e023f */
[----:B------:R-:W-:-:S04]  /*9e30*/  USHF.R.U32.HI UR4, URZ, 0x1f, UR5 ;  /* 0x0000001f3f047899 */ /* 0x000fc80008011605 */
[----:B------:R-:W-:-:S04]  /*9e40*/  ULEA.HI.SX32 UR4, UR5, UR4, 0x1d ;  /* 0x0000000405047291 */ /* 0x000fc8000f8fea3f */
[----:B------:R-:W-:-:S04]  /*9e50*/  UISETP.LT.AND UP0, UPT, UR6, UR4, UPT ;  /* 0x000000040600728c */ /* 0x000fc8000bf01270 */
[----:B------:R-:W-:-:S06]  /*9e60*/  USEL UR4, UR6, UR4, !UP0 ;  /* 0x0000000406047287 */ /* 0x000fcc000c000000 */
[----:B------:R-:W-:-:S13]  /*9e70*/  ISETP.GE.AND P0, PT, R233, UR4, PT ;  /* 0x00000004e9007c0c */ /* 0x000fda000bf06270 */
[----:B------:R-:W-:Y:S05]  /*9e80*/  @!P0 BRA `(.L_x_202) ;  /* 0x0000303000008947 */ /* 0x000fea0003800000 */
[C---:B------:R-:W-:Y:S02]  /*9e90*/  IADD3 R246, P0, R234.reuse, 0x20, RZ ;  /* 0x00000020eaf67810 */ /* 0x040fe40007f1e0ff */
[----:B------:R-:W-:Y:S02]  /*9ea0*/  IADD3 R244, P2, R234, 0x40, RZ ;  /* 0x00000040eaf47810 */ /* 0x000fe40007f5e0ff */
[C---:B------:R-:W-:Y:S01]  /*9eb0*/  IADD3 R242, P1, R220.reuse, 0x20, RZ ;  /* 0x00000020dcf27810 */ /* 0x040fe20007f3e0ff */
[--C-:B------:R-:W-:Y:S01]  /*9ec0*/  IMAD.X R245, RZ, RZ, R237.reuse, P0 ;  /* 0x000000fffff57224 */ /* 0x100fe200000e06ed */
[----:B------:R-:W-:Y:S01]  /*9ed0*/  IADD3 R240, P0, R220, 0x40, RZ ;  /* 0x00000040dcf07810 */ /* 0x000fe20007f1e0ff */
[----:B------:R-:W-:Y:S02]  /*9ee0*/  IMAD.X R243, RZ, RZ, R237, P2 ;  /* 0x000000fffff37224 */ /* 0x000fe400010e06ed */
[--C-:B------:R-:W-:Y:S02]  /*9ef0*/  IMAD.X R241, RZ, RZ, R229.reuse, P1 ;  /* 0x000000fffff17224 */ /* 0x100fe400008e06e5 */
[----:B------:R-:W-:-:S02]  /*9f00*/  IMAD.X R239, RZ, RZ, R229, P0 ;  /* 0x000000ffffef7224 */ /* 0x000fc400000e06e5 */
.L_x_205:
[----:B------:R-:W-:Y:S04]  /*9f10*/  DEPBAR.LE SB0, 0x0 ;  /* 0x000080000000791a */ /* 0x000fe80000000000 */
[----:B------:R-:W-:Y:S01]  /*9f20*/  BAR.SYNC.DEFER_BLOCKING 0x0 ;  /* 0x0000000000007b1d */ /* 0x000fe20000010000 */
[----:B------:R-:W-:Y:S01]  /*9f30*/  ISETP.LT.AND P0, PT, R233, UR6, PT ;  /* 0x00000006e9007c0c */ /* 0x000fe2000bf01270 */
[----:B------:R-:W-:Y:S01]  /*9f40*/  IMAD.MOV.U32 R148, RZ, RZ, R3 ;  /* 0x000000ffff947224 */ /* 0x000fe200078e0003 */
[----:B------:R-:W-:Y:S01]  /*9f50*/  MOV R153, R2 ;  /* 0x0000000200997202 */ /* 0x000fe20000000f00 */
[----:B------:R-:W-:Y:S02]  /*9f60*/  IMAD.MOV.U32 R149, RZ, RZ, R0 ;  /* 0x000000ffff957224 */ /* 0x000fe400078e0000 */
        /* <DEDUP_REMOVED lines=18> */
[-C--:B------:R-:W-:Y:S02]  /*a090*/  IADD3 R10, P0, R234, R16.reuse, RZ ;  /* 0x00000010ea0a7210 */ /* 0x080fe40007f1e0ff */
[-C--:B------:R-:W-:Y:S01]  /*a0a0*/  IADD3 R8, P1, R244, R16.reuse, RZ ;  /* 0x00000010f4087210 */ /* 0x080fe20007f3e0ff */
[----:B------:R-:W-:Y:S01]  /*a0b0*/  IMAD.IADD R4, R17, 0x1, R5 ;  /* 0x0000000111047824 */ /* 0x000fe200078e0205 */
[----:B------:R-:W-:Y:S03]  /*a0c0*/  LEA R14, P2, R10, c[0x0][0x1f8], 0x1 ;  /* 0x00007e000a0e7a11 */ /* 0x000fe600078408ff */
[----:B------:R-:W-:Y:S01]  /*a0d0*/  IMAD.X R5, R4, 0x1, R237, P0 ;  /* 0x0000000104057824 */ /* 0x000fe200000e06ed */
[-C--:B------:R-:W-:Y:S01]  /*a0e0*/  IADD3 R6, P0, R246, R16.reuse, RZ ;  /* 0x00000010f6067210 */ /* 0x080fe20007f1e0ff */
[----:B------:R-:W-:Y:S03]  /*a0f0*/  IMAD.X R7, R4, 0x1, R243, P1 ;  /* 0x0000000104077824 */ /* 0x000fe600008e06f3 */
[----:B------:R-:W-:Y:S01]  /*a100*/  LEA.HI.X R15, R10, c[0x0][0x1fc], R5, 0x1, P2 ;  /* 0x00007f000a0f7a11 */ /* 0x000fe200010f0c05 */
[----:B------:R-:W-:Y:S01]  /*a110*/  IMAD.X R5, R4, 0x1, R245, P0 ;  /* 0x0000000104057824 */ /* 0x000fe200000e06f5 */
[C---:B------:R-:W-:Y:S02]  /*a120*/  LEA R12, P2, R6.reuse, c[0x0][0x1f8], 0x1 ;  /* 0x00007e00060c7a11 */ /* 0x040fe400078408ff */
[----:B------:R-:W-:Y:S01]  /*a130*/  @!P3 IADD3 R9, P0, R225, R16, RZ ;  /* 0x00000010e109b210 */ /* 0x000fe20007f1e0ff */
[----:B------:R-:W-:Y:S01]  /*a140*/  @!PT LDS RZ, [RZ] ;  /* 0x00000000fffff984 */ /* 0x000fe20000000800 */
[----:B------:R-:W-:Y:S01]  /*a150*/  @!PT LDS RZ, [RZ] ;  /* 0x00000000fffff984 */ /* 0x000fe20000000800 */
[----:B------:R-:W-:Y:S01]  /*a160*/  @!PT LDS RZ, [RZ] ;  /* 0x00000000fffff984 */ /* 0x000fe20000000800 */
[----:B------:R4:W-:Y:S01]  /*a170*/  LDGSTS.E.BYPASS.LTC128B.128 [R218+0x1880], [R14.64], !P6 ;  /* 0x018800000eda7fae */ /* 0x0009e2000f101d48 */
[----:B------:R-:W-:Y:S02]  /*a180*/  LEA.HI.X R13, R6, c[0x0][0x1fc], R5, 0x1, P2 ;  /* 0x00007f00060d7a11 */ /* 0x000fe400010f0c05 */
[C---:B------:R-:W-:Y:S01]  /*a190*/  @!P3 IADD3 R5, P2, R9.reuse, R234, RZ ;  /* 0x000000ea0905b210 */ /* 0x040fe20007f5e0ff */
[----:B------:R-:W-:Y:S01]  /*a1a0*/  @!P3 IMAD.X R4, R4, 0x1, R224, P0 ;  /* 0x000000010404b824 */ /* 0x000fe200000e06e0 */
[C---:B------:R-:W-:Y:S01]  /*a1b0*/  LEA R10, P1, R8.reuse, c[0x0][0x1f8], 0x1 ;  /* 0x00007e00080a7a11 */ /* 0x040fe200078208ff */
[----:B------:R4:W-:Y:S03]  /*a1c0*/  LDGSTS.E.BYPASS.LTC128B.128 [R218+0x2480], [R12.64], !P5 ;  /* 0x024800000cda7fae */ /* 0x0009e6000e901d48 */
[----:B------:R-:W-:Y:S01]  /*a1d0*/  LEA.HI.X R11, R8, c[0x0][0x1fc], R7, 0x1, P1 ;  /* 0x00007f00080b7a11 */ /* 0x000fe200008f0c07 */
[C---:B------:R-:W-:Y:S01]  /*a1e0*/  @!P3 IMAD.X R8, R4.reuse, 0x1, R237, P2 ;  /* 0x000000010408b824 */ /* 0x040fe200010e06ed */
[----:B------:R-:W-:Y:S02]  /*a1f0*/  @!P3 IADD3 R6, P1, R9, R246, RZ ;  /* 0x000000f60906b210 */ /* 0x000fe40007f3e0ff */
[----:B------:R-:W-:Y:S01]  /*a200*/  @!P3 LEA R18, P2, R5, c[0x0][0x1f8], 0x1 ;  /* 0x00007e000512ba11 */ /* 0x000fe200078408ff */
[----:B------:R4:W-:Y:S01]  /*a210*/  LDGSTS.E.BYPASS.LTC128B.128 [R218+0x3080], [R10.64], !P4 ;  /* 0x030800000ada7fae */ /* 0x0009e2000e101d48 */
[----:B------:R-:W-:Y:S01]  /*a220*/  @!P3 IADD3 R9, P0, R9, R244, RZ ;  /* 0x000000f40909b210 */ /* 0x000fe20007f1e0ff */
[----:B------:R-:W-:Y:S01]  /*a230*/  @!P3 IMAD.X R7, R4, 0x1, R245, P1 ;  /* 0x000000010407b824 */ /* 0x000fe200008e06f5 */
[----:B------:R-:W-:Y:S02]  /*a240*/  @!P3 LEA.HI.X R19, R5, c[0x0][0x1fc], R8, 0x1, P2 ;  /* 0x00007f000513ba11 */ /* 0x000fe400010f0c08 */
[----:B------:R-:W-:Y:S01]  /*a250*/  @!P3 LEA R16, P1, R6, c[0x0][0x1f8], 0x1 ;  /* 0x00007e000610ba11 */ /* 0x000fe200078208ff */
[----:B------:R-:W-:Y:S01]  /*a260*/  @!P3 IMAD.X R4, R4, 0x1, R243, P0 ;  /* 0x000000010404b824 */ /* 0x000fe200000e06f3 */
[C---:B------:R-:W-:Y:S01]  /*a270*/  @!P3 LEA R20, P0, R9.reuse, c[0x0][0x1f8], 0x1 ;  /* 0x00007e000914ba11 */ /* 0x040fe200078008ff */
[----:B------:R4:W-:Y:S01]  /*a280*/  @!P3 LDGSTS.E.BYPASS.LTC128B.128 [R218+0x2080], [R18.64], !P6 ;  /* 0x0208000012dabfae */ /* 0x0009e2000f101d48 */
[----:B------:R-:W-:Y:S02]  /*a290*/  @!P3 LEA.HI.X R17, R6, c[0x0][0x1fc], R7, 0x1, P1 ;  /* 0x00007f000611ba11 */ /* 0x000fe400008f0c07 */
[----:B------:R-:W-:Y:S03]  /*a2a0*/  @!P3 LEA.HI.X R21, R9, c[0x0][0x1fc], R4, 0x1, P0 ;  /* 0x00007f000915ba11 */ /* 0x000fe600000f0c04 */
[----:B------:R4:W-:Y:S05]  /*a2b0*/  @!P3 LDGSTS.E.BYPASS.LTC128B.128 [R218+0x2c80], [R16.64], !P5 ;  /* 0x02c8000010dabfae */ /* 0x0009ea000e901d48 */
[----:B------:R4:W-:Y:S02]  /*a2c0*/  @!P3 LDGSTS.E.BYPASS.LTC128B.128 [R218+0x3880], [R20.64], !P4 ;  /* 0x0388000014dabfae */ /* 0x0009e4000e101d48 */
.L_x_203:
        /* <DEDUP_REMOVED lines=9> */
[-C--:B-1----:R-:W-:Y:S01]  /*a360*/  HMMA.16816.F32 R20, R156, R32.reuse, RZ ;  /* 0x000000209c14723c */ /* 0x082fe200000018ff */
[----:B------:R-:W1:Y:S07]  /*a370*/  LDSM.16.M88.4 R192, [R216+0x4c80] ;  /* 0x004c8000d8c0783b */ /* 0x000e6e0000000200 */
[C---:B------:R-:W-:Y:S01]  /*a380*/  HMMA.16816.F32 R24, R44.reuse, R32, RZ ;  /* 0x000000202c18723c */ /* 0x040fe200000018ff */
[----:B------:R-:W-:Y:S07]  /*a390*/  LDSM.16.M88.4 R196, [R209] ;  /* 0x00000000d1c4783b */ /* 0x000fee0000000200 */
[-C--:B------:R-:W-:Y:S01]  /*a3a0*/  HMMA.16816.F32 R28, R44, R34.reuse, RZ ;  /* 0x000000222c1c723c */ /* 0x080fe200000018ff */
[----:B------:R-:W-:Y:S07]  /*a3b0*/  LDSM.16.M88.4 R200, [R213+0x9080] ;  /* 0x00908000d5c8783b */ /* 0x000fee0000000200 */
[C---:B------:R-:W-:Y:S08]  /*a3c0*/  HMMA.16816.F32 R32, R156.reuse, R34, RZ ;  /* 0x000000229c20723c */ /* 0x040ff000000018ff */
[-C--:B------:R-:W-:Y:S08]  /*a3d0*/  HMMA.16816.F32 R36, R156, R48.reuse, RZ ;  /* 0x000000309c24723c */ /* 0x080ff000000018ff */
[C---:B------:R-:W-:Y:S08]  /*a3e0*/  HMMA.16816.F32 R40, R44.reuse, R48, RZ ;  /* 0x000000302c28723c */ /* 0x040ff000000018ff */
[-C--:B------:R-:W-:Y:S08]  /*a3f0*/  HMMA.16816.F32 R44, R44, R50.reuse, RZ ;  /* 0x000000322c2c723c */ /* 0x080ff000000018ff */
[----:B------:R-:W-:Y:S01]  /*a400*/  HMMA.16816.F32 R48, R156, R50, RZ ;  /* 0x000000329c30723c */ /* 0x000fe200000018ff */
[----:B------:R-:W3:Y:S07]  /*a410*/  LDSM.16.M88.4 R156, [R216+0x5080] ;  /* 0x00508000d89c783b */ /* 0x000eee0000000200 */
[-C--:B------:R-:W-:Y:S08]  /*a420*/  HMMA.16816.F32 R4, R164, R168.reuse, R4 ;  /* 0x000000a8a404723c */ /* 0x080ff00000001804 */
[C---:B------:R-:W-:Y:S08]  /*a430*/  HMMA.16816.F32 R8, R172.reuse, R168, R8 ;  /* 0x000000a8ac08723c */ /* 0x040ff00000001808 */
[-C--:B------:R-:W-:Y:S08]  /*a440*/  HMMA.16816.F32 R12, R172, R170.reuse, R12 ;  /* 0x000000aaac0c723c */ /* 0x080ff0000000180c */
[C---:B------:R-:W-:Y:S01]  /*a450*/  HMMA.16816.F32 R16, R164.reuse, R170, R16 ;  /* 0x000000aaa410723c */ /* 0x040fe20000001810 */
[----:B------:R-:W4:Y:S07]  /*a460*/  LDSM.16.M88.4 R168, [R213+0x8080] ;  /* 0x00808000d5a8783b */ /* 0x000f2e0000000200 */
        /* <DEDUP_REMOVED lines=10> */
[----:B------:R-:W5:Y:S08]  /*a510*/  LDSM.16.M88.4 R164, [R208] ;  /* 0x00000000d0a4783b */ /* 0x000f700000000200 */
[----:B------:R-:W3:Y:S01]  /*a520*/  LDSM.16.M88.4 R180, [R216+0x5480] ;  /* 0x00548000d8b4783b */ /* 0x000ee20000000200 */
[-C--:B--2---:R-:W-:Y:S08]  /*a530*/  HMMA.16816.F32 R4, R160, R184.reuse, R4 ;  /* 0x000000b8a004723c */ /* 0x084ff00000001804 */
        /* <DEDUP_REMOVED lines=8> */
[----:B------:R-:W-:Y:S07]  /*a5c0*/  LDSM.16.M88.4 R192, [R206] ;  /* 0x00000000cec0783b */ /* 0x000fee0000000200 */
[-C--:B---3--:R-:W-:Y:S08]  /*a5d0*/  HMMA.16816.F32 R36, R160, R156.reuse, R36 ;  /* 0x0000009ca024723c */ /* 0x088ff00000001824 */
[C---:B------:R-:W-:Y:S08]  /*a5e0*/  HMMA.16816.F32 R40, R188.reuse, R156, R40 ;  /* 0x0000009cbc28723c */ /* 0x040ff00000001828 */
[-C--:B------:R-:W-:Y:S01]  /*a5f0*/  HMMA.16816.F32 R44, R188, R158.reuse, R44 ;  /* 0x0000009ebc2c723c */ /* 0x080fe2000000182c */
[----:B------:R-:W-:Y:S07]  /*a600*/  LDSM.16.M88.4 R188, [R213+0xa080] ;  /* 0x00a08000d5bc783b */ /* 0x000fee0000000200 */
[----:B------:R-:W-:Y:S01]  /*a610*/  HMMA.16816.F32 R48, R160, R158, R48 ;  /* 0x0000009ea030723c */ /* 0x000fe20000001830 */
[----:B------:R-:W1:Y:S07]  /*a620*/  LDSM.16.M88.4 R156, [R217+0xb080] ;  /* 0x00b08000d99c783b */ /* 0x000e6e0000000200 */
[-C--:B----4-:R-:W-:Y:S01]  /*a630*/  HMMA.16816.F32 R4, R168, R196.reuse, R4 ;  /* 0x000000c4a804723c */ /* 0x090fe20000001804 */
[----:B------:R-:W2:Y:S07]  /*a640*/  LDSM.16.M88.4 R160, [R216+0x5880] ;  /* 0x00588000d8a0783b */ /* 0x000eae0000000200 */
[C---:B------:R-:W-:Y:S08]  /*a650*/  HMMA.16816.F32 R8, R200.reuse, R196, R8 ;  /* 0x000000c4c808723c */ /* 0x040ff00000001808 */
[-C--:B------:R-:W-:Y:S08]  /*a660*/  HMMA.16816.F32 R12, R200, R198.reuse, R12 ;  /* 0x000000c6c80c723c */ /* 0x080ff0000000180c */
[C---:B------:R-:W-:Y:S08]  /*a670*/  HMMA.16816.F32 R16, R168.reuse, R198, R16 ;  /* 0x000000c6a810723c */ /* 0x040ff00000001810 */
[-C--:B-----5:R-:W-:Y:S08]  /*a680*/  HMMA.16816.F32 R20, R168, R164.reuse, R20 ;  /* 0x000000a4a814723c */ /* 0x0a0ff00000001814 */
[C---:B------:R-:W-:Y:S08]  /*a690*/  HMMA.16816.F32 R24, R200.reuse, R164, R24 ;  /* 0x000000a4c818723c */ /* 0x040ff00000001818 */
[-C--:B------:R-:W-:Y:S08]  /*a6a0*/  HMMA.16816.F32 R28, R200, R166.reuse, R28 ;  /* 0x000000a6c81c723c */ /* 0x080ff0000000181c */
[C---:B------:R-:W-:Y:S01]  /*a6b0*/  HMMA.16816.F32 R32, R168.reuse, R166, R32 ;  /* 0x000000a6a820723c */ /* 0x040fe20000001820 */
[----:B------:R-:W3:Y:S07]  /*a6c0*/  LDSM.16.M88.4 R164, [R213+0xb080] ;  /* 0x00b08000d5a4783b */ /* 0x000eee0000000200 */
[-C--:B------:R-:W-:Y:S08]  /*a6d0*/  HMMA.16816.F32 R36, R168, R172.reuse, R36 ;  /* 0x000000aca824723c */ /* 0x080ff00000001824 */
[C---:B------:R-:W-:Y:S08]  /*a6e0*/  HMMA.16816.F32 R40, R200.reuse, R172, R40 ;  /* 0x000000acc828723c */ /* 0x040ff00000001828 */
[-C--:B------:R-:W-:Y:S08]  /*a6f0*/  HMMA.16816.F32 R44, R200, R174.reuse, R44 ;  /* 0x000000aec82c723c */ /* 0x080ff0000000182c */
[----:B------:R-:W-:Y:S08]  /*a700*/  HMMA.16816.F32 R48, R168, R174, R48 ;  /* 0x000000aea830723c */ /* 0x000ff00000001830 */
[-C--:B------:R-:W-:Y:S08]  /*a710*/  HMMA.16816.F32 R4, R176, R180.reuse, R4 ;  /* 0x000000b4b004723c */ /* 0x080ff00000001804 */
[C---:B-1----:R-:W-:Y:S08]  /*a720*/  HMMA.16816.F32 R8, R156.reuse, R180, R8 ;  /* 0x000000b49c08723c */ /* 0x042ff00000001808 */
[-C--:B------:R-:W-:Y:S08]  /*a730*/  HMMA.16816.F32 R12, R156, R182.reuse, R12 ;  /* 0x000000b69c0c723c */ /* 0x080ff0000000180c */
[C---:B------:R-:W-:Y:S08]  /*a740*/  HMMA.16816.F32 R16, R176.reuse, R182, R16 ;  /* 0x000000b6b010723c */ /* 0x040ff00000001810 */
[-C--:B--2---:R-:W-:Y:S08]  /*a750*/  HMMA.16816.F32 R20, R176, R160.reuse, R20 ;  /* 0x000000a0b014723c */ /* 0x084ff00000001814 */
[C---:B------:R-:W-:Y:S08]  /*a760*/  HMMA.16816.F32 R24, R156.reuse, R160, R24 ;  /* 0x000000a09c18723c */ /* 0x040ff00000001818 */
[-C--:B------:R-:W-:Y:S08]  /*a770*/  HMMA.16816.F32 R28, R156, R162.reuse, R28 ;  /* 0x000000a29c1c723c */ /* 0x080ff0000000181c */
[C---:B------:R-:W-:Y:S08]  /*a780*/  HMMA.16816.F32 R32, R176.reuse, R162, R32 ;  /* 0x000000a2b020723c */ /* 0x040ff00000001820 */
[-C--:B------:R-:W-:Y:S08]  /*a790*/  HMMA.16816.F32 R36, R176, R184.reuse, R36 ;  /* 0x000000b8b024723c */ /* 0x080ff00000001824 */
[C---:B------:R-:W-:Y:S08]  /*a7a0*/  HMMA.16816.F32 R40, R156.reuse, R184, R40 ;  /* 0x000000b89c28723c */ /* 0x040ff00000001828 */
[-C--:B------:R-:W-:Y:S01]  /*a7b0*/  HMMA.16816.F32 R44, R156, R186.reuse, R44 ;  /* 0x000000ba9c2c723c */ /* 0x080fe2000000182c */
[----:B------:R-:W1:Y:S07]  /*a7c0*/  LDSM.16.M88.4 R156, [R205] ;  /* 0x00000000cd9c783b */ /* 0x000e6e0000000200 */
[----:B------:R-:W-:Y:S08]  /*a7d0*/  HMMA.16816.F32 R48, R176, R186, R48 ;  /* 0x000000bab030723c */ /* 0x000ff00000001830 */
[-C--:B------:R-:W-:Y:S08]  /*a7e0*/  HMMA.16816.F32 R4, R188, R192.reuse, R4 ;  /* 0x000000c0bc04723c */ /* 0x080ff00000001804 */
[C---:B---3--:R-:W-:Y:S08]  /*a7f0*/  HMMA.16816.F32 R8, R164.reuse, R192, R8 ;  /* 0x000000c0a408723c */ /* 0x048ff00000001808 */
[-C--:B------:R-:W-:Y:S08]  /*a800*/  HMMA.16816.F32 R12, R164, R194.reuse, R12 ;  /* 0x000000c2a40c723c */ /* 0x080ff0000000180c */
[----:B------:R-:W-:Y:S01]  /*a810*/  FMUL.FTZ R183, R7, c[0x0][0x320] ;  /* 0x0000c80007b77a20 */ /* 0x000fe20000410000 */
[C---:B------:R-:W-:Y:S04]  /*a820*/  HMMA.16816.F32 R16, R188.reuse, R194, R16 ;  /* 0x000000c2bc10723c */ /* 0x040fe80000001810 */
[----:B------:R-:W-:Y:S01]  /*a830*/  FMUL.FTZ R182, R4, c[0x0][0x320] ;  /* 0x0000c80004b67a20 */ /* 0x000fe20000410000 */
[----:B------:R-:W2:Y:S01]  /*a840*/  MUFU.TANH R183, R183 ;  /* 0x000000b700b77308 */ /* 0x000ea20000002400 */
[----:B------:R-:W-:Y:S02]  /*a850*/  FMUL.FTZ R180, R5, c[0x0][0x320] ;  /* 0x0000c80005b47a20 */ /* 0x000fe40000410000 */
[----:B------:R-:W-:Y:S01]  /*a860*/  FMUL.FTZ R9, R9, c[0x0][0x320] ;  /* 0x0000c80009097a20 */ /* 0x000fe20000410000 */
[-C--:B-1----:R-:W-:Y:S03]  /*a870*/  HMMA.16816.F32 R20, R188, R156.reuse, R20 ;  /* 0x0000009cbc14723c */ /* 0x082fe60000001814 */
[----:B------:R-:W-:Y:S02]  /*a880*/  FMUL.FTZ R10, R10, c[0x0][0x320] ;  /* 0x0000c8000a0a7a20 */ /* 0x000fe40000410000 */
[----:B------:R-:W-:Y:S01]  /*a890*/  FMUL.FTZ R11, R11, c[0x0][0x320] ;  /* 0x0000c8000b0b7a20 */ /* 0x000fe20000410000 */
[----:B------:R-:W1:Y:S01]  /*a8a0*/  MUFU.TANH R250, R9 ;  /* 0x0000000900fa7308 */ /* 0x000e620000002400 */
[----:B------:R-:W-:Y:S01]  /*a8b0*/  FMUL.FTZ R192, R8, c[0x0][0x320] ;  /* 0x0000c80008c07a20 */ /* 0x000fe20000410000 */
[C---:B------:R-:W-:Y:S04]  /*a8c0*/  HMMA.16816.F32 R24, R164.reuse, R156, R24 ;  /* 0x0000009ca418723c */ /* 0x040fe80000001818 */
[----:B------:R-:W-:Y:S02]  /*a8d0*/  FMUL.FTZ R185, R6, c[0x0][0x320] ;  /* 0x0000c80006b97a20 */ /* 0x000fe40000410000 */
[----:B------:R-:W-:Y:S02]  /*a8e0*/  FMUL.FTZ R193, R12, c[0x0][0x320] ;  /* 0x0000c8000cc17a20 */ /* 0x000fe40000410000 */
[----:B------:R-:W3:Y:S01]  /*a8f0*/  MUFU.TANH R7, R10 ;  /* 0x0000000a00077308 */ /* 0x000ee20000002400 */
        /* <DEDUP_REMOVED lines=8> */
[----:B------:R-:W-:Y:S03]  /*a980*/  FMUL.FTZ R17, R18, c[0x0][0x320] ;  /* 0x0000c80012117a20 */ /* 0x000fe60000410000 */
        /* <DEDUP_REMOVED lines=8> */
[----:B------:R-:W-:Y:S01]  /*aa10*/  FMUL.FTZ R198, R32, c[0x0][0x320] ;  /* 0x0000c80020c67a20 */ /* 0x000fe20000410000 */
[----:B----4-:R-:W4:Y:S01]  /*aa20*/  LDSM.16.M88.4 R8, [R204] ;  /* 0x00000000cc08783b */ /* 0x010f220000000200 */
[----:B------:R-:W-:Y:S04]  /*aa30*/  DEPBAR.LE SB0, 0x0 ;  /* 0x000080000000791a */ /* 0x000fe80000000000 */
[----:B------:R-:W-:Y:S01]  /*aa40*/  FMUL.FTZ R23, R23, c[0x0][0x320] ;  /* 0x0000c80017177a20 */ /* 0x000fe20000410000 */
[----:B------:R-:W1:Y:S01]  /*aa50*/  MUFU.TANH R185, R185 ;  /* 0x000000b900b97308 */ /* 0x000e620000002400 */
[----:B------:R-:W-:Y:S01]  /*aa60*/  FMUL.FTZ R25, R25, c[0x0][0x320] ;  /* 0x0000c80019197a20 */ /* 0x000fe20000410000 */
[----:B------:R-:W-:Y:S01]  /*aa70*/  BAR.SYNC.DEFER_BLOCKING 0x0 ;  /* 0x0000000000007b1d */ /* 0x000fe20000010000 */
        /* <DEDUP_REMOVED lines=8> */
[----:B------:R-:W-:Y:S03]  /*ab00*/  FMUL.FTZ R35, R35, c[0x0][0x320] ;  /* 0x0000c80023237a20 */ /* 0x000fe60000410000 */
[----:B------:R-:W1:Y:S10]  /*ab10*/  MUFU.TANH R193, R193 ;  /* 0x000000c100c17308 */ /* 0x000e740000002400 */
[----:B------:R-:W1:Y:S01]  /*ab20*/  MUFU.TANH R252, R252 ;  /* 0x000000fc00fc7308 */ /* 0x000e620000002400 */
[-C--:B----4-:R-:W-:Y:S09]  /*ab30*/  HMMA.16816.F32 R36, R188, R8.reuse, R36 ;  /* 0x00000008bc24723c */ /* 0x090ff20000001824 */
[----:B------:R-:W4:Y:S01]  /*ab40*/  MUFU.TANH R12, R12 ;  /* 0x0000000c000c7308 */ /* 0x000f220000002400 */
[C---:B------:R-:W-:Y:S09]  /*ab50*/  HMMA.16816.F32 R40, R164.reuse, R8, R40 ;  /* 0x00000008a428723c */ /* 0x040ff20000001828 */
[----:B------:R-:W1:Y:S01]  /*ab60*/  MUFU.TANH R13, R13 ;  /* 0x0000000d000d7308 */ /* 0x000e620000002400 */
[-C--:B------:R-:W-:Y:S04]  /*ab70*/  HMMA.16816.F32 R44, R164, R10.reuse, R44 ;  /* 0x0000000aa42c723c */ /* 0x080fe8000000182c */
[----:B------:R-:W-:Y:S04]  /*ab80*/  FMUL.FTZ R171, R36, c[0x0][0x320] ;  /* 0x0000c80024ab7a20 */ /* 0x000fe80000410000 */
[----:B------:R-:W-:Y:S01]  /*ab90*/  HMMA.16816.F32 R48, R188, R10, R48 ;  /* 0x0000000abc30723c */ /* 0x000fe20000001830 */
[----:B------:R-:W1:Y:S03]  /*aba0*/  MUFU.TANH R14, R14 ;  /* 0x0000000e000e7308 */ /* 0x000e660000002400 */
        /* <DEDUP_REMOVED lines=17> */
[----:B------:R-:W-:Y:S07]  /*acc0*/  FMUL.FTZ R51, R51, c[0x0][0x320] ;  /* 0x0000c80033337a20 */ /* 0x000fee0000410000 */
[----:B------:R-:W1:Y:S10]  /*acd0*/  MUFU.TANH R194, R194 ;  /* 0x000000c200c27308 */ /* 0x000e740000002400 */
[----:B------:R1:W1:Y:S10]  /*ace0*/  MUFU.TANH R196, R21 ;  /* 0x0000001500c47308 */ /* 0x0002740000002400 */
[----:B------:R1:W1:Y:S10]  /*acf0*/  MUFU.TANH R201, R22 ;  /* 0x0000001600c97308 */ /* 0x0002740000002400 */
[----:B------:R1:W1:Y:S10]  /*ad00*/  MUFU.TANH R199, R23 ;  /* 0x0000001700c77308 */ /* 0x0002740000002400 */
        /* <DEDUP_REMOVED lines=27> */
[----:B------:R1:W1:Y:S01]  /*aec0*/  MUFU.TANH R172, R51 ;  /* 0x0000003300ac7308 */ /* 0x0002620000002400 */
[----:B------:R-:W-:-:S05]  /*aed0*/  @!P0 BRA `(.L_x_204) ;  /* 0x0000038000008947 */ /* 0x000fca0003800000 */
[----:B--234-:R-:W-:Y:S04]  /*aee0*/  IADD3 R6, -R238, 0x30, RZ ;  /* 0x00000030ee067810 */ /* 0x01cfe80007ffe1ff */
[----:B------:R-:W-:Y:S11]  /*aef0*/  ISETP.GE.AND P1, PT, R6, 0x1, PT ;  /* 0x000000010600780c */ /* 0x000ff60003f26270 */
[----:B------:R-:W-:Y:S02]  /*af00*/  @!UPT UIADD3 URZ, URZ, URZ, URZ ;  /* 0x0000003f3f3ff290 */ /* 0x000fe4000fffe03f */
[----:B------:R-:W-:Y:S01]  /*af10*/  @P1 IMAD.MOV.U32 R8, RZ, RZ, R220 ;  /* 0x000000ffff081224 */ /* 0x000fe200078e00dc */
[----:B------:R-:W-:Y:S01]  /*af20*/  @P1 IADD3 R5, R233, -0x1, RZ ;  /* 0xffffffffe9051810 */ /* 0x000fe20007ffe0ff */
[----:B------:R-:W-:Y:S03]  /*af30*/  @P1 IMAD.MOV.U32 R9, RZ, RZ, R229 ;  /* 0x000000ffff091224 */ /* 0x000fe600078e00e5 */
[----:B------:R-:W-:Y:S01]  /*af40*/  @P1 SHF.R.S32.HI R4, RZ, 0x1f, R5 ;  /* 0x0000001fff041819 */ /* 0x000fe20000011405 */
[C---:B------:R-:W-:Y:S04]  /*af50*/  @P1 IMAD.WIDE.U32 R10, R5.reuse, c[0x0][0x1e0], RZ ;  /* 0x00007800050a1a25 */ /* 0x040fe800078e00ff */
[----:B------:R-:W-:Y:S02]  /*af60*/  @P1 IMAD R4, R4, c[0x0][0x1e0], RZ ;  /* 0x0000780004041a24 */ /* 0x000fe400078e02ff */
[----:B------:R-:W-:Y:S04]  /*af70*/  @P1 IMAD.WIDE.U32 R8, R10, 0x30, R8 ;  /* 0x000000300a081825 */ /* 0x000fe800078e0008 */
[----:B------:R-:W-:Y:S02]  /*af80*/  @P1 IMAD R4, R5, c[0x0][0x1e4], R4 ;  /* 0x0000790005041a24 */ /* 0x000fe400078e0204 */
[----:B------:R-:W-:Y:S02]  /*af90*/  @P1 IMAD.SHL.U32 R5, R8, 0x2, RZ ;  /* 0x0000000208051824 */ /* 0x000fe400078e00ff */
[----:B------:R-:W-:Y:S03]  /*afa0*/  @P1 IMAD.IADD R4, R11, 0x1, R4 ;  /* 0x000000010b041824 */ /* 0x000fe600078e0204 */
[----:B------:R-:W-:Y:S01]  /*afb0*/  @P1 IADD3 R18, P2, R5, 0x40, RZ ;  /* 0x0000004005121810 */ /* 0x000fe20007f5e0ff */
[----:B------:R-:W-:Y:S03]  /*afc0*/  @P1 IMAD R4, R4, 0x30, RZ ;  /* 0x0000003004041824 */ /* 0x000fe600078e02ff */
[----:B------:R-:W-:Y:S01]  /*afd0*/  @P1 IADD3 R18, P0, R18, c[0x0][0x1c8], RZ ;  /* 0x0000720012121a10 */ /* 0x000fe20007f1e0ff */
[----:B------:R-:W-:Y:S05]  /*afe0*/  @P1 IMAD.IADD R4, R9, 0x1, R4 ;  /* 0x0000000109041824 */ /* 0x000fea00078e0204 */
[----:B------:R-:W-:Y:S04]  /*aff0*/  @P1 SHF.L.U64.HI R4, R8, 0x1, R4 ;  /* 0x0000000108041819 */ /* 0x000fe80000010204 */
[--C-:B------:R-:W-:Y:S02]  /*b000*/  @P1 IADD3.X R19, RZ, c[0x0][0x1cc], R4.reuse, P0, P2 ;  /* 0x00007300ff131a10 */ /* 0x100fe400007e4404 */
[----:B------:R-:W-:Y:S04]  /*b010*/  @P1 IADD3 R10, P2, R5, 0x80, RZ ;  /* 0x00000080050a1810 */ /* 0x000fe80007f5e0ff */
[----:B------:R-:W-:Y:S04]  /*b020*/  @P1 IADD3 R10, P0, R10, c[0x0][0x1c8], RZ ;  /* 0x000072000a0a1a10 */ /* 0x000fe80007f1e0ff */
[----:B------:R-:W-:Y:S02]  /*b030*/  @P1 IADD3.X R11, RZ, c[0x0][0x1cc], R4, P0, P2 ;  /* 0x00007300ff0b1a10 */ /* 0x000fe400007e4404 */
[----:B------:R-:W-:Y:S11]  /*b040*/  ISETP.GE.AND P0, PT, R6, 0x21, PT ;  /* 0x000000210600780c */ /* 0x000ff60003f06270 */
[----:B------:R-:W-:Y:S02]  /*b050*/  @!UPT UIADD3 URZ, URZ, URZ, URZ ;  /* 0x0000003f3f3ff290 */ /* 0x000fe4000fffe03f */
[----:B------:R-:W-:Y:S04]  /*b060*/  @P0 IADD3 R9, R233, -0x1, RZ ;  /* 0xffffffffe9090810 */ /* 0x000fe80007ffe0ff */
[----:B------:R-:W-:Y:S01]  /*b070*/  @P0 SHF.R.S32.HI R6, RZ, 0x1f, R9 ;  /* 0x0000001fff060819 */ /* 0x000fe20000011409 */
[C---:B-1----:R-:W-:Y:S04]  /*b080*/  @P0 IMAD.WIDE.U32 R22, R9.reuse, c[0x0][0x1e0], RZ ;  /* 0x0000780009160a25 */ /* 0x042fe800078e00ff */
[----:B------:R-:W-:Y:S04]  /*b090*/  @P0 IMAD R6, R6, c[0x0][0x1e0], RZ ;  /* 0x0000780006060a24 */ /* 0x000fe800078e02ff */
[----:B------:R-:W-:Y:S04]  /*b0a0*/  @P0 IMAD R6, R9, c[0x0][0x1e4], R6 ;  /* 0x0000790009060a24 */ /* 0x000fe800078e0206 */
[----:B------:R-:W-:Y:S02]  /*b0b0*/  @P0 IMAD.IADD R6, R23, 0x1, R6 ;  /* 0x0000000117060824 */ /* 0x000fe400078e0206 */
[----:B------:R-:W-:Y:S04]  /*b0c0*/  @P0 IMAD.WIDE.U32 R22, R22, 0x30, R222 ;  /* 0x0000003016160825 */ /* 0x000fe800078e00de */
[----:B------:R-:W-:Y:S01]  /*b0d0*/  @P0 IMAD R6, R6, 0x30, RZ ;  /* 0x0000003006060824 */ /* 0x000fe200078e02ff */
[-C--:B------:R-:W-:Y:S03]  /*b0e0*/  @P0 IADD3 R9, P2, R220, R22.reuse, RZ ;  /* 0x00000016dc090210 */ /* 0x080fe60007f5e0ff */
[----:B------:R-:W-:Y:S04]  /*b0f0*/  @P0 IMAD.IADD R6, R6, 0x1, R23 ;  /* 0x0000000106060824 */ /* 0x000fe800078e0217 */
[----:B------:R-:W-:Y:S01]  /*b100*/  @P0 IMAD.X R8, R6, 0x1, R229, P2 ;  /* 0x0000000106080824 */ /* 0x000fe200010e06e5 */
[C---:B------:R-:W-:Y:S04]  /*b110*/  @P0 LEA R20, P2, R9.reuse, c[0x0][0x1c8], 0x1 ;  /* 0x0000720009140a11 */ /* 0x040fe800078408ff */
[----:B------:R-:W-:Y:S02]  /*b120*/  @P0 LEA.HI.X R21, R9, c[0x0][0x1cc], R8, 0x1, P2 ;  /* 0x0000730009150a11 */ /* 0x000fe400010f0c08 */
[-C--:B------:R-:W-:Y:S05]  /*b130*/  @P0 IADD3 R9, P2, R242, R22.reuse, RZ ;  /* 0x00000016f2090210 */ /* 0x080fea0007f5e0ff */
[----:B------:R-:W-:Y:S01]  /*b140*/  @P0 IMAD.X R8, R6, 0x1, R241, P2 ;  /* 0x0000000106080824 */ /* 0x000fe200010e06f1 */
[C---:B------:R-:W-:Y:S04]  /*b150*/  @P0 LEA R24, P2, R9.reuse, c[0x0][0x1c8], 0x1 ;  /* 0x0000720009180a11 */ /* 0x040fe800078408ff */
[----:B------:R-:W-:Y:S02]  /*b160*/  @P0 LEA.HI.X R25, R9, c[0x0][0x1cc], R8, 0x1, P2 ;  /* 0x0000730009190a11 */ /* 0x000fe400010f0c08 */
[----:B------:R-:W-:Y:S05]  /*b170*/  @P0 IADD3 R8, P2, R240, R22, RZ ;  /* 0x00000016f0080210 */ /* 0x000fea0007f5e0ff */
[----:B------:R-:W-:Y:S01]  /*b180*/  @P0 IMAD.X R9, R6, 0x1, R239, P2 ;  /* 0x0000000106090824 */ /* 0x000fe200010e06ef */
[----:B------:R-:W-:Y:S04]  /*b190*/  @P1 IADD3 R22, P2, R5, c[0x0][0x1c8], RZ ;  /* 0x0000720005161a10 */ /* 0x000fe80007f5e0ff */
[----:B------:R-:W-:Y:S02]  /*b1a0*/  @P1 IADD3.X R23, R4, c[0x0][0x1cc], RZ, P2, !PT ;  /* 0x0000730004171a10 */ /* 0x000fe400017fe4ff */
[C---:B------:R-:W-:Y:S03]  /*b1b0*/  @P0 LEA R4, P2, R8.reuse, c[0x0][0x1c8], 0x1 ;  /* 0x0000720008040a11 */ /* 0x040fe600078408ff */
[----:B------:R-:W-:Y:S01]  /*b1c0*/  @!PT LDS RZ, [RZ] ;  /* 0x00000000fffff984 */ /* 0x000fe20000000800 */
[----:B------:R-:W-:Y:S01]  /*b1d0*/  @!PT LDS RZ, [RZ] ;  /* 0x00000000fffff984 */ /* 0x000fe20000000800 */
[----:B------:R-:W-:Y:S01]  /*b1e0*/  @!PT LDS RZ, [RZ] ;  /* 0x00000000fffff984 */ /* 0x000fe20000000800 */
[----:B------:R1:W-:Y:S01]  /*b1f0*/  @P1 LDGSTS.E.BYPASS.LTC128B.128 [R218+0x3c80], [R22.64], !P6 ;  /* 0x03c8000016da1fae */ /* 0x0003e2000f101d48 */
[----:B------:R-:W-:Y:S06]  /*b200*/  @P0 LEA.HI.X R5, R8, c[0x0][0x1cc], R9, 0x1, P2 ;  /* 0x0000730008050a11 */ /* 0x000fec00010f0c09 */
[----:B------:R1:W-:Y:S07]  /*b210*/  @P1 LDGSTS.E.BYPASS.LTC128B.128 [R218+0x4880], [R18.64], !P5 ;  /* 0x0488000012da1fae */ /* 0x0003ee000e901d48 */
[----:B------:R1:W-:Y:S07]  /*b220*/  @P1 LDGSTS.E.BYPASS.LTC128B.128 [R218+0x5480], [R10.64], !P4 ;  /* 0x054800000ada1fae */ /* 0x0003ee000e101d48 */
[----:B------:R1:W-:Y:S07]  /*b230*/  @P0 LDGSTS.E.BYPASS.LTC128B.128 [R218+0x4480], [R20.64], !P6 ;  /* 0x0448000014da0fae */ /* 0x0003ee000f101d48 */
[----:B------:R1:W-:Y:S07]  /*b240*/  @P0 LDGSTS.E.BYPASS.LTC128B.128 [R218+0x5080], [R24.64], !P5 ;  /* 0x0508000018da0fae */ /* 0x0003ee000e901d48 */
[----:B------:R1:W-:Y:S02]  /*b250*/  @P0 LDGSTS.E.BYPASS.LTC128B.128 [R218+0x5c80], [R4.64], !P4 ;  /* 0x05c8000004da0fae */ /* 0x0003e4000e101d48 */
.L_x_204:
[----:B-1234-:R-:W-:Y:S01]  /*b260*/  FMNMX.FTZ R5, R182, R3, !PT ;  /* 0x00000003b6057209 */ /* 0x01efe20007810000 */
[----:B------:R-:W-:Y:S01]  /*b270*/  LDSM.16.MT88.4 R36, [R212+0x1880] ;  /* 0x00188000d424783b */ /* 0x000fe20000004200 */
[----:B------:R-:W-:Y:S02]  /*b280*/  FMNMX.FTZ R2, R185, R2, !PT ;  /* 0x00000002b9027209 */ /* 0x000fe40007810000 */
[----:B------:R-:W-:Y:S02]  /*b290*/  FMNMX.FTZ R5, R180, R5, !PT ;  /* 0x00000005b4057209 */ /* 0x000fe40007810000 */
[----:B------:R-:W-:Y:S02]  /*b2a0*/  FMNMX.FTZ R2, R183, R2, !PT ;  /* 0x00000002b7027209 */ /* 0x000fe40007810000 */
[----:B------:R-:W-:Y:S01]  /*b2b0*/  FMNMX.FTZ R5, R14, R5, !PT ;  /* 0x000000050e057209 */ /* 0x000fe20007810000 */
[----:B------:R-:W0:Y:S01]  /*b2c0*/  LDGDEPBAR ;  /* 0x00000000000079af */ /* 0x000e220000000000 */
        /* <DEDUP_REMOVED lines=26> */
[----:B------:R-:W-:Y:S01]  /*b470*/  SHFL.BFLY PT, R0, R21, 0x2, 0x1f ;  /* 0x0c401f0015007f89 */ /* 0x000fe200000e0000 */
[----:B------:R-:W-:Y:S02]  /*b480*/  FMNMX.FTZ R5, R167, R2, !PT ;  /* 0x00000002a7057209 */ /* 0x000fe40007810000 */
[----:B------:R-:W-:Y:S02]  /*b490*/  FMNMX.FTZ R19, R172, R9, !PT ;  /* 0x00000009ac137209 */ /* 0x000fe40007810000 */
[----:B------:R-:W-:Y:S02]  /*b4a0*/  FMNMX.FTZ R5, R166, R5, !PT ;  /* 0x00000005a6057209 */ /* 0x000fe40007810000 */
[C---:B------:R-:W-:Y:S01]  /*b4b0*/  ISETP.GT.AND P0, PT, R233.reuse, UR4, PT ;  /* 0x00000004e9007c0c */ /* 0x040fe2000bf04270 */
[----:B------:R-:W-:Y:S01]  /*b4c0*/  SHFL.BFLY PT, R2, R19, 0x2, 0x1f ;  /* 0x0c401f0013027f89 */ /* 0x000fe200000e0000 */
[----:B------:R-:W-:Y:S02]  /*b4d0*/  FMNMX.FTZ R8, R162, R5, !PT ;  /* 0x00000005a2087209 */ /* 0x000fe40007810000 */
[----:B------:R-:W-:Y:S02]  /*b4e0*/  IADD3 R233, R233, -0x1, RZ ;  /* 0xffffffffe9e97810 */ /* 0x000fe40007ffe0ff */
[----:B------:R-:W-:Y:S05]  /*b4f0*/  FMNMX.FTZ R4, R165, R8, !PT ;  /* 0x00000008a5047209 */ /* 0x000fea0007810000 */
[----:B------:R-:W1:Y:S02]  /*b500*/  SHFL.BFLY PT, R9, R4, 0x2, 0x1f ;  /* 0x0c401f0004097f89 */ /* 0x000e6400000e0000 */
[----:B-1----:R-:W-:Y:S02]  /*b510*/  FMNMX.FTZ R9, R4, R9, !PT ;  /* 0x0000000904097209 */ /* 0x002fe40007810000 */
[----:B------:R-:W-:Y:S02]  /*b520*/  FMNMX.FTZ R6, R21, R0, !PT ;  /* 0x0000000015067209 */ /* 0x000fe40007810000 */
[----:B------:R-:W-:Y:S02]  /*b530*/  FMNMX.FTZ R0, R7, R152, !PT ;  /* 0x0000009807007209 */ /* 0x000fe40007810000 */
[----:B------:R-:W-:Y:S01]  /*b540*/  SHFL.BFLY PT, R4, R9, 0x1, 0x1f ;  /* 0x0c201f0009047f89 */ /* 0x000fe200000e0000 */
[----:B------:R-:W-:Y:S02]  /*b550*/  FMNMX.FTZ R11, R19, R2, !PT ;  /* 0x00000002130b7209 */ /* 0x000fe40007810000 */
[----:B------:R-:W-:Y:S04]  /*b560*/  FMNMX.FTZ R21, R197, R0, !PT ;  /* 0x00000000c5157209 */ /* 0x000fe80007810000 */
[----:B------:R-:W-:Y:S01]  /*b570*/  FMNMX.FTZ R0, R12, R21, !PT ;  /* 0x000000150c007209 */ /* 0x000fe20007810000 */
[----:B------:R-:W1:Y:S03]  /*b580*/  SHFL.BFLY PT, R5, R6, 0x1, 0x1f ;  /* 0x0c201f0006057f89 */ /* 0x000e6600000e0000 */
[----:B------:R-:W-:Y:S04]  /*b590*/  FMNMX.FTZ R0, R13, R0, !PT ;  /* 0x000000000d007209 */ /* 0x000fe80007810000 */
[----:B------:R-:W-:Y:S01]  /*b5a0*/  FMNMX.FTZ R0, R251, R0, !PT ;  /* 0x00000000fb007209 */ /* 0x000fe20007810000 */
[----:B------:R-:W2:Y:S03]  /*b5b0*/  SHFL.BFLY PT, R2, R11, 0x1, 0x1f ;  /* 0x0c201f000b027f89 */ /* 0x000ea600000e0000 */
[----:B------:R-:W-:Y:S04]  /*b5c0*/  FMNMX.FTZ R0, R249, R0, !PT ;  /* 0x00000000f9007209 */ /* 0x000fe80007810000 */
[----:B------:R-:W-:Y:S01]  /*b5d0*/  FMNMX.FTZ R0, R179, R0, !PT ;  /* 0x00000000b3007209 */ /* 0x000fe20007810000 */
[----:B------:R-:W-:Y:S01]  /*b5e0*/  LDSM.16.MT88.4 R20, [R214+0x1880] ;  /* 0x00188000d614783b */ /* 0x000fe20000004200 */
[----:B-1----:R-:W-:Y:S02]  /*b5f0*/  FMNMX.FTZ R3, R6, R5, !PT ;  /* 0x0000000506037209 */ /* 0x002fe40007810000 */
[----:B------:R-:W-:Y:S03]  /*b600*/  FMNMX.FTZ R5, R177, R0, !PT ;  /* 0x00000000b1057209 */ /* 0x000fe60007810000 */
[C---:B------:R-:W-:Y:S01]  /*b610*/  FADD.FTZ R0, -R3.reuse, R148 ;  /* 0x0000009403007221 */ /* 0x040fe20000010100 */
[----:B------:R-:W-:Y:S01]  /*b620*/  FMNMX.FTZ R6, R164, R5, !PT ;  /* 0x00000005a4067209 */ /* 0x000fe20007810000 */
[----:B------:R-:W-:Y:S01]  /*b630*/  FMUL.FTZ R159, R3, c[0x0][0x2d0] ;  /* 0x0000b400039f7a20 */ /* 0x000fe20000410000 */
[----:B--2---:R-:W-:Y:S01]  /*b640*/  FMNMX.FTZ R2, R11, R2, !PT ;  /* 0x000000020b027209 */ /* 0x004fe20007810000 */
[----:B------:R-:W-:Y:S01]  /*b650*/  FMUL.FTZ R151, R0, c[0x0][0x2d0] ;  /* 0x0000b40000977a20 */ /* 0x000fe20000410000 */
[----:B------:R-:W-:Y:S01]  /*b660*/  FMNMX.FTZ R0, R163, R6, !PT ;  /* 0x00000006a3007209 */ /* 0x000fe20007810000 */
[----:B------:R-:W-:Y:S02]  /*b670*/  FFMA.FTZ R181, R182, c[0x0][0x2d0], -R159 ;  /* 0x0000b400b6b57a23 */ /* 0x000fe4000001089f */
[C---:B------:R-:W-:Y:S01]  /*b680*/  FADD.FTZ R6, -R2.reuse, R153 ;  /* 0x0000009902067221 */ /* 0x040fe20000010100 */
[----:B------:R-:W-:Y:S01]  /*b690*/  FMNMX.FTZ R5, R155, R0, !PT ;  /* 0x000000009b057209 */ /* 0x000fe20007810000 */
[----:B------:R-:W-:Y:S01]  /*b6a0*/  FMUL.FTZ R158, R2, c[0x0][0x2d0] ;  /* 0x0000b400029e7a20 */ /* 0x000fe20000410000 */
[----:B------:R-:W-:Y:S01]  /*b6b0*/  FMNMX.FTZ R0, R9, R4, !PT ;  /* 0x0000000409007209 */ /* 0x000fe20007810000 */
[----:B------:R-:W-:Y:S01]  /*b6c0*/  FMUL.FTZ R150, R6, c[0x0][0x2d0] ;  /* 0x0000b40006967a20 */ /* 0x000fe20000410000 */
[----:B------:R-:W-:Y:S01]  /*b6d0*/  FMNMX.FTZ R4, R154, R5, !PT ;  /* 0x000000059a047209 */ /* 0x000fe20007810000 */
[----:B------:R-:W-:Y:S01]  /*b6e0*/  FFMA.FTZ R180, R180, c[0x0][0x2d0], -R159 ;  /* 0x0000b400b4b47a23 */ /* 0x000fe2000001089f */
[----:B------:R-:W1:Y:S01]  /*b6f0*/  MUFU.EX2 R151, R151 ;  /* 0x0000009700977308 */ /* 0x000e620000000800 */
[----:B------:R-:W-:Y:S02]  /*b700*/  FADD.FTZ R6, -R0, R149 ;  /* 0x0000009500067221 */ /* 0x000fe40000010100 */
[----:B------:R-:W2:Y:S01]  /*b710*/  SHFL.BFLY PT, R5, R4, 0x2, 0x1f ;  /* 0x0c401f0004057f89 */ /* 0x000ea200000e0000 */
[--C-:B------:R-:W-:Y:S02]  /*b720*/  FFMA.FTZ R184, R185, c[0x0][0x2d0], -R158.reuse ;  /* 0x0000b400b9b87a23 */ /* 0x100fe4000001089e */
[----:B------:R-:W-:Y:S02]  /*b730*/  FMUL.FTZ R149, R6, c[0x0][0x2d0] ;  /* 0x0000b40006957a20 */ /* 0x000fe40000410000 */
[--C-:B------:R-:W-:Y:S02]  /*b740*/  FFMA.FTZ R183, R183, c[0x0][0x2d0], -R158.reuse ;  /* 0x0000b400b7b77a23 */ /* 0x100fe4000001089e */
[--C-:B------:R-:W-:Y:S01]  /*b750*/  FFMA.FTZ R186, R14, c[0x0][0x2d0], -R159.reuse ;  /* 0x0000b4000eba7a23 */ /* 0x100fe2000001089f */
[----:B------:R-:W3:Y:S01]  /*b760*/  MUFU.EX2 R150, R150 ;  /* 0x0000009600967308 */ /* 0x000ee20000000800 */
[--C-:B------:R-:W-:Y:S02]  /*b770*/  FFMA.FTZ R185, R16, c[0x0][0x2d0], -R159.reuse ;  /* 0x0000b40010b97a23 */ /* 0x100fe4000001089f */
[--C-:B------:R-:W-:Y:S02]  /*b780*/  FFMA.FTZ R182, R17, c[0x0][0x2d0], -R158.reuse ;  /* 0x0000b40011b67a23 */ /* 0x100fe4000001089e */
[----:B------:R-:W-:Y:S02]  /*b790*/  FFMA.FTZ R187, R15, c[0x0][0x2d0], -R158 ;  /* 0x0000b4000fbb7a23 */ /* 0x000fe4000001089e */
[----:B------:R-:W-:Y:S02]  /*b7a0*/  FMUL.FTZ R157, R0, c[0x0][0x2d0] ;  /* 0x0000b400009d7a20 */ /* 0x000fe40000410000 */
[----:B------:R-:W-:Y:S01]  /*b7b0*/  FFMA.FTZ R171, R171, c[0x0][0x2d0], -R159 ;  /* 0x0000b400abab7a23 */ /* 0x000fe2000001089f */
[----:B------:R-:W-:Y:S01]  /*b7c0*/  MUFU.EX2 R181, R181 ;  /* 0x000000b500b57308 */ /* 0x000fe20000000800 */
[--C-:B------:R-:W-:Y:S02]  /*b7d0*/  FFMA.FTZ R195, R192, c[0x0][0x2d0], -R157.reuse ;  /* 0x0000b400c0c37a23 */ /* 0x100fe4000001089d */
[--C-:B------:R-:W-:Y:S02]  /*b7e0*/  FFMA.FTZ R192, R250, c[0x0][0x2d0], -R157.reuse ;  /* 0x0000b400fac07a23 */ /* 0x100fe4000001089d */
[--C-:B------:R-:W-:Y:S01]  /*b7f0*/  FFMA.FTZ R193, R193, c[0x0][0x2d0], -R157.reuse ;  /* 0x0000b400c1c17a23 */ /* 0x100fe2000001089d */
[----:B--2---:R-:W-:Y:S01]  /*b800*/  FMNMX.FTZ R6, R4, R5, !PT ;  /* 0x0000000504067209 */ /* 0x004fe20007810000 */
[--C-:B------:R-:W-:Y:S02]  /*b810*/  FFMA.FTZ R190, R252, c[0x0][0x2d0], -R157.reuse ;  /* 0x0000b400fcbe7a23 */ /* 0x100fe4000001089d */
[C---:B-1----:R-:W-:Y:S01]  /*b820*/  FMUL.FTZ R5, R151.reuse, R145 ;  /* 0x0000009197057220 */ /* 0x042fe20000410000 */
[----:B------:R-:W-:Y:S01]  /*b830*/  MUFU.EX2 R180, R180 ;  /* 0x000000b400b47308 */ /* 0x000fe20000000800 */
[----:B------:R-:W1:Y:S01]  /*b840*/  SHFL.BFLY PT, R153, R6, 0x1, 0x1f ;  /* 0x0c201f0006997f89 */ /* 0x000e6200000e0000 */
[C---:B------:R-:W-:Y:S02]  /*b850*/  FMUL.FTZ R16, R151.reuse, R132 ;  /* 0x0000008497107220 */ /* 0x040fe40000410000 */
[C---:B------:R-:W-:Y:S02]  /*b860*/  FMUL.FTZ R17, R151.reuse, R133 ;  /* 0x0000008597117220 */ /* 0x040fe40000410000 */
[C---:B---3--:R-:W-:Y:S02]  /*b870*/  FMUL.FTZ R18, R150.reuse, R134 ;  /* 0x0000008696127220 */ /* 0x048fe40000410000 */
[C---:B------:R-:W-:Y:S02]  /*b880*/  FMUL.FTZ R19, R150.reuse, R135 ;  /* 0x0000008796137220 */ /* 0x040fe40000410000 */
[----:B------:R-:W-:Y:S01]  /*b890*/  MUFU.EX2 R184, R184 ;  /* 0x000000b800b87308 */ /* 0x000fe20000000800 */
[----:B------:R-:W-:Y:S01]  /*b8a0*/  LDSM.16.MT88.4 R132, [R214+0x2080] ;  /* 0x00208000d684783b */ /* 0x000fe20000004200 */
[C---:B------:R-:W-:Y:S02]  /*b8b0*/  FMUL.FTZ R32, R151.reuse, R116 ;  /* 0x0000007497207220 */ /* 0x040fe40000410000 */
[C---:B------:R-:W-:Y:S02]  /*b8c0*/  FMUL.FTZ R33, R151.reuse, R117 ;  /* 0x0000007597217220 */ /* 0x040fe40000410000 */
[C---:B------:R-:W-:Y:S02]  /*b8d0*/  FMUL.FTZ R34, R150.reuse, R118 ;  /* 0x0000007696227220 */ /* 0x040fe40000410000 */
[----:B------:R-:W-:Y:S02]  /*b8e0*/  FMUL.FTZ R35, R150, R119 ;  /* 0x0000007796237220 */ /* 0x000fe40000410000 */
[----:B------:R-:W2:Y:S01]  /*b8f0*/  MUFU.EX2 R183, R183 ;  /* 0x000000b700b77308 */ /* 0x000ea20000000800 */
[----:B------:R-:W-:Y:S01]  /*b900*/  LDSM.16.MT88.4 R116, [R214+0x2880] ;  /* 0x00288000d674783b */ /* 0x000fe20000004200 */
[C---:B------:R-:W-:Y:S02]  /*b910*/  FMUL.FTZ R48, R151.reuse, R100 ;  /* 0x0000006497307220 */ /* 0x040fe40000410000 */
[----:B------:R-:W-:Y:S01]  /*b920*/  FMUL.FTZ R49, R151, R101 ;  /* 0x0000006597317220 */ /* 0x000fe20000410000 */
[----:B-1----:R-:W-:Y:S01]  /*b930*/  FMNMX.FTZ R153, R6, R153, !PT ;  /* 0x0000009906997209 */ /* 0x002fe20007810000 */
[C---:B------:R-:W-:Y:S02]  /*b940*/  FMUL.FTZ R6, R150.reuse, R146 ;  /* 0x0000009296067220 */ /* 0x040fe40000410000 */
[----:B------:R-:W-:Y:S02]  /*b950*/  FMUL.FTZ R50, R150, R102 ;  /* 0x0000006696327220 */ /* 0x000fe40000410000 */
[C---:B------:R-:W-:Y:S01]  /*b960*/  FMUL.FTZ R156, R153.reuse, c[0x0][0x2d0] ;  /* 0x0000b400999c7a20 */ /* 0x040fe20000410000 */
[----:B------:R-:W-:Y:S01]  /*b970*/  MUFU.EX2 R186, R186 ;  /* 0x000000ba00ba7308 */ /* 0x000fe20000000800 */
[----:B------:R-:W-:Y:S02]  /*b980*/  FADD.FTZ R4, -R153, R152 ;  /* 0x0000009899047221 */ /* 0x000fe40000010100 */
[--C-:B------:R-:W-:Y:S02]  /*b990*/  FFMA.FTZ R188, R197, c[0x0][0x2d0], -R156.reuse ;  /* 0x0000b400c5bc7a23 */ /* 0x100fe4000001089c */
[----:B------:R-:W-:Y:S02]  /*b9a0*/  FMUL.FTZ R148, R4, c[0x0][0x2d0] ;  /* 0x0000b40004947a20 */ /* 0x000fe40000410000 */
[--C-:B------:R-:W-:Y:S02]  /*b9b0*/  FFMA.FTZ R189, R12, c[0x0][0x2d0], -R156.reuse ;  /* 0x0000b4000cbd7a23 */ /* 0x100fe4000001089c */
[--C-:B------:R-:W-:Y:S01]  /*b9c0*/  FFMA.FTZ R191, R7, c[0x0][0x2d0], -R156.reuse ;  /* 0x0000b40007bf7a23 */ /* 0x100fe2000001089c */
[----:B------:R-:W1:Y:S01]  /*b9d0*/  MUFU.EX2 R185, R185 ;  /* 0x000000b900b97308 */ /* 0x000e620000000800 */
[--C-:B------:R-:W-:Y:S01]  /*b9e0*/  FFMA.FTZ R152, R13, c[0x0][0x2d0], -R156.reuse ;  /* 0x0000b4000d987a23 */ /* 0x100fe2000001089c */
[----:B--2---:R-:W-:Y:S01]  /*b9f0*/  F2FP.PACK_AB R145, R183, R184 ;  /* 0x000000b8b791723e */ /* 0x004fe200000000ff */
[----:B------:R-:W-:Y:S01]  /*ba00*/  FMUL.FTZ R4, R151, R144 ;  /* 0x0000009097047220 */ /* 0x000fe20000410000 */
[----:B------:R-:W-:Y:S01]  /*ba10*/  F2FP.PACK_AB R144, R180, R181 ;  /* 0x000000b5b490723e */ /* 0x000fe200000000ff */
[C---:B------:R-:W-:Y:S02]  /*ba20*/  FMUL.FTZ R7, R150.reuse, R147 ;  /* 0x0000009396077220 */ /* 0x040fe40000410000 */
[----:B------:R-:W-:Y:S03]  /*ba30*/  FMUL.FTZ R51, R150, R103 ;  /* 0x0000006796337220 */ /* 0x000fe60000410000 */
[----:B------:R-:W-:Y:S01]  /*ba40*/  MUFU.EX2 R182, R182 ;  /* 0x000000b600b67308 */ /* 0x000fe20000000800 */
[----:B------:R-:W-:Y:S01]  /*ba50*/  LDSM.16.MT88.4 R100, [R214+0x3080] ;  /* 0x00308000d664783b */ /* 0x000fe20000004200 */
[----:B------:R-:W-:Y:S02]  /*ba60*/  FFMA.FTZ R250, R176, c[0x0][0x2d0], -R157 ;  /* 0x0000b400b0fa7a23 */ /* 0x000fe4000001089d */
[--C-:B------:R-:W-:Y:S02]  /*ba70*/  FFMA.FTZ R252, R179, c[0x0][0x2d0], -R156.reuse ;  /* 0x0000b400b3fc7a23 */ /* 0x100fe4000001089c */
[----:B------:R-:W-:Y:S02]  /*ba80*/  FFMA.FTZ R177, R177, c[0x0][0x2d0], -R156 ;  /* 0x0000b400b1b17a23 */ /* 0x000fe4000001089c */
[--C-:B------:R-:W-:Y:S02]  /*ba90*/  FFMA.FTZ R170, R170, c[0x0][0x2d0], -R159.reuse ;  /* 0x0000b400aaaa7a23 */ /* 0x100fe4000001089f */
[----:B------:R-:W2:Y:S01]  /*baa0*/  MUFU.EX2 R187, R187 ;  /* 0x000000bb00bb7308 */ /* 0x000ea20000000800 */
[--C-:B------:R-:W-:Y:S02]  /*bab0*/  FFMA.FTZ R169, R169, c[0x0][0x2d0], -R158.reuse ;  /* 0x0000b400a9a97a23 */ /* 0x100fe4000001089e */
[--C-:B------:R-:W-:Y:S01]  /*bac0*/  FFMA.FTZ R168, R168, c[0x0][0x2d0], -R158.reuse ;  /* 0x0000b400a8a87a23 */ /* 0x100fe2000001089e */
[----:B-1----:R-:W-:Y:S01]  /*bad0*/  F2FP.PACK_AB R146, R185, R186 ;  /* 0x000000bab992723e */ /* 0x002fe200000000ff */
[----:B------:R-:W-:Y:S02]  /*bae0*/  FFMA.FTZ R175, R175, c[0x0][0x2d0], -R159 ;  /* 0x0000b400afaf7a23 */ /* 0x000fe4000001089f */
[----:B------:R-:W-:Y:S02]  /*baf0*/  FFMA.FTZ R173, R173, c[0x0][0x2d0], -R158 ;  /* 0x0000b400adad7a23 */ /* 0x000fe4000001089e */
[--C-:B------:R-:W-:Y:S01]  /*bb00*/  FFMA.FTZ R167, R167, c[0x0][0x2d0], -R157.reuse ;  /* 0x0000b400a7a77a23 */ /* 0x100fe2000001089d */
[----:B------:R-:W1:Y:S01]  /*bb10*/  MUFU.EX2 R149, R149 ;  /* 0x0000009500957308 */ /* 0x000e620000000800 */
[----:B------:R-:W-:Y:S02]  /*bb20*/  FFMA.FTZ R166, R166, c[0x0][0x2d0], -R157 ;  /* 0x0000b400a6a67a23 */ /* 0x000fe4000001089d */
[----:B------:R-:W-:Y:S02]  /*bb30*/  FFMA.FTZ R164, R164, c[0x0][0x2d0], -R156 ;  /* 0x0000b400a4a47a23 */ /* 0x000fe4000001089c */
[C---:B------:R-:W-:Y:S02]  /*bb40*/  FMUL.FTZ R52, R151.reuse, R52 ;  /* 0x0000003497347220 */ /* 0x040fe40000410000 */
[C---:B------:R-:W-:Y:S02]  /*bb50*/  FMUL.FTZ R53, R151.reuse, R53 ;  /* 0x0000003597357220 */ /* 0x040fe40000410000 */
[C---:B------:R-:W-:Y:S01]  /*bb60*/  FMUL.FTZ R54, R150.reuse, R54 ;  /* 0x0000003696367220 */ /* 0x040fe20000410000 */
[----:B------:R-:W3:Y:S01]  /*bb70*/  MUFU.EX2 R148, R148 ;  /* 0x0000009400947308 */ /* 0x000ee20000000800 */
[C---:B------:R-:W-:Y:S02]  /*bb80*/  FMUL.FTZ R55, R150.reuse, R55 ;  /* 0x0000003796377220 */ /* 0x040fe40000410000 */
[----:B------:R-:W-:Y:S01]  /*bb90*/  FMUL.FTZ R64, R151, R64 ;  /* 0x0000004097407220 */ /* 0x000fe20000410000 */
[----:B--2---:R-:W-:Y:S01]  /*bba0*/  F2FP.PACK_AB R147, R187, R182 ;  /* 0x000000b6bb93723e */ /* 0x004fe200000000ff */
[----:B------:R-:W-:Y:S02]  /*bbb0*/  FMUL.FTZ R65, R151, R65 ;  /* 0x0000004197417220 */ /* 0x000fe40000410000 */
[C---:B------:R-:W-:Y:S02]  /*bbc0*/  FMUL.FTZ R66, R150.reuse, R66 ;  /* 0x0000004296427220 */ /* 0x040fe40000410000 */
[----:B------:R-:W-:Y:S01]  /*bbd0*/  FMUL.FTZ R67, R150, R67 ;  /* 0x0000004396437220 */ /* 0x000fe20000410000 */
[----:B------:R-:W-:Y:S01]  /*bbe0*/  MUFU.EX2 R195, R195 ;  /* 0x000000c300c37308 */ /* 0x000fe20000000800 */
[-C--:B------:R-:W-:Y:S05]  /*bbf0*/  HMMA.16816.F32 R4, R144, R20.reuse, R4 ;  /* 0x000000149004723c */ /* 0x080fea0000001804 */
[C---:B-1----:R-:W-:Y:S02]  /*bc00*/  FMUL.FTZ R8, R149.reuse, R140 ;  /* 0x0000008c95087220 */ /* 0x042fe40000410000 */
[C---:B------:R-:W-:Y:S02]  /*bc10*/  FMUL.FTZ R9, R149.reuse, R141 ;  /* 0x0000008d95097220 */ /* 0x040fe40000410000 */
[----:B------:R-:W1:Y:S03]  /*bc20*/  MUFU.EX2 R192, R192 ;  /* 0x000000c000c07308 */ /* 0x000e660000000800 */
[C---:B------:R-:W-:Y:S02]  /*bc30*/  FMUL.FTZ R12, R149.reuse, R136 ;  /* 0x00000088950c7220 */ /* 0x040fe40000410000 */
[C---:B---3--:R-:W-:Y:S02]  /*bc40*/  FMUL.FTZ R10, R148.reuse, R142 ;  /* 0x0000008e940a7220 */ /* 0x048fe40000410000 */
[C---:B------:R-:W-:Y:S02]  /*bc50*/  FMUL.FTZ R11, R148.reuse, R143 ;  /* 0x0000008f940b7220 */ /* 0x040fe40000410000 */
[C---:B------:R-:W-:Y:S01]  /*bc60*/  FMUL.FTZ R14, R148.reuse, R138 ;  /* 0x0000008a940e7220 */ /* 0x040fe20000410000 */
[----:B------:R-:W-:Y:S01]  /*bc70*/  MUFU.EX2 R193, R193 ;  /* 0x000000c100c17308 */ /* 0x000fe20000000800 */
[C---:B------:R-:W-:Y:S02]  /*bc80*/  FMUL.FTZ R15, R148.reuse, R139 ;  /* 0x0000008b940f7220 */ /* 0x040fe40000410000 */
[C---:B------:R-:W-:Y:S02]  /*bc90*/  FMUL.FTZ R13, R149.reuse, R137 ;  /* 0x00000089950d7220 */ /* 0x040fe40000410000 */
[C---:B------:R-:W-:Y:S02]  /*bca0*/  FMUL.FTZ R40, R149.reuse, R108 ;  /* 0x0000006c95287220 */ /* 0x040fe40000410000 */
[C---:B------:R-:W-:Y:S02]  /*bcb0*/  FMUL.FTZ R41, R149.reuse, R109 ;  /* 0x0000006d95297220 */ /* 0x040fe40000410000 */
[C---:B------:R-:W-:Y:S01]  /*bcc0*/  FMUL.FTZ R42, R148.reuse, R110 ;  /* 0x0000006e942a7220 */ /* 0x040fe20000410000 */
[----:B------:R-:W2:Y:S01]  /*bcd0*/  MUFU.EX2 R190, R190 ;  /* 0x000000be00be7308 */ /* 0x000ea20000000800 */
[----:B------:R-:W-:Y:S02]  /*bce0*/  FMUL.FTZ R43, R148, R111 ;  /* 0x0000006f942b7220 */ /* 0x000fe40000410000 */
[----:B------:R-:W-:Y:S01]  /*bcf0*/  LDSM.16.MT88.4 R108, [R214+0x1c80] ;  /* 0x001c8000d66c783b */ /* 0x000fe20000004200 */
[----:B-1----:R-:W-:Y:S01]  /*bd00*/  F2FP.PACK_AB R140, R192, R195 ;  /* 0x000000c3c08c723e */ /* 0x002fe200000000ff */
[C---:B------:R-:W-:Y:S02]  /*bd10*/  FMUL.FTZ R44, R149.reuse, R104 ;  /* 0x00000068952c7220 */ /* 0x040fe40000410000 */
[C---:B------:R-:W-:Y:S02]  /*bd20*/  FMUL.FTZ R45, R149.reuse, R105 ;  /* 0x00000069952d7220 */ /* 0x040fe40000410000 */
[C---:B------:R-:W-:Y:S01]  /*bd30*/  FMUL.FTZ R46, R148.reuse, R106 ;  /* 0x0000006a942e7220 */ /* 0x040fe20000410000 */
[----:B------:R-:W-:Y:S01]  /*bd40*/  MUFU.EX2 R191, R191 ;  /* 0x000000bf00bf7308 */ /* 0x000fe20000000800 */
[C---:B------:R-:W-:Y:S02]  /*bd50*/  FMUL.FTZ R47, R148.reuse, R107 ;  /* 0x0000006b942f7220 */ /* 0x040fe40000410000 */
[----:B------:R-:W-:Y:S01]  /*bd60*/  LDSM.16.MT88.4 R104, [R212+0x3080] ;  /* 0x00308000d468783b */ /* 0x000fe20000004200 */
[C---:B------:R-:W-:Y:S02]  /*bd70*/  FMUL.FTZ R24, R149.reuse, R124 ;  /* 0x0000007c95187220 */ /* 0x040fe40000410000 */
[C---:B------:R-:W-:Y:S02]  /*bd80*/  FMUL.FTZ R25, R149.reuse, R125 ;  /* 0x0000007d95197220 */ /* 0x040fe40000410000 */
[C---:B------:R-:W-:Y:S02]  /*bd90*/  FMUL.FTZ R26, R148.reuse, R126 ;  /* 0x0000007e941a7220 */ /* 0x040fe40000410000 */
[----:B------:R-:W1:Y:S01]  /*bda0*/  MUFU.EX2 R188, R188 ;  /* 0x000000bc00bc7308 */ /* 0x000e620000000800 */
[----:B------:R-:W-:Y:S02]  /*bdb0*/  FMUL.FTZ R27, R148, R127 ;  /* 0x0000007f941b7220 */ /* 0x000fe40000410000 */
[C---:B------:R-:W-:Y:S01]  /*bdc0*/  FMUL.FTZ R28, R149.reuse, R120 ;  /* 0x00000078951c7220 */ /* 0x040fe20000410000 */
[----:B--2---:R-:W-:Y:S01]  /*bdd0*/  F2FP.PACK_AB R142, R190, R193 ;  /* 0x000000c1be8e723e */ /* 0x004fe200000000ff */
[C---:B------:R-:W-:Y:S02]  /*bde0*/  FMUL.FTZ R29, R149.reuse, R121 ;  /* 0x00000079951d7220 */ /* 0x040fe40000410000 */
[C---:B------:R-:W-:Y:S02]  /*bdf0*/  FMUL.FTZ R30, R148.reuse, R122 ;  /* 0x0000007a941e7220 */ /* 0x040fe40000410000 */
[C---:B------:R-:W-:Y:S01]  /*be00*/  FMUL.FTZ R56, R149.reuse, R56 ;  /* 0x0000003895387220 */ /* 0x040fe20000410000 */
[----:B------:R-:W-:Y:S01]  /*be10*/  MUFU.EX2 R189, R189 ;  /* 0x000000bd00bd7308 */ /* 0x000fe20000000800 */
[C---:B------:R-:W-:Y:S02]  /*be20*/  FMUL.FTZ R57, R149.reuse, R57 ;  /* 0x0000003995397220 */ /* 0x040fe40000410000 */
[C---:B------:R-:W-:Y:S02]  /*be30*/  FMUL.FTZ R58, R148.reuse, R58 ;  /* 0x0000003a943a7220 */ /* 0x040fe40000410000 */
[C---:B------:R-:W-:Y:S02]  /*be40*/  FMUL.FTZ R59, R148.reuse, R59 ;  /* 0x0000003b943b7220 */ /* 0x040fe40000410000 */
[C---:B------:R-:W-:Y:S02]  /*be50*/  FMUL.FTZ R60, R149.reuse, R60 ;  /* 0x0000003c953c7220 */ /* 0x040fe40000410000 */
[----:B------:R-:W-:Y:S01]  /*be60*/  FMUL.FTZ R61, R149, R61 ;  /* 0x0000003d953d7220 */ /* 0x000fe20000410000 */
[----:B------:R-:W2:Y:S01]  /*be70*/  MUFU.EX2 R152, R152 ;  /* 0x0000009800987308 */ /* 0x000ea20000000800 */
[C---:B------:R-:W-:Y:S02]  /*be80*/  FMUL.FTZ R62, R148.reuse, R62 ;  /* 0x0000003e943e7220 */ /* 0x040fe40000410000 */
[----:B------:R-:W-:Y:S01]  /*be90*/  FMUL.FTZ R63, R148, R63 ;  /* 0x0000003f943f7220 */ /* 0x000fe20000410000 */
[----:B-1----:R-:W-:Y:S01]  /*bea0*/  F2FP.PACK_AB R141, R188, R191 ;  /* 0x000000bfbc8d723e */ /* 0x002fe200000000ff */
[--C-:B------:R-:W-:Y:S02]  /*beb0*/  FFMA.FTZ R194, R194, c[0x0][0x2d0], -R159.reuse ;  /* 0x0000b400c2c27a23 */ /* 0x100fe4000001089f */
[--C-:B------:R-:W-:Y:S02]  /*bec0*/  FFMA.FTZ R197, R196, c[0x0][0x2d0], -R159.reuse ;  /* 0x0000b400c4c57a23 */ /* 0x100fe4000001089f */
[--C-:B------:R-:W-:Y:S01]  /*bed0*/  FFMA.FTZ R196, R201, c[0x0][0x2d0], -R158.reuse ;  /* 0x0000b400c9c47a23 */ /* 0x100fe2000001089e */
[----:B------:R1:W-:Y:S01]  /*bee0*/  MUFU.EX2 R124, R177 ;  /* 0x000000b1007c7308 */ /* 0x0003e20000000800 */
[--C-:B------:R-:W-:Y:S02]  /*bef0*/  FFMA.FTZ R199, R199, c[0x0][0x2d0], -R158.reuse ;  /* 0x0000b400c7c77a23 */ /* 0x100fe4000001089e */
[--C-:B------:R-:W-:Y:S02]  /*bf00*/  FFMA.FTZ R198, R198, c[0x0][0x2d0], -R159.reuse ;  /* 0x0000b400c6c67a23 */ /* 0x100fe4000001089f */
[--C-:B------:R-:W-:Y:S02]  /*bf10*/  FFMA.FTZ R201, R200, c[0x0][0x2d0], -R159.reuse ;  /* 0x0000b400c8c97a23 */ /* 0x100fe4000001089f */
[----:B------:R-:W-:Y:S02]  /*bf20*/  FFMA.FTZ R159, R174, c[0x0][0x2d0], -R159 ;  /* 0x0000b400ae9f7a23 */ /* 0x000fe4000001089f */
[--C-:B------:R-:W-:Y:S01]  /*bf30*/  FFMA.FTZ R200, R247, c[0x0][0x2d0], -R158.reuse ;  /* 0x0000b400f7c87a23 */ /* 0x100fe2000001089e */
[----:B------:R-:W-:Y:S01]  /*bf40*/  MUFU.EX2 R125, R171 ;  /* 0x000000ab007d7308 */ /* 0x000fe20000000800 */
[--C-:B------:R-:W-:Y:S02]  /*bf50*/  FFMA.FTZ R203, R203, c[0x0][0x2d0], -R158.reuse ;  /* 0x0000b400cbcb7a23 */ /* 0x100fe4000001089e */
[----:B------:R-:W-:Y:S01]  /*bf60*/  FFMA.FTZ R158, R172, c[0x0][0x2d0], -R158 ;  /* 0x0000b400ac9e7a23 */ /* 0x000fe2000001089e */
[----:B--2---:R-:W-:Y:S01]  /*bf70*/  F2FP.PACK_AB R143, R152, R189 ;  /* 0x000000bd988f723e */ /* 0x004fe200000000ff */
[--C-:B------:R-:W-:Y:S02]  /*bf80*/  FFMA.FTZ R202, R202, c[0x0][0x2d0], -R157.reuse ;  /* 0x0000b400caca7a23 */ /* 0x100fe4000001089d */
[--C-:B------:R-:W-:Y:S02]  /*bf90*/  FFMA.FTZ R247, R248, c[0x0][0x2d0], -R157.reuse ;  /* 0x0000b400f8f77a23 */ /* 0x100fe4000001089d */
[--C-:B------:R-:W-:Y:S01]  /*bfa0*/  FFMA.FTZ R248, R251, c[0x0][0x2d0], -R156.reuse ;  /* 0x0000b400fbf87a23 */ /* 0x100fe2000001089c */
[----:B------:R-:W-:Y:S01]  /*bfb0*/  MUFU.EX2 R121, R170 ;  /* 0x000000aa00797308 */ /* 0x000fe20000000800 */
[C---:B------:R-:W-:Y:S04]  /*bfc0*/  HMMA.16816.F32 R8, R140.reuse, R20, R8 ;  /* 0x000000148c08723c */ /* 0x040fe80000001808 */
[--C-:B------:R-:W-:Y:S02]  /*bfd0*/  FFMA.FTZ R251, R178, c[0x0][0x2d0], -R157.reuse ;  /* 0x0000b400b2fb7a23 */ /* 0x100fe4000001089d */
[----:B-1----:R-:W-:Y:S01]  /*bfe0*/  LDSM.16.MT88.4 R176, [R212+0x3880] ;  /* 0x00388000d4b0783b */ /* 0x002fe20000004200 */
[C---:B------:R-:W-:Y:S01]  /*bff0*/  FMUL.FTZ R20, R151.reuse, R128 ;  /* 0x0000008097147220 */ /* 0x040fe20000410000 */
[-C--:B------:R-:W-:Y:S01]  /*c000*/  HMMA.16816.F32 R12, R140, R22.reuse, R12 ;  /* 0x000000168c0c723c */ /* 0x080fe2000000180c */
[----:B------:R-:W-:Y:S03]  /*c010*/  MUFU.EX2 R126, R169 ;  /* 0x000000a9007e7308 */ /* 0x000fe60000000800 */
[----:B------:R-:W-:Y:S02]  /*c020*/  FMUL.FTZ R21, R151, R129 ;  /* 0x0000008197157220 */ /* 0x000fe40000410000 */
[--C-:B------:R-:W-:Y:S02]  /*c030*/  FFMA.FTZ R162, R162, c[0x0][0x2d0], -R157.reuse ;  /* 0x0000b400a2a27a23 */ /* 0x100fe4000001089d */
[C---:B------:R-:W-:Y:S03]  /*c040*/  HMMA.16816.F32 R16, R144.reuse, R22, R16 ;  /* 0x000000169010723c */ /* 0x040fe60000001810 */
[----:B------:R1:W-:Y:S01]  /*c050*/  MUFU.EX2 R122, R168 ;  /* 0x000000a8007a7308 */ /* 0x0003e20000000800 */
[----:B------:R-:W-:Y:S02]  /*c060*/  FMUL.FTZ R31, R148, R123 ;  /* 0x0000007b941f7220 */ /* 0x000fe40000410000 */
[----:B------:R-:W-:Y:S02]  /*c070*/  FFMA.FTZ R157, R165, c[0x0][0x2d0], -R157 ;  /* 0x0000b400a59d7a23 */ /* 0x000fe4000001089d */
[C---:B------:R-:W-:Y:S04]  /*c080*/  FMUL.FTZ R22, R150.reuse, R130 ;  /* 0x0000008296167220 */ /* 0x040fe80000410000 */
[C---:B------:R-:W-:Y:S01]  /*c090*/  FMUL.FTZ R23, R150.reuse, R131 ;  /* 0x0000008396177220 */ /* 0x040fe20000410000 */
[----:B------:R-:W-:Y:S01]  /*c0a0*/  MUFU.EX2 R138, R175 ;  /* 0x000000af008a7308 */ /* 0x000fe20000000800 */
[----:B------:R-:W2:Y:S01]  /*c0b0*/  LDSM.16.MT88.4 R128, [R214+0x2480] ;  /* 0x00248000d680783b */ /* 0x000ea20000004200 */
[C---:B------:R-:W-:Y:S02]  /*c0c0*/  FMUL.FTZ R96, R151.reuse, R96 ;  /* 0x0000006097607220 */ /* 0x040fe40000410000 */
[C---:B------:R-:W-:Y:S02]  /*c0d0*/  FMUL.FTZ R97, R151.reuse, R97 ;  /* 0x0000006197617220 */ /* 0x040fe40000410000 */
[-C--:B------:R-:W-:Y:S03]  /*c0e0*/  HMMA.16816.F32 R20, R144, R36.reuse, R20 ;  /* 0x000000249014723c */ /* 0x080fe60000001814 */
[C---:B------:R-:W-:Y:S01]  /*c0f0*/  FMUL.FTZ R98, R150.reuse, R98 ;  /* 0x0000006296627220 */ /* 0x040fe20000410000 */
[----:B------:R3:W-:Y:S01]  /*c100*/  MUFU.EX2 R139, R173 ;  /* 0x000000ad008b7308 */ /* 0x0007e20000000800 */
[C---:B------:R-:W-:Y:S02]  /*c110*/  FMUL.FTZ R99, R150.reuse, R99 ;  /* 0x0000006396637220 */ /* 0x040fe40000410000 */
[C---:B------:R-:W-:Y:S01]  /*c120*/  FMUL.FTZ R68, R151.reuse, R68 ;  /* 0x0000004497447220 */ /* 0x040fe20000410000 */
[C---:B------:R-:W-:Y:S01]  /*c130*/  HMMA.16816.F32 R24, R140.reuse, R36, R24 ;  /* 0x000000248c18723c */ /* 0x040fe20000001818 */
[----:B-1----:R-:W-:Y:S03]  /*c140*/  LDSM.16.MT88.4 R168, [R212+0x2c80] ;  /* 0x002c8000d4a8783b */ /* 0x002fe60000004200 */
[C---:B------:R-:W-:Y:S02]  /*c150*/  FMUL.FTZ R69, R151.reuse, R69 ;  /* 0x0000004597457220 */ /* 0x040fe40000410000 */
[----:B------:R-:W-:Y:S01]  /*c160*/  MUFU.EX2 R127, R167 ;  /* 0x000000a7007f7308 */ /* 0x000fe20000000800 */
[C---:B------:R-:W-:Y:S01]  /*c170*/  FMUL.FTZ R36, R151.reuse, R112 ;  /* 0x0000007097247220 */ /* 0x040fe20000410000 */
[-C--:B------:R-:W-:Y:S04]  /*c180*/  HMMA.16816.F32 R28, R140, R38.reuse, R28 ;  /* 0x000000268c1c723c */ /* 0x080fe8000000181c */
[----:B------:R-:W-:Y:S02]  /*c190*/  FMUL.FTZ R37, R151, R113 ;  /* 0x0000007197257220 */ /* 0x000fe40000410000 */
[C---:B------:R-:W-:Y:S02]  /*c1a0*/  FMUL.FTZ R70, R150.reuse, R70 ;  /* 0x0000004696467220 */ /* 0x040fe40000410000 */
[C---:B------:R-:W-:Y:S01]  /*c1b0*/  HMMA.16816.F32 R32, R144.reuse, R38, R32 ;  /* 0x000000269020723c */ /* 0x040fe20000001820 */
[----:B------:R-:W1:Y:S01]  /*c1c0*/  MUFU.EX2 R136, R166 ;  /* 0x000000a600887308 */ /* 0x000e620000000800 */
[----:B---3--:R-:W-:Y:S02]  /*c1d0*/  LDSM.16.MT88.4 R172, [R214+0x3880] ;  /* 0x00388000d6ac783b */ /* 0x008fe40000004200 */
[C---:B------:R-:W-:Y:S03]  /*c1e0*/  FMUL.FTZ R71, R150.reuse, R71 ;  /* 0x0000004796477220 */ /* 0x040fe60000410000 */
[C---:B------:R-:W-:Y:S02]  /*c1f0*/  FMUL.FTZ R38, R150.reuse, R114 ;  /* 0x0000007296267220 */ /* 0x040fe40000410000 */
[----:B------:R-:W-:Y:S02]  /*c200*/  FMUL.FTZ R39, R150, R115 ;  /* 0x0000007396277220 */ /* 0x000fe40000410000 */
[----:B------:R3:W-:Y:S01]  /*c210*/  MUFU.EX2 R120, R164 ;  /* 0x000000a400787308 */ /* 0x0007e20000000800 */
[----:B------:R-:W4:Y:S01]  /*c220*/  LDSM.16.MT88.4 R112, [R212+0x2480] ;  /* 0x00248000d470783b */ /* 0x000f220000004200 */
[C---:B------:R-:W-:Y:S02]  /*c230*/  FMUL.FTZ R72, R149.reuse, R72 ;  /* 0x0000004895487220 */ /* 0x040fe40000410000 */
[C---:B------:R-:W-:Y:S01]  /*c240*/  FMUL.FTZ R73, R149.reuse, R73 ;  /* 0x0000004995497220 */ /* 0x040fe20000410000 */
[-C--:B--2---:R-:W-:Y:S03]  /*c250*/  HMMA.16816.F32 R36, R144, R128.reuse, R36 ;  /* 0x000000809024723c */ /* 0x084fe60000001824 */
[C---:B------:R-:W-:Y:S02]  /*c260*/  FMUL.FTZ R74, R148.reuse, R74 ;  /* 0x0000004a944a7220 */ /* 0x040fe40000410000 */
[----:B------:R-:W-:Y:S01]  /*c270*/  MUFU.EX2 R194, R194 ;  /* 0x000000c200c27308 */ /* 0x000fe20000000800 */
[----:B------:R-:W-:Y:S02]  /*c280*/  FMUL.FTZ R75, R148, R75 ;  /* 0x0000004b944b7220 */ /* 0x000fe40000410000 */
[C---:B------:R-:W-:Y:S04]  /*c290*/  HMMA.16816.F32 R40, R140.reuse, R128, R40 ;  /* 0x000000808c28723c */ /* 0x040fe80000001828 */
[C---:B------:R-:W-:Y:S01]  /*c2a0*/  FMUL.FTZ R76, R149.reuse, R76 ;  /* 0x0000004c954c7220 */ /* 0x040fe20000410000 */
[----:B-1----:R-:W-:Y:S01]  /*c2b0*/  F2FP.PACK_AB R160, R136, R127 ;  /* 0x0000007f88a0723e */ /* 0x002fe200000000ff */
[----:B------:R-:W-:Y:S01]  /*c2c0*/  FMUL.FTZ R77, R149, R77 ;  /* 0x0000004d954d7220 */ /* 0x000fe20000410000 */
[----:B------:R-:W1:Y:S01]  /*c2d0*/  MUFU.EX2 R197, R197 ;  /* 0x000000c500c57308 */ /* 0x000e620000000800 */
[-C--:B------:R-:W-:Y:S01]  /*c2e0*/  HMMA.16816.F32 R44, R140, R130.reuse, R44 ;  /* 0x000000828c2c723c */ /* 0x080fe2000000182c */
[----:B---3--:R-:W-:Y:S03]  /*c2f0*/  LDSM.16.MT88.4 R164, [R214+0x2c80] ;  /* 0x002c8000d6a4783b */ /* 0x008fe60000004200 */
[C---:B------:R-:W-:Y:S02]  /*c300*/  FMUL.FTZ R78, R148.reuse, R78 ;  /* 0x0000004e944e7220 */ /* 0x040fe40000410000 */
[----:B------:R-:W-:Y:S02]  /*c310*/  FMUL.FTZ R79, R148, R79 ;  /* 0x0000004f944f7220 */ /* 0x000fe40000410000 */
[C---:B------:R-:W-:Y:S01]  /*c320*/  HMMA.16816.F32 R48, R144.reuse, R130, R48 ;  /* 0x000000829030723c */ /* 0x040fe20000001830 */
[----:B------:R-:W-:Y:S03]  /*c330*/  MUFU.EX2 R196, R196 ;  /* 0x000000c400c47308 */ /* 0x000fe60000000800 */
[C---:B------:R-:W-:Y:S02]  /*c340*/  FMUL.FTZ R80, R151.reuse, R80 ;  /* 0x0000005097507220 */ /* 0x040fe40000410000 */
[C---:B------:R-:W-:Y:S02]  /*c350*/  FMUL.FTZ R81, R151.reuse, R81 ;  /* 0x0000005197517220 */ /* 0x040fe40000410000 */
[C---:B------:R-:W-:Y:S03]  /*c360*/  FMUL.FTZ R82, R150.reuse, R82 ;  /* 0x0000005296527220 */ /* 0x040fe60000410000 */
[----:B------:R-:W2:Y:S01]  /*c370*/  MUFU.EX2 R199, R199 ;  /* 0x000000c700c77308 */ /* 0x000ea20000000800 */
[-C--:B----4-:R-:W-:Y:S03]  /*c380*/  HMMA.16816.F32 R52, R144, R112.reuse, R52 ;  /* 0x000000709034723c */ /* 0x090fe60000001834 */
[C---:B------:R-:W-:Y:S02]  /*c390*/  FMUL.FTZ R83, R150.reuse, R83 ;  /* 0x0000005396537220 */ /* 0x040fe40000410000 */
[C---:B------:R-:W-:Y:S02]  /*c3a0*/  FMUL.FTZ R84, R151.reuse, R84 ;  /* 0x0000005497547220 */ /* 0x040fe40000410000 */
[----:B------:R-:W-:Y:S01]  /*c3b0*/  FMUL.FTZ R85, R151, R85 ;  /* 0x0000005597557220 */ /* 0x000fe20000410000 */
[C---:B------:R-:W-:Y:S01]  /*c3c0*/  HMMA.16816.F32 R56, R140.reuse, R112, R56 ;  /* 0x000000708c38723c */ /* 0x040fe20000001838 */
[----:B------:R-:W-:Y:S03]  /*c3d0*/  MUFU.EX2 R198, R198 ;  /* 0x000000c600c67308 */ /* 0x000fe60000000800 */
[C---:B------:R-:W-:Y:S02]  /*c3e0*/  FMUL.FTZ R86, R150.reuse, R86 ;  /* 0x0000005696567220 */ /* 0x040fe40000410000 */
[----:B------:R-:W-:Y:S02]  /*c3f0*/  FMUL.FTZ R87, R150, R87 ;  /* 0x0000005796577220 */ /* 0x000fe40000410000 */
[-C--:B------:R-:W-:Y:S03]  /*c400*/  HMMA.16816.F32 R60, R140, R114.reuse, R60 ;  /* 0x000000728c3c723c */ /* 0x080fe6000000183c */
[----:B------:R-:W3:Y:S01]  /*c410*/  MUFU.EX2 R201, R201 ;  /* 0x000000c900c97308 */ /* 0x000ee20000000800 */
[C---:B------:R-:W-:Y:S02]  /*c420*/  FMUL.FTZ R88, R149.reuse, R88 ;  /* 0x0000005895587220 */ /* 0x040fe40000410000 */
[----:B------:R-:W-:Y:S02]  /*c430*/  FMUL.FTZ R89, R149, R89 ;  /* 0x0000005995597220 */ /* 0x000fe40000410000 */
[C---:B------:R-:W-:Y:S01]  /*c440*/  HMMA.16816.F32 R64, R144.reuse, R114, R64 ;  /* 0x000000729040723c */ /* 0x040fe20000001840 */
[----:B------:R-:W4:Y:S03]  /*c450*/  LDSM.16.MT88.4 R112, [R212+0x1c80] ;  /* 0x001c8000d470783b */ /* 0x000f260000004200 */
[C---:B------:R-:W-:Y:S01]  /*c460*/  FMUL.FTZ R90, R148.reuse, R90 ;  /* 0x0000005a945a7220 */ /* 0x040fe20000410000 */
[----:B------:R-:W-:Y:S01]  /*c470*/  MUFU.EX2 R200, R200 ;  /* 0x000000c800c87308 */ /* 0x000fe20000000800 */
[C---:B------:R-:W-:Y:S02]  /*c480*/  FMUL.FTZ R91, R148.reuse, R91 ;  /* 0x0000005b945b7220 */ /* 0x040fe40000410000 */
[-C--:B------:R-:W-:Y:S04]  /*c490*/  HMMA.16816.F32 R68, R144, R100.reuse, R68 ;  /* 0x000000649044723c */ /* 0x080fe80000001844 */
[--C-:B------:R-:W-:Y:S02]  /*c4a0*/  FFMA.FTZ R249, R249, c[0x0][0x2d0], -R156.reuse ;  /* 0x0000b400f9f97a23 */ /* 0x100fe4000001089c */
[C---:B------:R-:W-:Y:S01]  /*c4b0*/  FMUL.FTZ R92, R149.reuse, R92 ;  /* 0x0000005c955c7220 */ /* 0x040fe20000410000 */
[----:B------:R-:W5:Y:S01]  /*c4c0*/  MUFU.EX2 R203, R203 ;  /* 0x000000cb00cb7308 */ /* 0x000f620000000800 */
[C---:B------:R-:W-:Y:S04]  /*c4d0*/  HMMA.16816.F32 R72, R140.reuse, R100, R72 ;  /* 0x000000648c48723c */ /* 0x040fe80000001848 */
[----:B------:R-:W-:Y:S02]  /*c4e0*/  FMUL.FTZ R93, R149, R93 ;  /* 0x0000005d955d7220 */ /* 0x000fe40000410000 */
[C---:B------:R-:W-:Y:S01]  /*c4f0*/  FMUL.FTZ R94, R148.reuse, R94 ;  /* 0x0000005e945e7220 */ /* 0x040fe20000410000 */
[----:B-1----:R-:W-:Y:S01]  /*c500*/  F2FP.PACK_AB R100, R197, R194 ;  /* 0x000000c2c564723e */ /* 0x002fe200000000ff */
[-C--:B------:R-:W-:Y:S01]  /*c510*/  HMMA.16816.F32 R76, R140, R102.reuse, R76 ;  /* 0x000000668c4c723c */ /* 0x080fe2000000184c */
[----:B------:R-:W-:Y:S03]  /*c520*/  MUFU.EX2 R202, R202 ;  /* 0x000000ca00ca7308 */ /* 0x000fe60000000800 */
[----:B--2---:R-:W-:Y:S01]  /*c530*/  F2FP.PACK_AB R101, R199, R196 ;  /* 0x000000c4c765723e */ /* 0x004fe200000000ff */
[----:B------:R-:W-:Y:S02]  /*c540*/  FMUL.FTZ R95, R148, R95 ;  /* 0x0000005f945f7220 */ /* 0x000fe40000410000 */
[--C-:B------:R-:W-:Y:S01]  /*c550*/  FFMA.FTZ R163, R163, c[0x0][0x2d0], -R156.reuse ;  /* 0x0000b400a3a37a23 */ /* 0x100fe2000001089c */
[C---:B------:R-:W-:Y:S03]  /*c560*/  HMMA.16816.F32 R80, R144.reuse, R102, R80 ;  /* 0x000000669050723c */ /* 0x040fe60000001850 */
[----:B------:R-:W1:Y:S01]  /*c570*/  MUFU.EX2 R247, R247 ;  /* 0x000000f700f77308 */ /* 0x000e620000000800 */
[--C-:B------:R-:W-:Y:S02]  /*c580*/  FFMA.FTZ R155, R155, c[0x0][0x2d0], -R156.reuse ;  /* 0x0000b4009b9b7a23 */ /* 0x100fe4000001089c */
[----:B------:R-:W-:Y:S01]  /*c590*/  FFMA.FTZ R156, R154, c[0x0][0x2d0], -R156 ;  /* 0x0000b4009a9c7a23 */ /* 0x000fe2000001089c */
[----:B---3--:R-:W-:Y:S01]  /*c5a0*/  F2FP.PACK_AB R102, R201, R198 ;  /* 0x000000c6c966723e */ /* 0x008fe200000000ff */
[-C--:B------:R-:W-:Y:S04]  /*c5b0*/  HMMA.16816.F32 R84, R144, R104.reuse, R84 ;  /* 0x000000689054723c */ /* 0x080fe80000001854 */
[----:B-----5:R-:W-:Y:S01]  /*c5c0*/  F2FP.PACK_AB R103, R203, R200 ;  /* 0x000000c8cb67723e */ /* 0x020fe200000000ff */
[----:B------:R-:W-:Y:S01]  /*c5d0*/  MUFU.EX2 R248, R248 ;  /* 0x000000f800f87308 */ /* 0x000fe20000000800 */
[----:B------:R-:W-:Y:S02]  /*c5e0*/  FFMA.FTZ R181, R151, R232, R181 ;  /* 0x000000e897b57223 */ /* 0x000fe400000100b5 */
[C---:B------:R-:W-:Y:S04]  /*c5f0*/  HMMA.16816.F32 R88, R140.reuse, R104, R88 ;  /* 0x000000688c58723c */ /* 0x040fe80000001858 */
[----:B------:R-:W-:Y:S02]  /*c600*/  FFMA.FTZ R184, R150, R231, R184 ;  /* 0x000000e796b87223 */ /* 0x000fe400000100b8 */
[----:B------:R-:W-:Y:S01]  /*c610*/  FFMA.FTZ R195, R149, R230, R195 ;  /* 0x000000e695c37223 */ /* 0x000fe200000100c3 */
[----:B------:R-:W2:Y:S01]  /*c620*/  MUFU.EX2 R249, R249 ;  /* 0x000000f900f97308 */ /* 0x000ea20000000800 */
[-C--:B------:R-:W-:Y:S04]  /*c630*/  HMMA.16816.F32 R92, R140, R106.reuse, R92 ;  /* 0x0000006a8c5c723c */ /* 0x080fe8000000185c */
[----:B-1----:R-:W-:Y:S01]  /*c640*/  F2FP.PACK_AB R104, R247, R202 ;  /* 0x000000caf768723e */ /* 0x002fe200000000ff */
[----:B------:R-:W-:Y:S02]  /*c650*/  FFMA.FTZ R191, R148, R227, R191 ;  /* 0x000000e394bf7223 */ /* 0x000fe400000100bf */
[----:B------:R-:W-:Y:S01]  /*c660*/  FADD.FTZ R181, R180, R181 ;  /* 0x000000b5b4b57221 */ /* 0x000fe20000010000 */
[----:B------:R-:W-:Y:S01]  /*c670*/  HMMA.16816.F32 R96, R144, R106, R96 ;  /* 0x0000006a9060723c */ /* 0x000fe20000001860 */
[----:B------:R-:W-:Y:S03]  /*c680*/  MUFU.EX2 R250, R250 ;  /* 0x000000fa00fa7308 */ /* 0x000fe60000000800 */
[----:B------:R-:W-:Y:S02]  /*c690*/  FADD.FTZ R183, R183, R184 ;  /* 0x000000b8b7b77221 */ /* 0x000fe40000010000 */
[----:B------:R-:W-:Y:S02]  /*c6a0*/  FADD.FTZ R192, R192, R195 ;  /* 0x000000c3c0c07221 */ /* 0x000fe40000010000 */
[-C--:B------:R-:W-:Y:S03]  /*c6b0*/  HMMA.16816.F32 R4, R100, R108.reuse, R4 ;  /* 0x0000006c6404723c */ /* 0x080fe60000001804 */
[----:B------:R-:W1:Y:S02]  /*c6c0*/  MUFU.EX2 R251, R251 ;  /* 0x000000fb00fb7308 */ /* 0x000e640000000800 */
[----:B------:R-:W-:Y:S01]  /*c6d0*/  FADD.FTZ R188, R188, R191 ;  /* 0x000000bfbcbc7221 */ /* 0x000fe20000010000 */
[----:B--2---:R-:W-:Y:S01]  /*c6e0*/  F2FP.PACK_AB R105, R249, R248 ;  /* 0x000000f8f969723e */ /* 0x004fe200000000ff */
[----:B------:R-:W-:Y:S02]  /*c6f0*/  FADD.FTZ R186, R186, R181 ;  /* 0x000000b5baba7221 */ /* 0x000fe40000010000 */
[----:B------:R-:W-:Y:S04]  /*c700*/  FADD.FTZ R182, R182, R183 ;  /* 0x000000b7b6b67221 */ /* 0x000fe80000010000 */
[----:B------:R-:W2:Y:S01]  /*c710*/  MUFU.EX2 R252, R252 ;  /* 0x000000fc00fc7308 */ /* 0x000ea20000000800 */
[----:B------:R-:W-:Y:S02]  /*c720*/  FADD.FTZ R193, R193, R192 ;  /* 0x000000c0c1c17221 */ /* 0x000fe40000010000 */
[----:B------:R-:W-:Y:S02]  /*c730*/  FADD.FTZ R189, R189, R188 ;  /* 0x000000bcbdbd7221 */ /* 0x000fe40000010000 */
[----:B------:R-:W-:Y:S02]  /*c740*/  FADD.FTZ R185, R185, R186 ;  /* 0x000000bab9b97221 */ /* 0x000fe40000010000 */
[----:B------:R-:W-:Y:S02]  /*c750*/  FADD.FTZ R187, R187, R182 ;  /* 0x000000b6bbbb7221 */ /* 0x000fe40000010000 */
[----:B------:R-:W-:Y:S01]  /*c760*/  FADD.FTZ R193, R190, R193 ;  /* 0x000000c1bec17221 */ /* 0x000fe20000010000 */
[----:B------:R-:W3:Y:S01]  /*c770*/  MUFU.EX2 R129, R159 ;  /* 0x0000009f00817308 */ /* 0x000ee20000000800 */
[----:B------:R-:W-:Y:S01]  /*c780*/  FADD.FTZ R189, R152, R189 ;  /* 0x000000bd98bd7221 */ /* 0x000fe20000010000 */
[----:B------:R-:W-:Y:S01]  /*c790*/  MOV R152, R153 ;  /* 0x0000009900987202 */ /* 0x000fe20000000f00 */
[----:B------:R-:W-:Y:S01]  /*c7a0*/  FADD.FTZ R194, R194, R185 ;  /* 0x000000b9c2c27221 */ /* 0x000fe20000010000 */
[----:B-1----:R-:W-:Y:S01]  /*c7b0*/  F2FP.PACK_AB R106, R251, R250 ;  /* 0x000000fafb6a723e */ /* 0x002fe200000000ff */
[----:B------:R-:W-:Y:S02]  /*c7c0*/  FADD.FTZ R196, R196, R187 ;  /* 0x000000bbc4c47221 */ /* 0x000fe40000010000 */
[----:B------:R-:W-:Y:S02]  /*c7d0*/  FADD.FTZ R202, R202, R193 ;  /* 0x000000c1caca7221 */ /* 0x000fe40000010000 */
[----:B------:R-:W-:Y:S01]  /*c7e0*/  FADD.FTZ R248, R248, R189 ;  /* 0x000000bdf8f87221 */ /* 0x000fe20000010000 */
[----:B------:R3:W1:Y:S01]  /*c7f0*/  MUFU.EX2 R128, R158 ;  /* 0x0000009e00807308 */ /* 0x0006620000000800 */
[----:B------:R-:W-:Y:S02]  /*c800*/  FADD.FTZ R197, R197, R194 ;  /* 0x000000c2c5c57221 */ /* 0x000fe40000010000 */
[----:B------:R-:W-:Y:S01]  /*c810*/  FADD.FTZ R199, R199, R196 ;  /* 0x000000c4c7c77221 */ /* 0x000fe20000010000 */
[----:B--2---:R-:W-:Y:S01]  /*c820*/  F2FP.PACK_AB R107, R124, R252 ;  /* 0x000000fc7c6b723e */ /* 0x004fe200000000ff */
[----:B------:R-:W-:Y:S02]  /*c830*/  FADD.FTZ R247, R247, R202 ;  /* 0x000000caf7f77221 */ /* 0x000fe40000010000 */
[----:B------:R-:W-:Y:S02]  /*c840*/  FADD.FTZ R249, R249, R248 ;  /* 0x000000f8f9f97221 */ /* 0x000fe40000010000 */
[----:B------:R-:W-:Y:S01]  /*c850*/  FADD.FTZ R198, R198, R197 ;  /* 0x000000c5c6c67221 */ /* 0x000fe20000010000 */
[----:B------:R2:W-:Y:S01]  /*c860*/  MUFU.EX2 R131, R157 ;  /* 0x0000009d00837308 */ /* 0x0005e20000000800 */
[C---:B------:R-:W-:Y:S04]  /*c870*/  HMMA.16816.F32 R8, R104.reuse, R108, R8 ;  /* 0x0000006c6808723c */ /* 0x040fe80000001808 */
[----:B------:R-:W-:Y:S02]  /*c880*/  FADD.FTZ R200, R200, R199 ;  /* 0x000000c7c8c87221 */ /* 0x000fe40000010000 */
[----:B------:R-:W-:Y:S02]  /*c890*/  FADD.FTZ R250, R250, R247 ;  /* 0x000000f7fafa7221 */ /* 0x000fe40000010000 */
[-C--:B------:R-:W-:Y:S01]  /*c8a0*/  HMMA.16816.F32 R12, R104, R110.reuse, R12 ;  /* 0x0000006e680c723c */ /* 0x080fe2000000180c */
[----:B------:R5:W-:Y:S03]  /*c8b0*/  MUFU.EX2 R154, R156 ;  /* 0x0000009c009a7308 */ /* 0x000be60000000800 */
[----:B------:R-:W-:Y:S01]  /*c8c0*/  FADD.FTZ R249, R252, R249 ;  /* 0x000000f9fcf97221 */ /* 0x000fe20000010000 */
[----:B---3--:R-:W-:Y:S01]  /*c8d0*/  F2FP.PACK_AB R158, R129, R138 ;  /* 0x0000008a819e723e */ /* 0x008fe200000000ff */
[----:B------:R-:W-:Y:S01]  /*c8e0*/  FADD.FTZ R198, R201, R198 ;  /* 0x000000c6c9c67221 */ /* 0x000fe20000010000 */
[----:B-1----:R-:W-:Y:S01]  /*c8f0*/  F2FP.PACK_AB R159, R128, R139 ;  /* 0x0000008b809f723e */ /* 0x002fe200000000ff */
[C---:B------:R-:W-:Y:S01]  /*c900*/  HMMA.16816.F32 R16, R100.reuse, R110, R16 ;  /* 0x0000006e6410723c */ /* 0x040fe20000001810 */
[----:B------:R-:W1:Y:S02]  /*c910*/  LDSM.16.MT88.4 R108, [R212+0x2880] ;  /* 0x00288000d46c783b */ /* 0x000e640000004200 */
[----:B------:R-:W3:Y:S01]  /*c920*/  MUFU.EX2 R137, R163 ;  /* 0x000000a300897308 */ /* 0x000ee20000000800 */
[----:B------:R-:W-:Y:S02]  /*c930*/  FADD.FTZ R200, R203, R200 ;  /* 0x000000c8cbc87221 */ /* 0x000fe40000010000 */
[----:B------:R-:W-:Y:S01]  /*c940*/  FADD.FTZ R250, R251, R250 ;  /* 0x000000fafbfa7221 */ /* 0x000fe20000010000 */
[----:B--2---:R-:W-:Y:S01]  /*c950*/  F2FP.PACK_AB R157, R122, R126 ;  /* 0x0000007e7a9d723e */ /* 0x004fe200000000ff */
[-C--:B----4-:R-:W-:Y:S05]  /*c960*/  HMMA.16816.F32 R20, R100, R112.reuse, R20 ;  /* 0x000000706414723c */ /* 0x090fea0000001814 */
[----:B------:R-:W2:Y:S03]  /*c970*/  MUFU.EX2 R123, R162 ;  /* 0x000000a2007b7308 */ /* 0x000ea60000000800 */
[C---:B------:R-:W-:Y:S04]  /*c980*/  HMMA.16816.F32 R24, R104.reuse, R112, R24 ;  /* 0x000000706818723c */ /* 0x040fe80000001818 */
[----:B-----5:R-:W-:Y:S03]  /*c990*/  F2FP.PACK_AB R156, R121, R125 ;  /* 0x0000007d799c723e */ /* 0x020fe600000000ff */
[----:B------:R-:W4:Y:S01]  /*c9a0*/  MUFU.EX2 R155, R155 ;  /* 0x0000009b009b7308 */ /* 0x000f220000000800 */
[-C--:B------:R-:W-:Y:S04]  /*c9b0*/  HMMA.16816.F32 R28, R104, R114.reuse, R28 ;  /* 0x00000072681c723c */ /* 0x080fe8000000181c */
[----:B---3--:R-:W-:Y:S04]  /*c9c0*/  F2FP.PACK_AB R161, R137, R120 ;  /* 0x0000007889a1723e */ /* 0x008fe800000000ff */
[C---:B------:R-:W-:Y:S01]  /*c9d0*/  HMMA.16816.F32 R32, R100.reuse, R114, R32 ;  /* 0x000000726420723c */ /* 0x040fe20000001820 */
[----:B------:R-:W3:Y:S03]  /*c9e0*/  LDSM.16.MT88.4 R112, [R214+0x3480] ;  /* 0x00348000d670783b */ /* 0x000ee60000004200 */
[----:B--2---:R-:W-:Y:S04]  /*c9f0*/  F2FP.PACK_AB R162, R131, R123 ;  /* 0x0000007b83a2723e */ /* 0x004fe800000000ff */
[-C--:B------:R-:W-:Y:S04]  /*ca00*/  HMMA.16816.F32 R36, R100, R116.reuse, R36 ;  /* 0x000000746424723c */ /* 0x080fe80000001824 */
[----:B----4-:R-:W-:Y:S04]  /*ca10*/  F2FP.PACK_AB R163, R154, R155 ;  /* 0x0000009b9aa3723e */ /* 0x010fe800000000ff */
[C---:B------:R-:W-:Y:S08]  /*ca20*/  HMMA.16816.F32 R40, R104.reuse, R116, R40 ;  /* 0x000000746828723c */ /* 0x040ff00000001828 */
[-C--:B------:R-:W-:Y:S08]  /*ca30*/  HMMA.16816.F32 R44, R104, R118.reuse, R44 ;  /* 0x00000076682c723c */ /* 0x080ff0000000182c */
[C---:B------:R-:W-:Y:S01]  /*ca40*/  HMMA.16816.F32 R48, R100.reuse, R118, R48 ;  /* 0x000000766430723c */ /* 0x040fe20000001830 */
[----:B------:R-:W2:Y:S07]  /*ca50*/  LDSM.16.MT88.4 R116, [R212+0x3480] ;  /* 0x00348000d474783b */ /* 0x000eae0000004200 */
[-C--:B-1----:R-:W-:Y:S08]  /*ca60*/  HMMA.16816.F32 R52, R100, R108.reuse, R52 ;  /* 0x0000006c6434723c */ /* 0x082ff00000001834 */
[C---:B------:R-:W-:Y:S08]  /*ca70*/  HMMA.16816.F32 R56, R104.reuse, R108, R56 ;  /* 0x0000006c6838723c */ /* 0x040ff00000001838 */
[-C--:B------:R-:W-:Y:S08]  /*ca80*/  HMMA.16816.F32 R60, R104, R110.reuse, R60 ;  /* 0x0000006e683c723c */ /* 0x080ff0000000183c */
[C---:B------:R-:W-:Y:S01]  /*ca90*/  HMMA.16816.F32 R64, R100.reuse, R110, R64 ;  /* 0x0000006e6440723c */ /* 0x040fe20000001840 */
[----:B------:R-:W1:Y:S07]  /*caa0*/  LDSM.16.MT88.4 R108, [R212+0x2080] ;  /* 0x00208000d46c783b */ /* 0x000e6e0000004200 */
[-C--:B---3--:R-:W-:Y:S08]  /*cab0*/  HMMA.16816.F32 R68, R100, R112.reuse, R68 ;  /* 0x000000706444723c */ /* 0x088ff00000001844 */
[C---:B------:R-:W-:Y:S08]  /*cac0*/  HMMA.16816.F32 R72, R104.reuse, R112, R72 ;  /* 0x000000706848723c */ /* 0x040ff00000001848 */
[-C--:B------:R-:W-:Y:S08]  /*cad0*/  HMMA.16816.F32 R76, R104, R114.reuse, R76 ;  /* 0x00000072684c723c */ /* 0x080ff0000000184c */
[C---:B------:R-:W-:Y:S08]  /*cae0*/  HMMA.16816.F32 R80, R100.reuse, R114, R80 ;  /* 0x000000726450723c */ /* 0x040ff00000001850 */
[-C--:B--2---:R-:W-:Y:S08]  /*caf0*/  HMMA.16816.F32 R84, R100, R116.reuse, R84 ;  /* 0x000000746454723c */ /* 0x084ff00000001854 */
[C---:B------:R-:W-:Y:S08]  /*cb00*/  HMMA.16816.F32 R88, R104.reuse, R116, R88 ;  /* 0x000000746858723c */ /* 0x040ff00000001858 */
[-C--:B------:R-:W-:Y:S08]  /*cb10*/  HMMA.16816.F32 R92, R104, R118.reuse, R92 ;  /* 0x00000076685c723c */ /* 0x080ff0000000185c */
[----:B------:R-:W-:Y:S08]  /*cb20*/  HMMA.16816.F32 R96, R100, R118, R96 ;  /* 0x000000766460723c */ /* 0x000ff00000001860 */
[-C--:B------:R-:W-:Y:S07]  /*cb30*/  HMMA.16816.F32 R144, R156, R132.reuse, R4 ;  /* 0x000000849c90723c */ /* 0x080fee0000001804 */
[----:B------:R-:W-:Y:S01]  /*cb40*/  MOV R4, R137 ;  /* 0x0000008900047202 */ /* 0x000fe20000000f00 */
[C---:B------:R-:W-:Y:S04]  /*cb50*/  HMMA.16816.F32 R140, R160.reuse, R132, R8 ;  /* 0x00000084a08c723c */ /* 0x040fe80000001808 */
[----:B------:R-:W-:Y:S02]  /*cb60*/  MOV R7, R131 ;  /* 0x0000008300077202 */ /* 0x000fe40000000f00 */
[----:B------:R-:W-:Y:S02]  /*cb70*/  MOV R6, R128 ;  /* 0x0000008000067202 */ /* 0x000fe40000000f00 */
[----:B------:R-:W-:Y:S04]  /*cb80*/  MOV R10, R139 ;  /* 0x0000008b000a7202 */ /* 0x000fe80000000f00 */
[----:B------:R-:W-:Y:S02]  /*cb90*/  MOV R9, R138 ;  /* 0x0000008a00097202 */ /* 0x000fe40000000f00 */
[----:B------:R-:W-:Y:S02]  /*cba0*/  MOV R8, R136 ;  /* 0x0000008800087202 */ /* 0x000fe40000000f00 */
[-C--:B------:R-:W-:Y:S03]  /*cbb0*/  HMMA.16816.F32 R136, R160, R134.reuse, R12 ;  /* 0x00000086a088723c */ /* 0x080fe6000000180c */
[----:B------:R-:W-:Y:S02]  /*cbc0*/  MOV R5, R129 ;  /* 0x0000008100057202 */ /* 0x000fe40000000f00 */
[----:B------:R-:W-:Y:S02]  /*cbd0*/  MOV R11, R123 ;  /* 0x0000007b000b7202 */ /* 0x000fe40000000f00 */
[----:B------:R-:W-:Y:S01]  /*cbe0*/  MOV R12, R127 ;  /* 0x0000007f000c7202 */ /* 0x000fe20000000f00 */
[C---:B------:R-:W-:Y:S04]  /*cbf0*/  HMMA.16816.F32 R132, R156.reuse, R134, R16 ;  /* 0x000000869c84723c */ /* 0x040fe80000001810 */
[----:B------:R-:W-:Y:S01]  /*cc00*/  MOV R15, R122 ;  /* 0x0000007a000f7202 */ /* 0x000fe20000000f00 */
[----:B------:R-:W-:Y:S01]  /*cc10*/  FADD.FTZ R250, R12, R250 ;  /* 0x000000fa0cfa7221 */ /* 0x000fe20000010000 */
[----:B------:R-:W-:Y:S02]  /*cc20*/  MOV R14, R121 ;  /* 0x00000079000e7202 */ /* 0x000fe40000000f00 */
[-C--:B-1----:R-:W-:Y:S04]  /*cc30*/  HMMA.16816.F32 R128, R156, R108.reuse, R20 ;  /* 0x0000006c9c80723c */ /* 0x082fe80000001814 */
[----:B------:R-:W-:Y:S01]  /*cc40*/  MOV R19, R126 ;  /* 0x0000007e00137202 */ /* 0x000fe20000000f00 */
[----:B------:R-:W-:Y:S01]  /*cc50*/  FADD.FTZ R250, R8, R250 ;  /* 0x000000fa08fa7221 */ /* 0x000fe20000010000 */
[----:B------:R-:W-:Y:S02]  /*cc60*/  MOV R18, R125 ;  /* 0x0000007d00127202 */ /* 0x000fe40000000f00 */
[----:B------:R-:W-:Y:S01]  /*cc70*/  MOV R17, R124 ;  /* 0x0000007c00117202 */ /* 0x000fe20000000f00 */
[----:B------:R-:W-:Y:S01]  /*cc80*/  FADD.FTZ R200, R19, R200 ;  /* 0x000000c813c87221 */ /* 0x000fe20000010000 */
[C---:B------:R-:W-:Y:S04]  /*cc90*/  HMMA.16816.F32 R124, R160.reuse, R108, R24 ;  /* 0x0000006ca07c723c */ /* 0x040fe80000001818 */
[----:B------:R-:W-:Y:S01]  /*cca0*/  MOV R13, R120 ;  /* 0x00000078000d7202 */ /* 0x000fe20000000f00 */
[----:B------:R-:W-:Y:S02]  /*ccb0*/  FADD.FTZ R249, R17, R249 ;  /* 0x000000f911f97221 */ /* 0x000fe40000010000 */
[----:B------:R-:W-:Y:S01]  /*ccc0*/  FADD.FTZ R198, R18, R198 ;  /* 0x000000c612c67221 */ /* 0x000fe20000010000 */
[-C--:B------:R-:W-:Y:S04]  /*ccd0*/  HMMA.16816.F32 R120, R160, R110.reuse, R28 ;  /* 0x0000006ea078723c */ /* 0x080fe8000000181c */
[----:B------:R-:W-:Y:S02]  /*cce0*/  FADD.FTZ R249, R13, R249 ;  /* 0x000000f90df97221 */ /* 0x000fe40000010000 */
[----:B------:R-:W-:Y:S02]  /*ccf0*/  FADD.FTZ R198, R14, R198 ;  /* 0x000000c60ec67221 */ /* 0x000fe40000010000 */
[C---:B------:R-:W-:Y:S04]  /*cd00*/  HMMA.16816.F32 R116, R156.reuse, R110, R32 ;  /* 0x0000006e9c74723c */ /* 0x040fe80000001820 */
[----:B------:R-:W-:Y:S02]  /*cd10*/  FADD.FTZ R200, R15, R200 ;  /* 0x000000c80fc87221 */ /* 0x000fe40000010000 */
[----:B------:R-:W-:Y:S02]  /*cd20*/  FADD.FTZ R4, R4, R249 ;  /* 0x000000f904047221 */ /* 0x000fe40000010000 */
        /* <DEDUP_REMOVED lines=24> */
[----:B------:R-:W-:-:S07]  /*ceb0*/  @P0 BRA `(.L_x_205) ;  /* 0xffffd05000000947 */ /* 0x000fce000383ffff */
.L_x_202:
[----:B------:R-:W-:-:S13]  /*cec0*/  ISETP.GE.AND P0, PT, R233, UR6, PT ;  /* 0x00000006e9007c0c */ /* 0x000fda000bf06270 */
[----:B------:R-:W-:Y:S05]  /*ced0*/  @!P0 BRA `(.L_x_206) ;  /* 0x000044b000008947 */ /* 0x000fea0003800000 */
[----:B------:R-:W-:Y:S01]  /*cee0*/  IADD3 R242, P0, R234, 0x20, RZ ;  /* 0x00000020eaf27810 */ /* 0x000fe20007f1e0ff */
[----:B------:R-:W-:Y:S01]  /*cef0*/  ULDC.64 UR4, c[0x0][0x208] ;  /* 0x0000820000047ab9 */ /* 0x000fe20000000a00 */
[----:B------:R-:W-:Y:S01]  /*cf00*/  IADD3 R203, P1, R220, 0x20, RZ ;  /* 0x00000020dccb7810 */ /* 0x000fe20007f3e0ff */
[----:B------:R-:W-:Y:S01]  /*cf10*/  UIMAD.WIDE.U32 UR10, UR4, 0x30, URZ ;  /* 0x00000030040a78a5 */ /* 0x000fe2000f8e003f */
[-C--:B------:R-:W-:Y:S01]  /*cf20*/  IADD3.X R241, RZ, R237.reuse, RZ, P0, !PT ;  /* 0x000000edfff17210 */ /* 0x080fe200007fe4ff */
[----:B------:R-:W-:Y:S01]  /*cf30*/  UIMAD UR5, UR5, 0x30, URZ ;  /* 0x00000030050578a4 */ /* 0x000fe2000f8e023f */
[----:B------:R-:W-:Y:S01]  /*cf40*/  IADD3 R240, P2, R234, 0x40, RZ ;  /* 0x00000040eaf07810 */ /* 0x000fe20007f5e0ff */
[----:B------:R-:W-:Y:S01]  /*cf50*/  IMAD.MOV.U32 R150, RZ, RZ, R2 ;  /* 0x000000ffff967224 */ /* 0x000fe200078e0002 */
[----:B------:R-:W-:Y:S01]  /*cf60*/  IADD3 R201, P0, R220, 0x40, RZ ;  /* 0x00000040dcc97810 */ /* 0x000fe20007f1e0ff */
[----:B------:R-:W-:Y:S01]  /*cf70*/  IMAD.MOV.U32 R151, RZ, RZ, R3 ;  /* 0x000000ffff977224 */ /* 0x000fe200078e0003 */
[----:B------:R-:W-:Y:S01]  /*cf80*/  IADD3 R238, -R238, 0x30, RZ ;  /* 0x00000030eeee7810 */ /* 0x000fe20007ffe1ff */
[----:B------:R-:W-:Y:S01]  /*cf90*/  IMAD.MOV.U32 R148, RZ, RZ, R152 ;  /* 0x000000ffff947224 */ /* 0x000fe200078e0098 */
[----:B------:R-:W-:Y:S01]  /*cfa0*/  IADD3.X R239, RZ, R237, RZ, P2, !PT ;  /* 0x000000edffef7210 */ /* 0x000fe200017fe4ff */
[----:B------:R-:W-:Y:S01]  /*cfb0*/  IMAD.MOV.U32 R149, RZ, RZ, R0 ;  /* 0x000000ffff957224 */ /* 0x000fe200078e0000 */
[----:B------:R-:W-:Y:S01]  /*cfc0*/  IADD3.X R200, RZ, R229, RZ, P0, !PT ;  /* 0x000000e5ffc87210 */ /* 0x000fe200007fe4ff */
[----:B------:R-:W-:Y:S01]  /*cfd0*/  IMAD.X R202, RZ, RZ, R229, P1 ;  /* 0x000000ffffca7224 */ /* 0x000fe200008e06e5 */
[----:B------:R-:W-:-:S02]  /*cfe0*/  UIADD3 UR5, UR11, UR5, URZ ;  /* 0x000000050b057290 */ /* 0x000fc4000fffe03f */
.L_x_224:
[----:B------:R-:W-:Y:S04]  /*cff0*/  DEPBAR.LE SB0, 0x0 ;  /* 0x000080000000791a */ /* 0x000fe80000000000 */
[----:B------:R-:W-:Y:S01]  /*d000*/  BAR.SYNC.DEFER_BLOCKING 0x0 ;  /* 0x0000000000007b1d */ /* 0x000fe20000010000 */
[----:B------:R-:W-:Y:S01]  /*d010*/  SHF.R.S32.HI R0, RZ, 0x1f, R233 ;  /* 0x0000001fff007819 */ /* 0x000fe200000114e9 */
[C---:B------:R-:W-:Y:S02]  /*d020*/  IMAD R3, R233.reuse, UR5, RZ ;  /* 0x00000005e9037c24 */ /* 0x040fe4000f8e02ff */
[----:B------:R-:W-:Y:S04]  /*d030*/  IMAD.WIDE.U32 R20, R233, UR10, RZ ;  /* 0x0000000ae9147c25 */ /* 0x000fe8000f8e00ff */
[----:B------:R-:W-:Y:S01]  /*d040*/  IMAD R3, R0, UR10, R3 ;  /* 0x0000000a00037c24 */ /* 0x000fe2000f8e0203 */
[-C--:B------:R-:W-:Y:S04]  /*d050*/  IADD3 R0, P0, R234, R20.reuse, RZ ;  /* 0x00000014ea007210 */ /* 0x080fe80007f1e0ff */
[----:B------:R-:W-:Y:S02]  /*d060*/  IADD3 R30, R21, R3, RZ ;  /* 0x00000003151e7210 */ /* 0x000fe40007ffe0ff */
[-C--:B------:R-:W-:Y:S02]  /*d070*/  IADD3 R3, P2, R242, R20.reuse, RZ ;  /* 0x00000014f2037210 */ /* 0x080fe40007f5e0ff */
[----:B------:R-:W-:Y:S02]  /*d080*/  IADD3.X R21, R30, R237, RZ, P0, !PT ;  /* 0x000000ed1e157210 */ /* 0x000fe400007fe4ff */
[----:B------:R-:W-:Y:S02]  /*d090*/  LEA R36, P0, R0, c[0x0][0x1f8], 0x1 ;  /* 0x00007e0000247a11 */ /* 0x000fe400078008ff */
[----:B------:R-:W-:Y:S02]  /*d0a0*/  IADD3.X R2, R30, R241, RZ, P2, !PT ;  /* 0x000000f11e027210 */ /* 0x000fe400017fe4ff */
[----:B------:R-:W-:Y:S01]  /*d0b0*/  LEA.HI.X R37, R0, c[0x0][0x1fc], R21, 0x1, P0 ;  /* 0x00007f0000257a11 */ /* 0x000fe200000f0c15 */
[----:B------:R-:W-:Y:S01]  /*d0c0*/  LDSM.16.M88.4 R48, [R217+0x6080] ;  /* 0x00608000d930783b */ /* 0x000fe20000000200 */
[----:B------:R-:W-:Y:S02]  /*d0d0*/  @!P3 IADD3 R31, P0, R225, R20, RZ ;  /* 0x00000014e11fb210 */ /* 0x000fe40007f1e0ff */
[C---:B------:R-:W-:Y:S04]  /*d0e0*/  LEA R40, P2, R3.reuse, c[0x0][0x1f8], 0x1 ;  /* 0x00007e0003287a11 */ /* 0x040fe800078408ff */
[----:B------:R-:W-:Y:S01]  /*d0f0*/  LEA.HI.X R41, R3, c[0x0][0x1fc], R2, 0x1, P2 ;  /* 0x00007f0003297a11 */ /* 0x000fe200010f0c02 */
[----:B------:R-:W1:Y:S01]  /*d100*/  LDSM.16.M88.4 R16, [R216+0x3c80] ;  /* 0x003c8000d810783b */ /* 0x000e620000000200 */
[----:B------:R-:W-:Y:S07]  /*d110*/  @!P3 IADD3 R3, P2, R31, R234, RZ ;  /* 0x000000ea1f03b210 */ /* 0x000fee0007f5e0ff */
[----:B------:R-:W2:Y:S08]  /*d120*/  LDSM.16.M88.4 R44, [R217+0x7080] ;  /* 0x00708000d92c783b */ /* 0x000eb00000000200 */
[----:B------:R-:W3:Y:S08]  /*d130*/  LDSM.16.M88.4 R32, [R216+0x4080] ;  /* 0x00408000d820783b */ /* 0x000ef00000000200 */
[----:B------:R-:W4:Y:S08]  /*d140*/  LDSM.16.M88.4 R152, [R216+0x4480] ;  /* 0x00448000d898783b */ /* 0x000f300000000200 */
[----:B------:R-:W-:Y:S01]  /*d150*/  LDSM.16.M88.4 R156, [R213+0x6080] ;  /* 0x00608000d59c783b */ /* 0x000fe20000000200 */
[-C--:B-1----:R-:W-:Y:S07]  /*d160*/  HMMA.16816.F32 R4, R48, R16.reuse, RZ ;  /* 0x000000103004723c */ /* 0x082fee00000018ff */
[----:B------:R-:W1:Y:S01]  /*d170*/  LDSM.16.M88.4 R160, [R215] ;  /* 0x00000000d7a0783b */ /* 0x000e620000000200 */
[C---:B--2---:R-:W-:Y:S07]  /*d180*/  HMMA.16816.F32 R8, R44.reuse, R16, RZ ;  /* 0x000000102c08723c */ /* 0x044fee00000018ff */
[----:B------:R-:W2:Y:S01]  /*d190*/  LDSM.16.M88.4 R164, [R213+0x7080] ;  /* 0x00708000d5a4783b */ /* 0x000ea20000000200 */
[----:B------:R-:W-:Y:S01]  /*d1a0*/  IADD3 R17, P1, R240, R20, RZ ;  /* 0x00000014f0117210 */ /* 0x000fe20007f3e0ff */
[-C--:B------:R-:W-:Y:S06]  /*d1b0*/  HMMA.16816.F32 R12, R44, R18.reuse, RZ ;  /* 0x000000122c0c723c */ /* 0x080fec00000018ff */
[----:B------:R-:W5:Y:S01]  /*d1c0*/  LDSM.16.M88.4 R168, [R211] ;  /* 0x00000000d3a8783b */ /* 0x000f620000000200 */
[C---:B------:R-:W-:Y:S02]  /*d1d0*/  IADD3.X R16, R30.reuse, R239, RZ, P1, !PT ;  /* 0x000000ef1e107210 */ /* 0x040fe40000ffe4ff */
[C---:B------:R-:W-:Y:S03]  /*d1e0*/  LEA R194, P1, R17.reuse, c[0x0][0x1f8], 0x1 ;  /* 0x00007e0011c27a11 */ /* 0x040fe600078208ff */
[----:B------:R-:W-:Y:S02]  /*d1f0*/  @!P3 IADD3.X R30, R30, R224, RZ, P0, !PT ;  /* 0x000000e01e1eb210 */ /* 0x000fe400007fe4ff */
[----:B------:R-:W1:Y:S01]  /*d200*/  LDSM.16.M88.4 R172, [R210] ;  /* 0x00000000d2ac783b */ /* 0x000e620000000200 */
[----:B------:R-:W-:Y:S02]  /*d210*/  LEA.HI.X R195, R17, c[0x0][0x1fc], R16, 0x1, P1 ;  /* 0x00007f0011c37a11 */ /* 0x000fe400008f0c10 */
[C---:B------:R-:W-:Y:S02]  /*d220*/  HMMA.16816.F32 R16, R48.reuse, R18, RZ ;  /* 0x000000123010723c */ /* 0x040fe400000018ff */
[C---:B------:R-:W-:Y:S03]  /*d230*/  @!P3 IADD3 R29, P1, R31.reuse, R242, RZ ;  /* 0x000000f21f1db210 */ /* 0x040fe60007f3e0ff */
[----:B------:R-:W-:Y:S01]  /*d240*/  @!PT LDS RZ, [RZ] ;  /* 0x00000000fffff984 */ /* 0x000fe20000000800 */
[----:B------:R-:W-:Y:S01]  /*d250*/  @!PT LDS RZ, [RZ] ;  /* 0x00000000fffff984 */ /* 0x000fe20000000800 */
[----:B------:R-:W-:Y:S01]  /*d260*/  @!PT LDS RZ, [RZ] ;  /* 0x00000000fffff984 */ /* 0x000fe20000000800 */
[----:B------:R4:W-:Y:S01]  /*d270*/  LDGSTS.E.BYPASS.LTC128B.128 [R218+0x1880], [R36.64], !P6 ;  /* 0x0188000024da7fae */ /* 0x0009e2000f101d48 */
[----:B------:R-:W-:Y:S02]  /*d280*/  @!P3 IADD3 R31, P0, R31, R240, RZ ;  /* 0x000000f01f1fb210 */ /* 0x000fe40007f1e0ff */
[C---:B------:R-:W-:Y:S01]  /*d290*/  @!P3 IADD3.X R0, R30.reuse, R237, RZ, P2, !PT ;  /* 0x000000ed1e00b210 */ /* 0x040fe200017fe4ff */
[-C--:B---3--:R-:W-:Y:S03]  /*d2a0*/  HMMA.16816.F32 R20, R48, R32.reuse, RZ ;  /* 0x000000203014723c */ /* 0x088fe600000018ff */
[----:B------:R-:W-:Y:S01]  /*d2b0*/  @!P3 LEA R196, P2, R3, c[0x0][0x1f8], 0x1 ;  /* 0x00007e0003c4ba11 */ /* 0x000fe200078408ff */
[----:B------:R3:W-:Y:S01]  /*d2c0*/  LDGSTS.E.BYPASS.LTC128B.128 [R218+0x2480], [R40.64], !P5 ;  /* 0x0248000028da7fae */ /* 0x0007e2000e901d48 */
[C---:B------:R-:W-:Y:S02]  /*d2d0*/  @!P3 IADD3.X R28, R30.reuse, R241, RZ, P1, !PT ;  /* 0x000000f11e1cb210 */ /* 0x040fe40000ffe4ff */
[----:B------:R-:W-:Y:S01]  /*d2e0*/  @!P3 LEA R192, P1, R29, c[0x0][0x1f8], 0x1 ;  /* 0x00007e001dc0ba11 */ /* 0x000fe200078208ff */
[C---:B------:R-:W-:Y:S04]  /*d2f0*/  HMMA.16816.F32 R24, R44.reuse, R32, RZ ;  /* 0x000000202c18723c */ /* 0x040fe800000018ff */
[----:B------:R1:W-:Y:S01]  /*d300*/  LDGSTS.E.BYPASS.LTC128B.128 [R218+0x3080], [R194.64], !P4 ;  /* 0x03080000c2da7fae */ /* 0x0003e2000e101d48 */
[----:B------:R-:W-:Y:S02]  /*d310*/  @!P3 IADD3.X R30, R30, R239, RZ, P0, !PT ;  /* 0x000000ef1e1eb210 */ /* 0x000fe400007fe4ff */
[----:B------:R-:W-:Y:S02]  /*d320*/  @!P3 LEA R2, P0, R31, c[0x0][0x1f8], 0x1 ;  /* 0x00007e001f02ba11 */ /* 0x000fe400078008ff */
[----:B------:R-:W-:Y:S03]  /*d330*/  @!P3 LEA.HI.X R197, R3, c[0x0][0x1fc], R0, 0x1, P2 ;  /* 0x00007f0003c5ba11 */ /* 0x000fe600010f0c00 */
[----:B------:R-:W-:Y:S02]  /*d340*/  @!P3 LEA.HI.X R193, R29, c[0x0][0x1fc], R28, 0x1, P1 ;  /* 0x00007f001dc1ba11 */ /* 0x000fe400008f0c1c */
[----:B------:R1:W-:Y:S01]  /*d350*/  @!P3 LDGSTS.E.BYPASS.LTC128B.128 [R218+0x2080], [R196.64], !P6 ;  /* 0x02080000c4dabfae */ /* 0x0003e2000f101d48 */
[----:B------:R-:W-:Y:S02]  /*d360*/  @!P3 LEA.HI.X R3, R31, c[0x0][0x1fc], R30, 0x1, P0 ;  /* 0x00007f001f03ba11 */ /* 0x000fe400000f0c1e */
[-C--:B------:R-:W-:Y:S01]  /*d370*/  HMMA.16816.F32 R28, R44, R34.reuse, RZ ;  /* 0x000000222c1c723c */ /* 0x080fe200000018ff */
[----:B------:R-:W-:Y:S04]  /*d380*/  ISETP.GT.AND P0, PT, R233, UR6, PT ;  /* 0x00000006e9007c0c */ /* 0x000fe8000bf04270 */
[----:B------:R1:W-:Y:S03]  /*d390*/  @!P3 LDGSTS.E.BYPASS.LTC128B.128 [R218+0x2c80], [R192.64], !P5 ;  /* 0x02c80000c0dabfae */ /* 0x0003e6000e901d48 */
[C---:B------:R-:W-:Y:S05]  /*d3a0*/  HMMA.16816.F32 R32, R48.reuse, R34, RZ ;  /* 0x000000223020723c */ /* 0x040fea00000018ff */
[----:B------:R1:W-:Y:S03]  /*d3b0*/  @!P3 LDGSTS.E.BYPASS.LTC128B.128 [R218+0x3880], [R2.64], !P4 ;  /* 0x0388000002dabfae */ /* 0x0003e6000e101d48 */
[-C--:B----4-:R-:W-:Y:S05]  /*d3c0*/  HMMA.16816.F32 R36, R48, R152.reuse, RZ ;  /* 0x000000983024723c */ /* 0x090fea00000018ff */
[----:B------:R-:W-:Y:S03]  /*d3d0*/  LDSM.16.M88.4 R176, [R217+0x8080] ;  /* 0x00808000d9b0783b */ /* 0x000fe60000000200 */
[C---:B---3--:R-:W-:Y:S05]  /*d3e0*/  HMMA.16816.F32 R40, R44.reuse, R152, RZ ;  /* 0x000000982c28723c */ /* 0x048fea00000018ff */
[----:B------:R-:W0:Y:S03]  /*d3f0*/  LDGDEPBAR ;  /* 0x00000000000079af */ /* 0x000e260000000000 */
[-C--:B------:R-:W-:Y:S05]  /*d400*/  HMMA.16816.F32 R44, R44, R154.reuse, RZ ;  /* 0x0000009a2c2c723c */ /* 0x080fea00000018ff */
[----:B------:R-:W3:Y:S03]  /*d410*/  LDSM.16.M88.4 R180, [R216+0x4880] ;  /* 0x00488000d8b4783b */ /* 0x000ee60000000200 */
[----:B------:R-:W-:Y:S05]  /*d420*/  HMMA.16816.F32 R48, R48, R154, RZ ;  /* 0x0000009a3030723c */ /* 0x000fea00000018ff */
[----:B------:R-:W4:Y:S03]  /*d430*/  LDSM.16.M88.4 R184, [R217+0x9080] ;  /* 0x00908000d9b8783b */ /* 0x000f260000000200 */
[-C--:B-1----:R-:W-:Y:S05]  /*d440*/  HMMA.16816.F32 R4, R156, R160.reuse, R4 ;  /* 0x000000a09c04723c */ /* 0x082fea0000001804 */
[----:B------:R-:W1:Y:S03]  /*d450*/  LDSM.16.M88.4 R188, [R216+0x4c80] ;  /* 0x004c8000d8bc783b */ /* 0x000e660000000200 */
[C---:B--2---:R-:W-:Y:S05]  /*d460*/  HMMA.16816.F32 R8, R164.reuse, R160, R8 ;  /* 0x000000a0a408723c */ /* 0x044fea0000001808 */
[----:B------:R-:W2:Y:S03]  /*d470*/  LDSM.16.M88.4 R152, [R216+0x5080] ;  /* 0x00508000d898783b */ /* 0x000ea60000000200 */
[-C--:B------:R-:W-:Y:S05]  /*d480*/  HMMA.16816.F32 R12, R164, R162.reuse, R12 ;  /* 0x000000a2a40c723c */ /* 0x080fea000000180c */
[----:B------:R-:W-:Y:S03]  /*d490*/  LDSM.16.M88.4 R192, [R209] ;  /* 0x00000000d1c0783b */ /* 0x000fe60000000200 */
[C---:B------:R-:W-:Y:S05]  /*d4a0*/  HMMA.16816.F32 R16, R156.reuse, R162, R16 ;  /* 0x000000a29c10723c */ /* 0x040fea0000001810 */
[----:B------:R-:W1:Y:S03]  /*d4b0*/  LDSM.16.M88.4 R160, [R213+0x8080] ;  /* 0x00808000d5a0783b */ /* 0x000e660000000200 */
[-C--:B-----5:R-:W-:Y:S05]  /*d4c0*/  HMMA.16816.F32 R20, R156, R168.reuse, R20 ;  /* 0x000000a89c14723c */ /* 0x0a0fea0000001814 */
[----:B------:R-:W5:Y:S03]  /*d4d0*/  LDSM.16.M88.4 R196, [R213+0x9080] ;  /* 0x00908000d5c4783b */ /* 0x000f660000000200 */
        /* <DEDUP_REMOVED lines=9> */
[----:B------:R-:W2:Y:S07]  /*d570*/  LDSM.16.M88.4 R156, [R208] ;  /* 0x00000000d09c783b */ /* 0x000eae0000000200 */
[-C--:B---3--:R-:W-:Y:S01]  /*d580*/  HMMA.16816.F32 R4, R176, R180.reuse, R4 ;  /* 0x000000b4b004723c */ /* 0x088fe20000001804 */
[----:B------:R-:W3:Y:S07]  /*d590*/  LDSM.16.M88.4 R172, [R216+0x5480] ;  /* 0x00548000d8ac783b */ /* 0x000eee0000000200 */
[C---:B----4-:R-:W-:Y:S08]  /*d5a0*/  HMMA.16816.F32 R8, R184.reuse, R180, R8 ;  /* 0x000000b4b808723c */ /* 0x050ff00000001808 */
        /* <DEDUP_REMOVED lines=8> */
[-C--:B--2---:R-:W-:Y:S08]  /*d630*/  HMMA.16816.F32 R36, R176, R152.reuse, R36 ;  /* 0x00000098b024723c */ /* 0x084ff00000001824 */
[C---:B------:R-:W-:Y:S08]  /*d640*/  HMMA.16816.F32 R40, R184.reuse, R152, R40 ;  /* 0x00000098b828723c */ /* 0x040ff00000001828 */
[-C--:B------:R-:W-:Y:S01]  /*d650*/  HMMA.16816.F32 R44, R184, R154.reuse, R44 ;  /* 0x0000009ab82c723c */ /* 0x080fe2000000182c */
[----:B------:R-:W-:Y:S07]  /*d660*/  LDSM.16.M88.4 R184, [R213+0xa080] ;  /* 0x00a08000d5b8783b */ /* 0x000fee0000000200 */
[----:B------:R-:W-:Y:S01]  /*d670*/  HMMA.16816.F32 R48, R176, R154, R48 ;  /* 0x0000009ab030723c */ /* 0x000fe20000001830 */
[----:B------:R-:W1:Y:S07]  /*d680*/  LDSM.16.M88.4 R152, [R217+0xb080] ;  /* 0x00b08000d998783b */ /* 0x000e6e0000000200 */
[-C--:B------:R-:W-:Y:S01]  /*d690*/  HMMA.16816.F32 R4, R160, R192.reuse, R4 ;  /* 0x000000c0a004723c */ /* 0x080fe20000001804 */
[----:B------:R-:W2:Y:S07]  /*d6a0*/  LDSM.16.M88.4 R176, [R216+0x5880] ;  /* 0x00588000d8b0783b */ /* 0x000eae0000000200 */
[C---:B-----5:R-:W-:Y:S08]  /*d6b0*/  HMMA.16816.F32 R8, R196.reuse, R192, R8 ;  /* 0x000000c0c408723c */ /* 0x060ff00000001808 */
[-C--:B------:R-:W-:Y:S08]  /*d6c0*/  HMMA.16816.F32 R12, R196, R194.reuse, R12 ;  /* 0x000000c2c40c723c */ /* 0x080ff0000000180c */
[C---:B------:R-:W-:Y:S08]  /*d6d0*/  HMMA.16816.F32 R16, R160.reuse, R194, R16 ;  /* 0x000000c2a010723c */ /* 0x040ff00000001810 */
        /* <DEDUP_REMOVED lines=8> */
[----:B------:R-:W-:Y:S08]  /*d760*/  HMMA.16816.F32 R48, R160, R166, R48 ;  /* 0x000000a6a030723c */ /* 0x000ff00000001830 */
[-C--:B---3--:R-:W-:Y:S08]  /*d770*/  HMMA.16816.F32 R4, R168, R172.reuse, R4 ;  /* 0x000000aca804723c */ /* 0x088ff00000001804 */
        /* <DEDUP_REMOVED lines=12> */
[C---:B----4-:R-:W-:Y:S08]  /*d840*/  HMMA.16816.F32 R8, R156.reuse, R188, R8 ;  /* 0x000000bc9c08723c */ /* 0x050ff00000001808 */
[-C--:B------:R-:W-:Y:S08]  /*d850*/  HMMA.16816.F32 R12, R156, R190.reuse, R12 ;  /* 0x000000be9c0c723c */ /* 0x080ff0000000180c */
[----:B------:R-:W-:Y:S01]  /*d860*/  FMUL.FTZ R154, R4, c[0x0][0x320] ;  /* 0x0000c800049a7a20 */ /* 0x000fe20000410000 */
[C---:B------:R-:W-:Y:S04]  /*d870*/  HMMA.16816.F32 R16, R184.reuse, R190, R16 ;  /* 0x000000beb810723c */ /* 0x040fe80000001810 */
[----:B------:R-:W-:Y:S01]  /*d880*/  FMUL.FTZ R160, R5, c[0x0][0x320] ;  /* 0x0000c80005a07a20 */ /* 0x000fe20000410000 */
[----:B------:R-:W1:Y:S01]  /*d890*/  MUFU.TANH R154, R154 ;  /* 0x0000009a009a7308 */ /* 0x000e620000002400 */
[----:B------:R-:W-:Y:S02]  /*d8a0*/  FMUL.FTZ R152, R6, c[0x0][0x320] ;  /* 0x0000c80006987a20 */ /* 0x000fe40000410000 */
[----:B------:R-:W-:Y:S02]  /*d8b0*/  FMUL.FTZ R155, R7, c[0x0][0x320] ;  /* 0x0000c800079b7a20 */ /* 0x000fe40000410000 */
[----:B------:R-:W2:Y:S02]  /*d8c0*/  LDSM.16.M88.4 R4, [R205] ;  /* 0x00000000cd04783b */ /* 0x000ea40000000200 */
[----:B------:R-:W-:Y:S02]  /*d8d0*/  FMUL.FTZ R9, R9, c[0x0][0x320] ;  /* 0x0000c80009097a20 */ /* 0x000fe40000410000 */
[----:B------:R-:W-:Y:S01]  /*d8e0*/  FMUL.FTZ R2, R10, c[0x0][0x320] ;  /* 0x0000c8000a027a20 */ /* 0x000fe20000410000 */
[----:B------:R-:W3:Y:S01]  /*d8f0*/  MUFU.TANH R160, R160 ;  /* 0x000000a000a07308 */ /* 0x000ee20000002400 */
[----:B------:R-:W-:Y:S02]  /*d900*/  FMUL.FTZ R3, R11, c[0x0][0x320] ;  /* 0x0000c8000b037a20 */ /* 0x000fe40000410000 */
[----:B------:R-:W-:Y:S02]  /*d910*/  FMUL.FTZ R0, R8, c[0x0][0x320] ;  /* 0x0000c80008007a20 */ /* 0x000fe40000410000 */
        /* <DEDUP_REMOVED lines=8> */
[----:B------:R-:W-:Y:S01]  /*d9a0*/  FMUL.FTZ R15, R19, c[0x0][0x320] ;  /* 0x0000c800130f7a20 */ /* 0x000fe20000410000 */
[----:B------:R5:W1:Y:S10]  /*d9b0*/  MUFU.TANH R16, R8 ;  /* 0x0000000800107308 */ /* 0x000a740000002400 */
[----:B------:R-:W1:Y:S01]  /*d9c0*/  MUFU.TANH R152, R152 ;  /* 0x0000009800987308 */ /* 0x000e620000002400 */
[-C--:B--2---:R-:W-:Y:S09]  /*d9d0*/  HMMA.16816.F32 R20, R184, R4.reuse, R20 ;  /* 0x00000004b814723c */ /* 0x084ff20000001814 */
[----:B------:R-:W2:Y:S01]  /*d9e0*/  MUFU.TANH R155, R155 ;  /* 0x0000009b009b7308 */ /* 0x000ea20000002400 */
[C---:B------:R-:W-:Y:S01]  /*d9f0*/  HMMA.16816.F32 R24, R156.reuse, R4, R24 ;  /* 0x000000049c18723c */ /* 0x040fe20000001818 */
[----:B-----5:R-:W5:Y:S01]  /*da00*/  LDSM.16.M88.4 R8, [R204] ;  /* 0x00000000cc08783b */ /* 0x020f620000000200 */
[----:B------:R-:W-:Y:S07]  /*da10*/  DEPBAR.LE SB0, 0x0 ;  /* 0x000080000000791a */ /* 0x000fee0000000000 */
[----:B------:R-:W1:Y:S01]  /*da20*/  MUFU.TANH R0, R0 ;  /* 0x0000000000007308 */ /* 0x000e620000002400 */
[-C--:B------:R-:W-:Y:S01]  /*da30*/  HMMA.16816.F32 R28, R156, R6.reuse, R28 ;  /* 0x000000069c1c723c */ /* 0x080fe2000000181c */
[----:B------:R-:W-:Y:S07]  /*da40*/  BAR.SYNC.DEFER_BLOCKING 0x0 ;  /* 0x0000000000007b1d */ /* 0x000fee0000010000 */
[C---:B------:R-:W-:Y:S01]  /*da50*/  HMMA.16816.F32 R32, R184.reuse, R6, R32 ;  /* 0x00000006b820723c */ /* 0x040fe20000001820 */
        /* <DEDUP_REMOVED lines=13> */
[-C--:B-----5:R-:W-:Y:S03]  /*db30*/  HMMA.16816.F32 R36, R184, R8.reuse, R36 ;  /* 0x00000008b824723c */ /* 0x0a0fe60000001824 */
[----:B------:R-:W-:Y:S02]  /*db40*/  FMUL.FTZ R29, R29, c[0x0][0x320] ;  /* 0x0000c8001d1d7a20 */ /* 0x000fe40000410000 */
[----:B------:R-:W-:Y:S01]  /*db50*/  FMUL.FTZ R30, R30, c[0x0][0x320] ;  /* 0x0000c8001e1e7a20 */ /* 0x000fe20000410000 */
[----:B------:R-:W1:Y:S01]  /*db60*/  MUFU.TANH R162, R162 ;  /* 0x000000a200a27308 */ /* 0x000e620000002400 */
[----:B------:R-:W-:Y:S01]  /*db70*/  FMUL.FTZ R31, R31, c[0x0][0x320] ;  /* 0x0000c8001f1f7a20 */ /* 0x000fe20000410000 */
[C---:B------:R-:W-:Y:S04]  /*db80*/  HMMA.16816.F32 R40, R156.reuse, R8, R40 ;  /* 0x000000089c28723c */ /* 0x040fe80000001828 */
[----:B------:R-:W-:Y:S02]  /*db90*/  FMUL.FTZ R33, R33, c[0x0][0x320] ;  /* 0x0000c80021217a20 */ /* 0x000fe40000410000 */
[----:B------:R-:W-:Y:S02]  /*dba0*/  FMUL.FTZ R34, R34, c[0x0][0x320] ;  /* 0x0000c80022227a20 */ /* 0x000fe40000410000 */
[----:B------:R-:W1:Y:S01]  /*dbb0*/  MUFU.TANH R12, R12 ;  /* 0x0000000c000c7308 */ /* 0x000e620000002400 */
[-C--:B------:R-:W-:Y:S03]  /*dbc0*/  HMMA.16816.F32 R44, R156, R10.reuse, R44 ;  /* 0x0000000a9c2c723c */ /* 0x080fe6000000182c */
[----:B------:R-:W-:Y:S04]  /*dbd0*/  FMUL.FTZ R35, R35, c[0x0][0x320] ;  /* 0x0000c80023237a20 */ /* 0x000fe80000410000 */
[----:B------:R-:W-:Y:S01]  /*dbe0*/  FMUL.FTZ R175, R36, c[0x0][0x320] ;  /* 0x0000c80024af7a20 */ /* 0x000fe20000410000 */
        /* <DEDUP_REMOVED lines=21> */
[----:B------:R-:W1:Y:S10]  /*dd40*/  MUFU.TANH R18, R18 ;  /* 0x0000001200127308 */ /* 0x000e740000002400 */
[----:B------:R-:W1:Y:S10]  /*dd50*/  MUFU.TANH R5, R5 ;  /* 0x0000000500057308 */ /* 0x000e740000002400 */
[----:B------:R-:W1:Y:S10]  /*dd60*/  MUFU.TANH R4, R4 ;  /* 0x0000000400047308 */ /* 0x000e740000002400 */
        /* <DEDUP_REMOVED lines=19> */
[----:B------:R-:W1:Y:S10]  /*dea0*/  MUFU.TANH R6, R6 ;  /* 0x0000000600067308 */ /* 0x000e740000002400 */
[----:B------:R-:W1:Y:S10]  /*deb0*/  MUFU.TANH R165, R165 ;  /* 0x000000a500a57308 */ /* 0x000e740000002400 */
[----:B------:R1:W1:Y:S10]  /*dec0*/  MUFU.TANH R163, R45 ;  /* 0x0000002d00a37308 */ /* 0x0002740000002400 */
[----:B------:R-:W1:Y:S10]  /*ded0*/  MUFU.TANH R11, R11 ;  /* 0x0000000b000b7308 */ /* 0x000e740000002400 */
[----:B------:R-:W1:Y:S10]  /*dee0*/  MUFU.TANH R7, R7 ;  /* 0x0000000700077308 */ /* 0x000e740000002400 */
[----:B------:R-:W1:Y:S10]  /*def0*/  MUFU.TANH R174, R174 ;  /* 0x000000ae00ae7308 */ /* 0x000e740000002400 */
[----:B------:R1:W1:Y:S10]  /*df00*/  MUFU.TANH R172, R49 ;  /* 0x0000003100ac7308 */ /* 0x0002740000002400 */
[----:B------:R1:W1:Y:S10]  /*df10*/  MUFU.TANH R170, R50 ;  /* 0x0000003200aa7308 */ /* 0x0002740000002400 */
[----:B------:R1:W1:Y:S01]  /*df20*/  MUFU.TANH R168, R51 ;  /* 0x0000003300a87308 */ /* 0x0002620000002400 */
[----:B------:R-:W-:-:S05]  /*df30*/  @!P0 BRA `(.L_x_207) ;  /* 0x000002e000008947 */ /* 0x000fca0003800000 */
[----:B--234-:R-:W-:Y:S02]  /*df40*/  IADD3 R9, R233, -0x1, RZ ;  /* 0xffffffffe9097810 */ /* 0x01cfe40007ffe0ff */
[----:B------:R-:W-:Y:S02]  /*df50*/  ISETP.GE.AND P1, PT, R238, 0x1, PT ;  /* 0x00000001ee00780c */ /* 0x000fe40003f26270 */
[----:B------:R-:W-:Y:S01]  /*df60*/  SHF.R.S32.HI R8, RZ, 0x1f, R9 ;  /* 0x0000001fff087819 */ /* 0x000fe20000011409 */
[C---:B-1----:R-:W-:Y:S04]  /*df70*/  IMAD.WIDE.U32 R28, R9.reuse, c[0x0][0x1e0], RZ ;  /* 0x00007800091c7a25 */ /* 0x042fe800078e00ff */
        /* <DEDUP_REMOVED lines=35> */
[----:B------:R-:W-:Y:S02]  /*e1b0*/  @P0 LEA.HI.X R21, R21, c[0x0][0x1cc], R10, 0x1, P2 ;  /* 0x0000730015150a11 */ /* 0x000fe400010f0c0a */
[----:B------:R-:W-:Y:S03]  /*e1c0*/  @P0 IADD3 R8, P2, R8, R201, RZ ;  /* 0x000000c908080210 */ /* 0x000fe60007f5e0ff */
[----:B------:R1:W-:Y:S02]  /*e1d0*/  @P0 LDGSTS.E.BYPASS.LTC128B.128 [R218+0x5080], [R20.64], !P5 ;  /* 0x0508000014da0fae */ /* 0x0003e4000e901d48 */
[----:B------:R-:W-:Y:S01]  /*e1e0*/  @P0 IMAD.X R9, R9, 0x1, R200, P2 ;  /* 0x0000000109090824 */ /* 0x000fe200010e06c8 */
[C---:B------:R-:W-:Y:S04]  /*e1f0*/  @P0 LEA R30, P2, R8.reuse, c[0x0][0x1c8], 0x1 ;  /* 0x00007200081e0a11 */ /* 0x040fe800078408ff */
[----:B------:R-:W-:Y:S05]  /*e200*/  @P0 LEA.HI.X R31, R8, c[0x0][0x1cc], R9, 0x1, P2 ;  /* 0x00007300081f0a11 */ /* 0x000fea00010f0c09 */
[----:B------:R1:W-:Y:S04]  /*e210*/  @P0 LDGSTS.E.BYPASS.LTC128B.128 [R218+0x5c80], [R30.64], !P4 ;  /* 0x05c800001eda0fae */ /* 0x0003e8000e101d48 */
.L_x_207:
[----:B--234-:R-:W-:Y:S01]  /*e220*/  PLOP3.LUT P1, PT, PT, PT, UP2, 0x80, 0x0 ;  /* 0x000000000000781c */ /* 0x01cfe20003f2f028 */
[----:B------:R-:W0:Y:S01]  /*e230*/  LDGDEPBAR ;  /* 0x00000000000079af */ /* 0x000e220000000000 */
[----:B------:R-:W-:Y:S01]  /*e240*/  PLOP3.LUT P0, PT, PT, PT, UP2, 0x80, 0x0 ;  /* 0x000000000000781c */ /* 0x000fe20003f0f028 */
[----:B-1----:R-:W-:Y:S02]  /*e250*/  IMAD.MOV.U32 R30, RZ, RZ, R219 ;  /* 0x000000ffff1e7224 */ /* 0x002fe400078e00db */
[----:B------:R-:W-:Y:S04]  /*e260*/  IMAD R31, R233, -0x30, RZ ;  /* 0xffffffd0e91f7824 */ /* 0x000fe800078e02ff */
[----:B------:R-:W-:Y:S01]  /*e270*/  IMAD.IADD R9, R31, 0x1, -R226 ;  /* 0x000000011f097824 */ /* 0x000fe200078e0ae2 */
[----:B------:R-:W-:Y:S03]  /*e280*/  IADD3 R28, -R226, 0x1, R31 ;  /* 0x00000001e21c7810 */ /* 0x000fe60007ffe11f */
[----:B------:R-:W-:Y:S01]  /*e290*/  @P1 IMAD.HI.U32 R8, R219, c[0x0][0x2c8], RZ ;  /* 0x0000b200db081a27 */ /* 0x000fe200078e00ff */
[----:B------:R-:W-:Y:S04]  /*e2a0*/  IADD3 R28, R28, c[0x0][0x1d0], RZ ;  /* 0x000074001c1c7a10 */ /* 0x000fe80007ffe0ff */
[----:B------:R-:W-:Y:S02]  /*e2b0*/  @P0 SHF.R.U32.HI R30, RZ, c[0x0][0x2cc], R8 ;  /* 0x0000b300ff1e0a19 */ /* 0x000fe40000011608 */
[----:B------:R-:W-:Y:S02]  /*e2c0*/  PLOP3.LUT P0, PT, PT, PT, UP1, 0x40, 0x0 ;  /* 0x000000000000781c */ /* 0x000fe40003f0e818 */
[----:B------:R-:W-:Y:S01]  /*e2d0*/  IADD3 R28, R28, -c[0x0][0x168], RZ ;  /* 0x80005a001c1c7a10 */ /* 0x000fe20007ffe0ff */
[----:B------:R-:W1:Y:S03]  /*e2e0*/  SHFL.IDX PT, R8, R30, RZ, 0x1c1f ;  /* 0x001c1fff1e087589 */ /* 0x000e6600000e0000 */
[C---:B------:R-:W-:Y:S02]  /*e2f0*/  IADD3 R29, R28.reuse, c[0x0][0x328], RZ ;  /* 0x0000ca001c1d7a10 */ /* 0x040fe40007ffe0ff */
[----:B------:R-:W-:Y:S03]  /*e300*/  IADD3 R28, R28, UR7, RZ ;  /* 0x000000071c1c7c10 */ /* 0x000fe6000fffe0ff */
[--C-:B-1----:R-:W-:Y:S02]  /*e310*/  IMAD.IADD R33, R29, 0x1, R8.reuse ;  /* 0x000000011d217824 */ /* 0x102fe400078e0208 */
        /* <DEDUP_REMOVED lines=16> */
.L_x_210:
[----:B------:R-:W-:Y:S04]  /*e420*/  MOV R8, c[0x0][0x32c] ;  /* 0x0000cb0000087a02 */ /* 0x000fe80000000f00 */
[----:B------:R-:W-:Y:S11]  /*e430*/  ISETP.NE.AND P0, PT, R8, 0x1, PT ;  /* 0x000000010800780c */ /* 0x000ff60003f05270 */
[----:B------:R-:W-:Y:S02]  /*e440*/  @!UPT UIADD3 URZ, URZ, URZ, URZ ;  /* 0x0000003f3f3ff290 */ /* 0x000fe4000fffe03f */
[----:B------:R-:W-:Y:S05]  /*e450*/  @P0 IMAD.HI.U32 R8, R10, c[0x0][0x330], RZ ;  /* 0x0000cc000a080a27 */ /* 0x000fea00078e00ff */
[----:B------:R-:W-:Y:S02]  /*e460*/  @P0 SHF.R.U32.HI R10, RZ, c[0x0][0x334], R8 ;  /* 0x0000cd00ff0a0a19 */ /* 0x000fe40000011608 */
.L_x_211:
[----:B------:R-:W-:Y:S05]  /*e470*/  BSYNC B0 ;  /* 0x0000000000007941 */ /* 0x000fea0003800000 */
.L_x_209:
[----:B------:R-:W-:Y:S05]  /*e480*/  IMAD R21, R10, c[0x0][0x32c], R9 ;  /* 0x0000cb000a157a24 */ /* 0x000fea00078e0209 */
[----:B------:R-:W-:Y:S02]  /*e490*/  IADD3 R8, R21, c[0x0][0x32c], RZ ;  /* 0x0000cb0015087a10 */ /* 0x000fe40007ffe0ff */
[----:B------:R-:W-:Y:S02]  /*e4a0*/  IMNMX R22, R22, R21, !PT ;  /* 0x0000001516167217 */ /* 0x000fe40007800200 */
[----:B------:R-:W-:Y:S02]  /*e4b0*/  IMNMX R33, R33, R8, PT ;  /* 0x0000000821217217 */ /* 0x000fe40003800200 */
.L_x_208:
[C---:B------:R-:W-:Y:S02]  /*e4c0*/  ISETP.GE.AND P0, PT, R31.reuse, 0x2, PT ;  /* 0x000000021f00780c */ /* 0x040fe40003f06270 */
[----:B------:R-:W-:Y:S02]  /*e4d0*/  ISETP.GE.AND P1, PT, R31, 0x9, PT ;  /* 0x000000091f00780c */ /* 0x000fe40003f26270 */
[----:B------:R-:W-:Y:S02]  /*e4e0*/  P2R R10, PR, RZ, 0x1 ;  /* 0x00000001ff0a7803 */ /* 0x000fe40000000000 */
[----:B------:R-:W-:Y:S02]  /*e4f0*/  ISETP.GT.AND P0, PT, R22, 0x1, !P0 ;  /* 0x000000011600780c */ /* 0x000fe40004704270 */
[----:B------:R-:W-:Y:S02]  /*e500*/  P2R R27, PR, RZ, 0x2 ;  /* 0x00000002ff1b7803 */ /* 0x000fe40000000000 */
[----:B------:R-:W-:Y:S02]  /*e510*/  ISETP.LT.OR P0, PT, R33, 0x2, P0 ;  /* 0x000000022100780c */ /* 0x000fe40000701670 */
[C---:B------:R-:W-:Y:S02]  /*e520*/  ISETP.GE.AND P2, PT, R31.reuse, 0x1, PT ;  /* 0x000000011f00780c */ /* 0x040fe40003f46270 */
        /* <DEDUP_REMOVED lines=21> */
[----:B------:R-:W-:Y:S01]  /*e680*/  ISETP.GT.AND P0, PT, R22, 0x18, !P1 ;  /* 0x000000181600780c */ /* 0x000fe20004f04270 */
[----:B------:R-:W1:Y:S01]  /*e690*/  SHFL.IDX PT, R18, R30, 0x1, 0x1c1f ;  /* 0x003c1f001e127f89 */ /* 0x000e6200000e0000 */
        /* <DEDUP_REMOVED lines=11> */
[----:B------:R-:W-:Y:S01]  /*e750*/  ISETP.LT.OR P0, PT, R33, 0x21, P0 ;  /* 0x000000212100780c */ /* 0x000fe20000701670 */
[--C-:B-1----:R-:W-:Y:S01]  /*e760*/  IMAD.IADD R17, R28, 0x1, R18.reuse ;  /* 0x000000011c117824 */ /* 0x102fe200078e0212 */
[----:B------:R-:W-:Y:S02]  /*e770*/  P2R R19, PR, RZ, 0x2 ;  /* 0x00000002ff137803 */ /* 0x000fe40000000000 */
[----:B------:R-:W-:Y:S02]  /*e780*/  FSEL R175, R175, -INF , !P0 ;  /* 0xff800000afaf7808 */ /* 0x000fe40004000000 */
[----:B------:R-:W-:Y:S02]  /*e790*/  ISETP.GT.AND P0, PT, R22, 0x21, !P1 ;  /* 0x000000211600780c */ /* 0x000fe40004f04270 */
[----:B------:R-:W-:Y:S02]  /*e7a0*/  ISETP.GE.AND P1, PT, R31, 0x29, PT ;  /* 0x000000291f00780c */ /* 0x000fe40003f26270 */
[C---:B------:R-:W-:Y:S02]  /*e7b0*/  ISETP.LT.OR P0, PT, R33.reuse, 0x22, P0 ;  /* 0x000000222100780c */ /* 0x040fe40000701670 */
[----:B------:R-:W-:Y:S02]  /*e7c0*/  P2R R32, PR, RZ, 0x4 ;  /* 0x00000004ff207803 */ /* 0x000fe40000000000 */
[----:B------:R-:W-:Y:S02]  /*e7d0*/  FSEL R250, R250, -INF , !P0 ;  /* 0xff800000fafa7808 */ /* 0x000fe40004000000 */
[----:B------:R-:W-:Y:S04]  /*e7e0*/  ISETP.GT.AND P0, PT, R22, 0x28, !P1 ;  /* 0x000000281600780c */ /* 0x000fe80004f04270 */
[C---:B------:R-:W-:Y:S04]  /*e7f0*/  ISETP.LT.OR P0, PT, R33.reuse, 0x29, P0 ;  /* 0x000000292100780c */ /* 0x040fe80000701670 */
[----:B------:R-:W-:Y:S02]  /*e800*/  FSEL R174, R174, -INF , !P0 ;  /* 0xff800000aeae7808 */ /* 0x000fe40004000000 */
[----:B------:R-:W-:Y:S04]  /*e810*/  ISETP.GT.AND P0, PT, R22, RZ, !P2 ;  /* 0x000000ff1600720c */ /* 0x000fe80005704270 */
[----:B------:R-:W-:Y:S04]  /*e820*/  ISETP.LT.OR P0, PT, R33, 0x1, P0 ;  /* 0x000000012100780c */ /* 0x000fe80000701670 */
[----:B------:R-:W-:Y:S02]  /*e830*/  FSEL R154, R154, -INF , !P0 ;  /* 0xff8000009a9a7808 */ /* 0x000fe40004000000 */
[----:B------:R-:W-:Y:S01]  /*e840*/  ISETP.GE.AND P0, PT, R31, 0x2a, PT ;  /* 0x0000002a1f00780c */ /* 0x000fe20003f06270 */
[----:B------:R-:W-:Y:S03]  /*e850*/  IMAD.IADD R31, R29, 0x1, R18 ;  /* 0x000000011d1f7824 */ /* 0x000fe600078e0212 */
        /* <DEDUP_REMOVED lines=20> */
.L_x_214:
[----:B------:R-:W-:Y:S04]  /*e9a0*/  MOV R18, c[0x0][0x32c] ;  /* 0x0000cb0000127a02 */ /* 0x000fe80000000f00 */
[----:B------:R-:W-:Y:S11]  /*e9b0*/  ISETP.NE.AND P2, PT, R18, 0x1, PT ;  /* 0x000000011200780c */ /* 0x000ff60003f45270 */
[----:B------:R-:W-:Y:S02]  /*e9c0*/  @!UPT UIADD3 URZ, URZ, URZ, URZ ;  /* 0x0000003f3f3ff290 */ /* 0x000fe4000fffe03f */
[----:B------:R-:W-:Y:S05]  /*e9d0*/  @P2 IMAD.HI.U32 R18, R22, c[0x0][0x330], RZ ;  /* 0x0000cc0016122a27 */ /* 0x000fea00078e00ff */
[----:B------:R-:W-:Y:S02]  /*e9e0*/  @P2 SHF.R.U32.HI R22, RZ, c[0x0][0x334], R18 ;  /* 0x0000cd00ff162a19 */ /* 0x000fe40000011612 */
.L_x_215:
[----:B------:R-:W-:Y:S05]  /*e9f0*/  BSYNC B0 ;  /* 0x0000000000007941 */ /* 0x000fea0003800000 */
.L_x_213:
[----:B------:R-:W-:Y:S05]  /*ea00*/  IMAD R22, R22, c[0x0][0x32c], R9 ;  /* 0x0000cb0016167a24 */ /* 0x000fea00078e0209 */
[----:B------:R-:W-:Y:S02]  /*ea10*/  IADD3 R18, R22, c[0x0][0x32c], RZ ;  /* 0x0000cb0016127a10 */ /* 0x000fe40007ffe0ff */
[----:B------:R-:W-:Y:S02]  /*ea20*/  IMNMX R17, R17, R22, !PT ;  /* 0x0000001611117217 */ /* 0x000fe40007800200 */
[----:B------:R-:W-:Y:S02]  /*ea30*/  IMNMX R31, R31, R18, PT ;  /* 0x000000121f1f7217 */ /* 0x000fe40003800200 */
.L_x_212:
        /* <DEDUP_REMOVED lines=12> */
[----:B------:R-:W-:Y:S01]  /*eb00*/  ISETP.NE.AND P2, PT, R26, RZ, PT ;  /* 0x000000ff1a00720c */ /* 0x000fe20003f45270 */
[----:B------:R-:W1:Y:S03]  /*eb10*/  SHFL.IDX PT, R15, R30, 0x2, 0x1c1f ;  /* 0x005c1f001e0f7f89 */ /* 0x000e6600000e0000 */
[----:B------:R-:W-:Y:S04]  /*eb20*/  ISETP.GT.AND P2, PT, R17, 0x10, !P2 ;  /* 0x000000101100780c */ /* 0x000fe80005744270 */
[----:B------:R-:W-:Y:S04]  /*eb30*/  ISETP.LT.OR P2, PT, R31, 0x11, P2 ;  /* 0x000000111f00780c */ /* 0x000fe80001741670 */
[----:B------:R-:W-:Y:S02]  /*eb40*/  FSEL R46, R5, -INF , !P2 ;  /* 0xff800000052e7808 */ /* 0x000fe40005000000 */
[----:B------:R-:W-:Y:S04]  /*eb50*/  ISETP.NE.AND P2, PT, R25, RZ, PT ;  /* 0x000000ff1900720c */ /* 0x000fe80003f45270 */
[----:B------:R-:W-:Y:S04]  /*eb60*/  ISETP.GT.AND P2, PT, R17, 0x11, !P2 ;  /* 0x000000111100780c */ /* 0x000fe80005744270 */
[----:B------:R-:W-:Y:S01]  /*eb70*/  ISETP.LT.OR P2, PT, R31, 0x12, P2 ;  /* 0x000000121f00780c */ /* 0x000fe20001741670 */
[--C-:B-1----:R-:W-:Y:S03]  /*eb80*/  IMAD.IADD R5, R29, 0x1, R15.reuse ;  /* 0x000000011d057824 */ /* 0x102fe600078e020f */
[----:B------:R-:W-:Y:S01]  /*eb90*/  FSEL R44, R4, -INF , !P2 ;  /* 0xff800000042c7808 */ /* 0x000fe20005000000 */
[----:B------:R-:W-:Y:S01]  /*eba0*/  IMAD.IADD R4, R28, 0x1, R15 ;  /* 0x000000011c047824 */ /* 0x000fe200078e020f */
        /* <DEDUP_REMOVED lines=43> */
.L_x_218:
[----:B------:R-:W-:Y:S04]  /*ee60*/  MOV R15, c[0x0][0x32c] ;  /* 0x0000cb00000f7a02 */ /* 0x000fe80000000f00 */
[----:B------:R-:W-:Y:S11]  /*ee70*/  ISETP.NE.AND P2, PT, R15, 0x1, PT ;  /* 0x000000010f00780c */ /* 0x000ff60003f45270 */
[----:B------:R-:W-:Y:S02]  /*ee80*/  @!UPT UIADD3 URZ, URZ, URZ, URZ ;  /* 0x0000003f3f3ff290 */ /* 0x000fe4000fffe03f */
[----:B------:R-:W-:Y:S05]  /*ee90*/  @P2 IMAD.HI.U32 R15, R34, c[0x0][0x330], RZ ;  /* 0x0000cc00220f2a27 */ /* 0x000fea00078e00ff */
[----:B------:R-:W-:Y:S02]  /*eea0*/  @P2 SHF.R.U32.HI R34, RZ, c[0x0][0x334], R15 ;  /* 0x0000cd00ff222a19 */ /* 0x000fe4000001160f */
.L_x_219:
[----:B------:R-:W-:Y:S05]  /*eeb0*/  BSYNC B0 ;  /* 0x0000000000007941 */ /* 0x000fea0003800000 */
.L_x_217:
[----:B------:R-:W-:Y:S05]  /*eec0*/  IMAD R15, R34, c[0x0][0x32c], R9 ;  /* 0x0000cb00220f7a24 */ /* 0x000fea00078e0209 */
[----:B------:R-:W-:Y:S02]  /*eed0*/  IADD3 R34, R15, c[0x0][0x32c], RZ ;  /* 0x0000cb000f227a10 */ /* 0x000fe40007ffe0ff */
[----:B------:R-:W-:Y:S02]  /*eee0*/  IMNMX R4, R4, R15, !PT ;  /* 0x0000000f04047217 */ /* 0x000fe40007800200 */
[----:B------:R-:W-:Y:S02]  /*eef0*/  IMNMX R5, R5, R34, PT ;  /* 0x0000002205057217 */ /* 0x000fe40003800200 */
.L_x_216:
[----:B------:R-:W-:Y:S04]  /*ef00*/  ISETP.NE.AND P2, PT, R10, RZ, PT ;  /* 0x000000ff0a00720c */ /* 0x000fe80003f45270 */
[C---:B------:R-:W-:Y:S04]  /*ef10*/  ISETP.GT.AND P2, PT, R4.reuse, 0x1, !P2 ;  /* 0x000000010400780c */ /* 0x040fe80005744270 */
        /* <DEDUP_REMOVED lines=8> */
[C---:B------:R-:W-:Y:S04]  /*efa0*/  ISETP.LT.OR P2, PT, R5.reuse, 0xa, P2 ;  /* 0x0000000a0500780c */ /* 0x040fe80001741670 */
        /* <DEDUP_REMOVED lines=26> */
[----:B------:R-:W-:Y:S04]  /*f150*/  ISETP.LT.OR P2, PT, R5, 0x29, P2 ;  /* 0x000000290500780c */ /* 0x000fe80001741670 */
[----:B------:R-:W-:Y:S02]  /*f160*/  FSEL R165, R165, -INF , !P2 ;  /* 0xff800000a5a57808 */ /* 0x000fe40005000000 */
[----:B------:R-:W-:Y:S04]  /*f170*/  ISETP.NE.AND P2, PT, R32, RZ, PT ;  /* 0x000000ff2000720c */ /* 0x000fe80003f45270 */
[----:B------:R-:W-:Y:S04]  /*f180*/  ISETP.GT.AND P2, PT, R4, RZ, !P2 ;  /* 0x000000ff0400720c */ /* 0x000fe80005744270 */
[C---:B------:R-:W-:Y:S04]  /*f190*/  ISETP.LT.OR P2, PT, R5.reuse, 0x1, P2 ;  /* 0x000000010500780c */ /* 0x040fe80001741670 */
[----:B------:R-:W-:Y:S02]  /*f1a0*/  FSEL R31, R0, -INF , !P2 ;  /* 0xff800000001f7808 */ /* 0x000fe40005000000 */
[----:B------:R-:W1:Y:S01]  /*f1b0*/  SHFL.IDX PT, R0, R30, 0x3, 0x1c1f ;  /* 0x007c1f001e007f89 */ /* 0x000e6200000e0000 */
[----:B------:R-:W-:Y:S04]  /*f1c0*/  ISETP.GT.AND P2, PT, R4, 0x29, !P0 ;  /* 0x000000290400780c */ /* 0x000fe80004744270 */
        /* <DEDUP_REMOVED lines=20> */
.L_x_222:
[----:B------:R-:W-:Y:S04]  /*f310*/  MOV R0, c[0x0][0x32c] ;  /* 0x0000cb0000007a02 */ /* 0x000fe80000000f00 */
[----:B------:R-:W-:Y:S11]  /*f320*/  ISETP.NE.AND P2, PT, R0, 0x1, PT ;  /* 0x000000010000780c */ /* 0x000ff60003f45270 */
[----:B------:R-:W-:Y:S02]  /*f330*/  @!UPT UIADD3 URZ, URZ, URZ, URZ ;  /* 0x0000003f3f3ff290 */ /* 0x000fe4000fffe03f */
[----:B------:R-:W-:Y:S05]  /*f340*/  @P2 IMAD.HI.U32 R0, R4, c[0x0][0x330], RZ ;  /* 0x0000cc0004002a27 */ /* 0x000fea00078e00ff */
[----:B------:R-:W-:Y:S02]  /*f350*/  @P2 SHF.R.U32.HI R4, RZ, c[0x0][0x334], R0 ;  /* 0x0000cd00ff042a19 */ /* 0x000fe40000011600 */
.L_x_223:
[----:B------:R-:W-:Y:S05]  /*f360*/  BSYNC B0 ;  /* 0x0000000000007941 */ /* 0x000fea0003800000 */
.L_x_221:
[----:B------:R-:W-:Y:S05]  /*f370*/  IMAD R9, R4, c[0x0][0x32c], R9 ;  /* 0x0000cb0004097a24 */ /* 0x000fea00078e0209 */
[----:B------:R-:W-:Y:S02]  /*f380*/  IADD3 R0, R9, c[0x0][0x32c], RZ ;  /* 0x0000cb0009007a10 */ /* 0x000fe40007ffe0ff */
[----:B------:R-:W-:Y:S02]  /*f390*/  IMNMX R28, R28, R9, !PT ;  /* 0x000000091c1c7217 */ /* 0x000fe40007800200 */
[----:B------:R-:W-:Y:S02]  /*f3a0*/  IMNMX R29, R29, R0, PT ;  /* 0x000000001d1d7217 */ /* 0x000fe40003800200 */
.L_x_220:
[----:B------:R-:W-:Y:S01]  /*f3b0*/  ISETP.NE.AND P2, PT, R32, RZ, PT ;  /* 0x000000ff2000720c */ /* 0x000fe20003f45270 */
[----:B------:R-:W-:Y:S01]  /*f3c0*/  LDSM.16.MT88.4 R36, [R212+0x1880] ;  /* 0x00188000d424783b */ /* 0x000fe20000004200 */
[C---:B------:R-:W-:Y:S02]  /*f3d0*/  ISETP.GT.AND P1, PT, R28.reuse, 0x28, !P1 ;  /* 0x000000281c00780c */ /* 0x040fe40004f24270 */
[C---:B------:R-:W-:Y:S02]  /*f3e0*/  ISETP.GT.AND P2, PT, R28.reuse, RZ, !P2 ;  /* 0x000000ff1c00720c */ /* 0x040fe40005744270 */
[C---:B------:R-:W-:Y:S02]  /*f3f0*/  ISETP.LT.OR P1, PT, R29.reuse, 0x29, P1 ;  /* 0x000000291d00780c */ /* 0x040fe40000f21670 */
[C---:B------:R-:W-:Y:S02]  /*f400*/  ISETP.LT.OR P2, PT, R29.reuse, 0x1, P2 ;  /* 0x000000011d00780c */ /* 0x040fe40001741670 */
[----:B------:R-:W-:Y:S02]  /*f410*/  ISETP.GT.AND P0, PT, R28, 0x29, !P0 ;  /* 0x000000291c00780c */ /* 0x000fe40004704270 */
[----:B------:R-:W-:Y:S02]  /*f420*/  FSEL R9, R2, -INF , !P2 ;  /* 0xff80000002097808 */ /* 0x000fe40005000000 */
[----:B------:R-:W-:Y:S02]  /*f430*/  ISETP.NE.AND P2, PT, R10, RZ, PT ;  /* 0x000000ff0a00720c */ /* 0x000fe40003f45270 */
[----:B------:R-:W-:Y:S02]  /*f440*/  ISETP.LT.OR P0, PT, R29, 0x2a, P0 ;  /* 0x0000002a1d00780c */ /* 0x000fe40000701670 */
[----:B------:R-:W-:Y:S02]  /*f450*/  ISETP.GT.AND P2, PT, R28, 0x1, !P2 ;  /* 0x000000011c00780c */ /* 0x000fe40005744270 */
[----:B------:R-:W-:Y:S02]  /*f460*/  FSEL R153, R7, -INF , !P0 ;  /* 0xff80000007997808 */ /* 0x000fe40004000000 */
[----:B------:R-:W-:Y:S04]  /*f470*/  ISETP.LT.OR P2, PT, R29, 0x2, P2 ;  /* 0x000000021d00780c */ /* 0x000fe80001741670 */
[----:B------:R-:W-:Y:S02]  /*f480*/  FSEL R10, R3, -INF , !P2 ;  /* 0xff800000030a7808 */ /* 0x000fe40005000000 */
[----:B------:R-:W-:Y:S02]  /*f490*/  ISETP.NE.AND P2, PT, R27, RZ, PT ;  /* 0x000000ff1b00720c */ /* 0x000fe40003f45270 */
[----:B------:R-:W-:Y:S02]  /*f4a0*/  FMNMX.FTZ R3, R154, R151, !PT ;  /* 0x000000979a037209 */ /* 0x000fe40007810000 */
[----:B------:R-:W-:Y:S02]  /*f4b0*/  ISETP.GT.AND P2, PT, R28, 0x8, !P2 ;  /* 0x000000081c00780c */ /* 0x000fe40005744270 */
[----:B------:R-:W-:Y:S02]  /*f4c0*/  FMNMX.FTZ R3, R160, R3, !PT ;  /* 0x00000003a0037209 */ /* 0x000fe40007810000 */
[C---:B------:R-:W-:Y:S02]  /*f4d0*/  ISETP.LT.OR P2, PT, R29.reuse, 0x9, P2 ;  /* 0x000000091d00780c */ /* 0x040fe40001741670 */
        /* <DEDUP_REMOVED lines=9> */
[----:B------:R-:W-:Y:S02]  /*f570*/  FMNMX.FTZ R13, R152, R150, !PT ;  /* 0x00000096980d7209 */ /* 0x000fe40007810000 */
[----:B------:R-:W-:Y:S02]  /*f580*/  ISETP.NE.AND P2, PT, R26, RZ, PT ;  /* 0x000000ff1a00720c */ /* 0x000fe40003f45270 */
[----:B------:R-:W-:Y:S02]  /*f590*/  FMNMX.FTZ R13, R22, R13, !PT ;  /* 0x0000000d160d7209 */ /* 0x000fe40007810000 */
[----:B------:R-:W-:Y:S02]  /*f5a0*/  ISETP.GT.AND P2, PT, R28, 0x10, !P2 ;  /* 0x000000101c00780c */ /* 0x000fe40005744270 */
[----:B------:R-:W-:Y:S02]  /*f5b0*/  FMNMX.FTZ R13, R18, R13, !PT ;  /* 0x0000000d120d7209 */ /* 0x000fe40007810000 */
[----:B------:R-:W-:Y:S02]  /*f5c0*/  FMNMX.FTZ R0, R194, R3, !PT ;  /* 0x00000003c2007209 */ /* 0x000fe40007810000 */
[----:B------:R-:W-:Y:S02]  /*f5d0*/  ISETP.LT.OR P2, PT, R29, 0x11, P2 ;  /* 0x000000111d00780c */ /* 0x000fe40001741670 */
[----:B------:R-:W-:Y:S02]  /*f5e0*/  FMNMX.FTZ R13, R14, R13, !PT ;  /* 0x0000000d0e0d7209 */ /* 0x000fe40007810000 */
[----:B------:R-:W-:Y:S02]  /*f5f0*/  FMNMX.FTZ R0, R195, R0, !PT ;  /* 0x00000000c3007209 */ /* 0x000fe40007810000 */
[----:B------:R-:W-:Y:S02]  /*f600*/  FMNMX.FTZ R13, R46, R13, !PT ;  /* 0x0000000d2e0d7209 */ /* 0x000fe40007810000 */
[----:B------:R-:W-:Y:S02]  /*f610*/  FSEL R245, R245, -INF , !P2 ;  /* 0xff800000f5f57808 */ /* 0x000fe40005000000 */
[----:B------:R-:W-:Y:S02]  /*f620*/  ISETP.NE.AND P2, PT, R25, RZ, PT ;  /* 0x000000ff1900720c */ /* 0x000fe40003f45270 */
[----:B------:R-:W-:Y:S02]  /*f630*/  FMNMX.FTZ R5, R175, R0, !PT ;  /* 0x00000000af057209 */ /* 0x000fe40007810000 */
[----:B------:R-:W-:Y:S02]  /*f640*/  FMNMX.FTZ R13, R44, R13, !PT ;  /* 0x0000000d2c0d7209 */ /* 0x000fe40007810000 */
[----:B------:R-:W-:Y:S02]  /*f650*/  ISETP.GT.AND P2, PT, R28, 0x11, !P2 ;  /* 0x000000111c00780c */ /* 0x000fe40005744270 */
        /* <DEDUP_REMOVED lines=8> */
[----:B------:R-:W-:Y:S02]  /*f6e0*/  ISETP.GT.AND P2, PT, R28, 0x18, !P2 ;  /* 0x000000181c00780c */ /* 0x000fe40005744270 */
[----:B------:R-:W-:Y:S01]  /*f6f0*/  FMNMX.FTZ R13, R248, R13, !PT ;  /* 0x0000000df80d7209 */ /* 0x000fe20007810000 */
[----:B------:R-:W1:Y:S01]  /*f700*/  SHFL.BFLY PT, R4, R3, 0x2, 0x1f ;  /* 0x0c401f0003047f89 */ /* 0x000e6200000e0000 */
[----:B------:R-:W-:Y:S02]  /*f710*/  FMNMX.FTZ R0, R31, R149, !PT ;  /* 0x000000951f007209 */ /* 0x000fe40007810000 */
[----:B------:R-:W-:Y:S02]  /*f720*/  ISETP.LT.OR P2, PT, R29, 0x19, P2 ;  /* 0x000000191d00780c */ /* 0x000fe40001741670 */
[----:B------:R-:W-:Y:S02]  /*f730*/  FMNMX.FTZ R0, R17, R0, !PT ;  /* 0x0000000011007209 */ /* 0x000fe40007810000 */
[----:B------:R-:W-:Y:S02]  /*f740*/  FMNMX.FTZ R13, R244, R13, !PT ;  /* 0x0000000df40d7209 */ /* 0x000fe40007810000 */
[----:B------:R-:W-:Y:S02]  /*f750*/  FSEL R249, R249, -INF , !P2 ;  /* 0xff800000f9f97808 */ /* 0x000fe40005000000 */
[----:B------:R-:W-:Y:S02]  /*f760*/  ISETP.NE.AND P2, PT, R23, RZ, PT ;  /* 0x000000ff1700720c */ /* 0x000fe40003f45270 */
[----:B------:R-:W-:Y:S02]  /*f770*/  FMNMX.FTZ R13, R170, R13, !PT ;  /* 0x0000000daa0d7209 */ /* 0x000fe40007810000 */
[----:B------:R-:W-:Y:S02]  /*f780*/  FMNMX.FTZ R0, R161, R0, !PT ;  /* 0x00000000a1007209 */ /* 0x000fe40007810000 */
[----:B------:R-:W-:Y:S02]  /*f790*/  FMNMX.FTZ R5, R168, R13, !PT ;  /* 0x0000000da8057209 */ /* 0x000fe40007810000 */
[----:B------:R-:W-:Y:S02]  /*f7a0*/  ISETP.GT.AND P2, PT, R28, 0x19, !P2 ;  /* 0x000000191c00780c */ /* 0x000fe40005744270 */
[----:B------:R-:W-:Y:S01]  /*f7b0*/  FMNMX.FTZ R13, R15, R0, !PT ;  /* 0x000000000f0d7209 */ /* 0x000fe20007810000 */
[----:B------:R-:W2:Y:S01]  /*f7c0*/  SHFL.BFLY PT, R2, R5, 0x2, 0x1f ;  /* 0x0c401f0005027f89 */ /* 0x000ea200000e0000 */
        /* <DEDUP_REMOVED lines=12> */
[----:B-1----:R-:W-:Y:S02]  /*f890*/  FMNMX.FTZ R4, R3, R4, !PT ;  /* 0x0000000403047209 */ /* 0x002fe40007810000 */
[----:B------:R-:W-:Y:S02]  /*f8a0*/  FMNMX.FTZ R0, R167, R0, !PT ;  /* 0x00000000a7007209 */ /* 0x000fe40007810000 */
[----:B------:R-:W-:Y:S01]  /*f8b0*/  ISETP.GT.AND P2, PT, R28, 0x21, !P2 ;  /* 0x000000211c00780c */ /* 0x000fe20005744270 */
[----:B------:R-:W1:Y:S01]  /*f8c0*/  SHFL.BFLY PT, R3, R4, 0x1, 0x1f ;  /* 0x0c201f0004037f89 */ /* 0x000e6200000e0000 */
[----:B------:R-:W-:Y:S02]  /*f8d0*/  FMNMX.FTZ R0, R165, R0, !PT ;  /* 0x00000000a5007209 */ /* 0x000fe40007810000 */
[----:B------:R-:W-:Y:S02]  /*f8e0*/  ISETP.LT.OR P2, PT, R29, 0x22, P2 ;  /* 0x000000221d00780c */ /* 0x000fe40001741670 */
[----:B--2---:R-:W-:Y:S02]  /*f8f0*/  FMNMX.FTZ R2, R5, R2, !PT ;  /* 0x0000000205027209 */ /* 0x004fe40007810000 */
[----:B------:R-:W-:Y:S02]  /*f900*/  FSEL R162, R6, -INF , !P2 ;  /* 0xff80000006a27808 */ /* 0x000fe40005000000 */
[----:B------:R-:W-:Y:S01]  /*f910*/  FMNMX.FTZ R6, R163, R0, !PT ;  /* 0x00000000a3067209 */ /* 0x000fe20007810000 */
[----:B------:R-:W2:Y:S01]  /*f920*/  SHFL.BFLY PT, R13, R2, 0x1, 0x1f ;  /* 0x0c201f00020d7f89 */ /* 0x000ea200000e0000 */
[----:B------:R-:W-:Y:S04]  /*f930*/  FMNMX.FTZ R19, R9, R148, !PT ;  /* 0x0000009409137209 */ /* 0x000fe80007810000 */
[----:B------:R-:W-:Y:S03]  /*f940*/  FMNMX.FTZ R19, R10, R19, !PT ;  /* 0x000000130a137209 */ /* 0x000fe60007810000 */
[----:B------:R-:W3:Y:S01]  /*f950*/  SHFL.BFLY PT, R5, R6, 0x2, 0x1f ;  /* 0x0c401f0006057f89 */ /* 0x000ee200000e0000 */
[----:B------:R-:W-:Y:S04]  /*f960*/  FMNMX.FTZ R19, R12, R19, !PT ;  /* 0x000000130c137209 */ /* 0x000fe80007810000 */
[----:B------:R-:W-:Y:S02]  /*f970*/  FMNMX.FTZ R0, R8, R19, !PT ;  /* 0x0000001308007209 */ /* 0x000fe40007810000 */
[----:B-1----:R-:W-:Y:S04]  /*f980*/  FMNMX.FTZ R3, R4, R3, !PT ;  /* 0x0000000304037209 */ /* 0x002fe80007810000 */
[C---:B------:R-:W-:Y:S01]  /*f990*/  FSETP.NEU.FTZ.AND P2, PT, R3.reuse, -INF , PT ;  /* 0xff8000000300780b */ /* 0x040fe20003f5d000 */
[----:B------:R-:W-:Y:S01]  /*f9a0*/  FMUL.FTZ R173, R3, c[0x0][0x2d0] ;  /* 0x0000b40003ad7a20 */ /* 0x000fe20000410000 */
[----:B--2---:R-:W-:Y:S04]  /*f9b0*/  FMNMX.FTZ R2, R2, R13, !PT ;  /* 0x0000000d02027209 */ /* 0x004fe80007810000 */
[----:B------:R-:W-:Y:S01]  /*f9c0*/  FSEL R173, R173, RZ, P2 ;  /* 0x000000ffadad7208 */ /* 0x000fe20001000000 */
[----:B------:R-:W-:Y:S04]  /*f9d0*/  FMUL.FTZ R171, R2, c[0x0][0x2d0] ;  /* 0x0000b40002ab7a20 */ /* 0x000fe80000410000 */
[--C-:B------:R-:W-:Y:S01]  /*f9e0*/  FFMA.FTZ R178, R160, c[0x0][0x2d0], -R173.reuse ;  /* 0x0000b400a0b27a23 */ /* 0x100fe200000108ad */
[----:B------:R-:W-:Y:S01]  /*f9f0*/  FSEL R160, R11, -INF , !P1 ;  /* 0xff8000000ba07808 */ /* 0x000fe20004800000 */
[--C-:B------:R-:W-:Y:S01]  /*fa00*/  FFMA.FTZ R177, R20, c[0x0][0x2d0], -R173.reuse ;  /* 0x0000b40014b17a23 */ /* 0x100fe200000108ad */
[----:B------:R-:W-:Y:S01]  /*fa10*/  FMNMX.FTZ R11, R245, R0, !PT ;  /* 0x00000000f50b7209 */ /* 0x000fe20007810000 */
[--C-:B------:R-:W-:Y:S01]  /*fa20*/  FFMA.FTZ R179, R154, c[0x0][0x2d0], -R173.reuse ;  /* 0x0000b4009ab37a23 */ /* 0x100fe200000108ad */
[----:B---3--:R-:W-:Y:S01]  /*fa30*/  FMNMX.FTZ R6, R6, R5, !PT ;  /* 0x0000000506067209 */ /* 0x008fe20007810000 */
[--C-:B------:R-:W-:Y:S01]  /*fa40*/  FFMA.FTZ R176, R16, c[0x0][0x2d0], -R173.reuse ;  /* 0x0000b40010b07a23 */ /* 0x100fe200000108ad */
[----:B------:R-:W-:Y:S01]  /*fa50*/  FMNMX.FTZ R0, R252, R11, !PT ;  /* 0x0000000bfc007209 */ /* 0x000fe20007810000 */
[----:B------:R-:W-:Y:S01]  /*fa60*/  MUFU.EX2 R178, R178 ;  /* 0x000000b200b27308 */ /* 0x000fe20000000800 */
[----:B------:R-:W-:Y:S01]  /*fa70*/  FSETP.NEU.FTZ.AND P1, PT, R2, -INF , PT ;  /* 0xff8000000200780b */ /* 0x000fe20003f3d000 */
[----:B------:R-:W1:Y:S01]  /*fa80*/  SHFL.BFLY PT, R5, R6, 0x1, 0x1f ;  /* 0x0c201f0006057f89 */ /* 0x000e6200000e0000 */
[----:B------:R-:W-:Y:S01]  /*fa90*/  FMNMX.FTZ R0, R249, R0, !PT ;  /* 0x00000000f9007209 */ /* 0x000fe20007810000 */
[--C-:B------:R-:W-:Y:S01]  /*faa0*/  FFMA.FTZ R174, R174, c[0x0][0x2d0], -R173.reuse ;  /* 0x0000b400aeae7a23 */ /* 0x100fe200000108ad */
[----:B------:R-:W-:Y:S01]  /*fab0*/  FSEL R171, R171, RZ, P1 ;  /* 0x000000ffabab7208 */ /* 0x000fe20000800000 */
[--C-:B------:R-:W-:Y:S01]  /*fac0*/  FFMA.FTZ R190, R42, c[0x0][0x2d0], -R173.reuse ;  /* 0x0000b4002abe7a23 */ /* 0x100fe200000108ad */
[----:B------:R-:W-:Y:S01]  /*fad0*/  FMNMX.FTZ R11, R247, R0, !PT ;  /* 0x00000000f70b7209 */ /* 0x000fe20007810000 */
[----:B------:R-:W-:Y:S01]  /*fae0*/  FFMA.FTZ R191, R40, c[0x0][0x2d0], -R173 ;  /* 0x0000b40028bf7a23 */ /* 0x000fe200000108ad */
[----:B------:R-:W-:Y:S01]  /*faf0*/  FSEL R7, R2, RZ, P1 ;  /* 0x000000ff02077208 */ /* 0x000fe20000800000 */
[--C-:B------:R-:W-:Y:S01]  /*fb00*/  FFMA.FTZ R155, R152, c[0x0][0x2d0], -R171.reuse ;  /* 0x0000b400989b7a23 */ /* 0x100fe200000108ab */
[----:B------:R-:W-:Y:S01]  /*fb10*/  FMNMX.FTZ R11, R164, R11, !PT ;  /* 0x0000000ba40b7209 */ /* 0x000fe20007810000 */
[--C-:B------:R-:W-:Y:S01]  /*fb20*/  FFMA.FTZ R154, R22, c[0x0][0x2d0], -R171.reuse ;  /* 0x0000b400169a7a23 */ /* 0x100fe200000108ab */
[----:B------:R-:W2:Y:S01]  /*fb30*/  MUFU.EX2 R179, R179 ;  /* 0x000000b300b37308 */ /* 0x000ea20000000800 */
[----:B------:R-:W-:Y:S01]  /*fb40*/  LDSM.16.MT88.4 R20, [R214+0x1880] ;  /* 0x00188000d614783b */ /* 0x000fe20000004200 */
[----:B------:R-:W-:Y:S01]  /*fb50*/  FMNMX.FTZ R11, R162, R11, !PT ;  /* 0x0000000ba20b7209 */ /* 0x000fe20007810000 */
[--C-:B------:R-:W-:Y:S02]  /*fb60*/  FFMA.FTZ R183, R18, c[0x0][0x2d0], -R171.reuse ;  /* 0x0000b40012b77a23 */ /* 0x100fe400000108ab */
[--C-:B------:R-:W-:Y:S01]  /*fb70*/  FFMA.FTZ R182, R14, c[0x0][0x2d0], -R171.reuse ;  /* 0x0000b4000eb67a23 */ /* 0x100fe200000108ab */
[----:B------:R-:W-:Y:S01]  /*fb80*/  FMNMX.FTZ R0, R160, R11, !PT ;  /* 0x0000000ba0007209 */ /* 0x000fe20007810000 */
[--C-:B------:R-:W-:Y:S02]  /*fb90*/  FFMA.FTZ R170, R170, c[0x0][0x2d0], -R171.reuse ;  /* 0x0000b400aaaa7a23 */ /* 0x100fe400000108ab */
[--C-:B------:R-:W-:Y:S01]  /*fba0*/  FFMA.FTZ R192, R46, c[0x0][0x2d0], -R171.reuse ;  /* 0x0000b4002ec07a23 */ /* 0x100fe200000108ab */
[----:B------:R-:W-:Y:S01]  /*fbb0*/  FMNMX.FTZ R4, R153, R0, !PT ;  /* 0x0000000099047209 */ /* 0x000fe20007810000 */
[----:B------:R-:W-:Y:S01]  /*fbc0*/  MUFU.EX2 R177, R177 ;  /* 0x000000b100b17308 */ /* 0x000fe20000000800 */
[----:B------:R-:W-:Y:S01]  /*fbd0*/  FFMA.FTZ R193, R44, c[0x0][0x2d0], -R171 ;  /* 0x0000b4002cc17a23 */ /* 0x000fe200000108ab */
[----:B-1----:R-:W-:Y:S01]  /*fbe0*/  FMNMX.FTZ R0, R6, R5, !PT ;  /* 0x0000000506007209 */ /* 0x002fe20007810000 */
[----:B------:R-:W-:Y:S01]  /*fbf0*/  FADD.FTZ R6, -R7, R150 ;  /* 0x0000009607067221 */ /* 0x000fe20000010100 */
[----:B------:R-:W1:Y:S01]  /*fc00*/  SHFL.BFLY PT, R5, R4, 0x2, 0x1f ;  /* 0x0c401f0004057f89 */ /* 0x000e6200000e0000 */
[--C-:B------:R-:W-:Y:S01]  /*fc10*/  FFMA.FTZ R194, R194, c[0x0][0x2d0], -R173.reuse ;  /* 0x0000b400c2c27a23 */ /* 0x100fe200000108ad */
[C---:B------:R-:W-:Y:S01]  /*fc20*/  FSETP.NEU.FTZ.AND P0, PT, R0.reuse, -INF , PT ;  /* 0xff8000000000780b */ /* 0x040fe20003f1d000 */
[----:B------:R-:W-:Y:S02]  /*fc30*/  FMUL.FTZ R166, R0, c[0x0][0x2d0] ;  /* 0x0000b40000a67a20 */ /* 0x000fe40000410000 */
[----:B------:R-:W-:Y:S01]  /*fc40*/  FMUL.FTZ R150, R6, c[0x0][0x2d0] ;  /* 0x0000b40006967a20 */ /* 0x000fe20000410000 */
[----:B------:R-:W3:Y:S01]  /*fc50*/  MUFU.EX2 R176, R176 ;  /* 0x000000b000b07308 */ /* 0x000ee20000000800 */
[----:B------:R-:W-:Y:S01]  /*fc60*/  FFMA.FTZ R195, R195, c[0x0][0x2d0], -R173 ;  /* 0x0000b400c3c37a23 */ /* 0x000fe200000108ad */
[----:B------:R-:W-:Y:S01]  /*fc70*/  FSEL R166, R166, RZ, P0 ;  /* 0x000000ffa6a67208 */ /* 0x000fe20000000000 */
[--C-:B------:R-:W-:Y:S01]  /*fc80*/  FFMA.FTZ R196, R196, c[0x0][0x2d0], -R171.reuse ;  /* 0x0000b400c4c47a23 */ /* 0x100fe200000108ab */
[----:B--2---:R-:W-:Y:S01]  /*fc90*/  F2FP.PACK_AB R156, R178, R179 ;  /* 0x000000b3b29c723e */ /* 0x004fe200000000ff */
[----:B------:R-:W-:Y:S02]  /*fca0*/  FFMA.FTZ R197, R246, c[0x0][0x2d0], -R171 ;  /* 0x0000b400f6c57a23 */ /* 0x000fe400000108ab */
[--C-:B------:R-:W-:Y:S02]  /*fcb0*/  FFMA.FTZ R185, R161, c[0x0][0x2d0], -R166.reuse ;  /* 0x0000b400a1b97a23 */ /* 0x100fe400000108a6 */
[--C-:B------:R-:W-:Y:S01]  /*fcc0*/  FFMA.FTZ R181, R31, c[0x0][0x2d0], -R166.reuse ;  /* 0x0000b4001fb57a23 */ /* 0x100fe200000108a6 */
[----:B------:R-:W2:Y:S01]  /*fcd0*/  MUFU.EX2 R150, R150 ;  /* 0x0000009600967308 */ /* 0x000ea20000000800 */
[--C-:B------:R-:W-:Y:S02]  /*fce0*/  FFMA.FTZ R180, R17, c[0x0][0x2d0], -R166.reuse ;  /* 0x0000b40011b47a23 */ /* 0x100fe400000108a6 */
[--C-:B------:R-:W-:Y:S02]  /*fcf0*/  FFMA.FTZ R184, R15, c[0x0][0x2d0], -R166.reuse ;  /* 0x0000b4000fb87a23 */ /* 0x100fe400000108a6 */
[--C-:B------:R-:W-:Y:S02]  /*fd00*/  FFMA.FTZ R169, R169, c[0x0][0x2d0], -R166.reuse ;  /* 0x0000b400a9a97a23 */ /* 0x100fe400000108a6 */
[--C-:B------:R-:W-:Y:S01]  /*fd10*/  FFMA.FTZ R167, R167, c[0x0][0x2d0], -R166.reuse ;  /* 0x0000b400a7a77a23 */ /* 0x100fe200000108a6 */
[----:B-1----:R-:W-:Y:S01]  /*fd20*/  FMNMX.FTZ R5, R4, R5, !PT ;  /* 0x0000000504057209 */ /* 0x002fe20007810000 */
[--C-:B------:R-:W-:Y:S01]  /*fd30*/  FFMA.FTZ R165, R165, c[0x0][0x2d0], -R166.reuse ;  /* 0x0000b400a5a57a23 */ /* 0x100fe200000108a6 */
[----:B------:R-:W-:Y:S01]  /*fd40*/  FSEL R4, R3, RZ, P2 ;  /* 0x000000ff03047208 */ /* 0x000fe20001000000 */
[----:B------:R-:W-:Y:S01]  /*fd50*/  MUFU.EX2 R155, R155 ;  /* 0x0000009b009b7308 */ /* 0x000fe20000000800 */
[--C-:B------:R-:W-:Y:S01]  /*fd60*/  FFMA.FTZ R198, R198, c[0x0][0x2d0], -R166.reuse ;  /* 0x0000b400c6c67a23 */ /* 0x100fe200000108a6 */
[----:B------:R-:W1:Y:S01]  /*fd70*/  SHFL.BFLY PT, R152, R5, 0x1, 0x1f ;  /* 0x0c201f0005987f89 */ /* 0x000e6200000e0000 */
[----:B---3--:R-:W-:Y:S01]  /*fd80*/  F2FP.PACK_AB R158, R176, R177 ;  /* 0x000000b1b09e723e */ /* 0x008fe200000000ff */
[----:B------:R-:W-:Y:S02]  /*fd90*/  FADD.FTZ R4, -R4, R151 ;  /* 0x0000009704047221 */ /* 0x000fe40000010100 */
[--C-:B------:R-:W-:Y:S02]  /*fda0*/  FFMA.FTZ R199, R199, c[0x0][0x2d0], -R166.reuse ;  /* 0x0000b400c7c77a23 */ /* 0x100fe400000108a6 */
[----:B------:R-:W-:Y:S01]  /*fdb0*/  FMUL.FTZ R151, R4, c[0x0][0x2d0] ;  /* 0x0000b40004977a20 */ /* 0x000fe20000410000 */
[----:B------:R-:W-:Y:S01]  /*fdc0*/  FSEL R4, R0, RZ, P0 ;  /* 0x000000ff00047208 */ /* 0x000fe20000000000 */
[----:B------:R-:W3:Y:S01]  /*fdd0*/  MUFU.EX2 R154, R154 ;  /* 0x0000009a009a7308 */ /* 0x000ee20000000800 */
[----:B------:R-:W-:Y:S02]  /*fde0*/  FFMA.FTZ R243, R243, c[0x0][0x2d0], -R166 ;  /* 0x0000b400f3f37a23 */ /* 0x000fe400000108a6 */
[----:B--2---:R-:W-:Y:S02]  /*fdf0*/  FMUL.FTZ R6, R150, R146 ;  /* 0x0000009296067220 */ /* 0x004fe40000410000 */
[----:B------:R-:W-:Y:S02]  /*fe00*/  FADD.FTZ R4, -R4, R149 ;  /* 0x0000009504047221 */ /* 0x000fe40000010100 */
[----:B------:R-:W-:Y:S02]  /*fe10*/  FMUL.FTZ R7, R150, R147 ;  /* 0x0000009396077220 */ /* 0x000fe40000410000 */
[----:B------:R-:W-:Y:S01]  /*fe20*/  FMUL.FTZ R149, R4, c[0x0][0x2d0] ;  /* 0x0000b40004957a20 */ /* 0x000fe20000410000 */
[----:B------:R-:W2:Y:S01]  /*fe30*/  MUFU.EX2 R151, R151 ;  /* 0x0000009700977308 */ /* 0x000ea20000000800 */
[C---:B------:R-:W-:Y:S02]  /*fe40*/  FMUL.FTZ R18, R150.reuse, R134 ;  /* 0x0000008696127220 */ /* 0x040fe40000410000 */
[C---:B------:R-:W-:Y:S02]  /*fe50*/  FMUL.FTZ R19, R150.reuse, R135 ;  /* 0x0000008796137220 */ /* 0x040fe40000410000 */
[C---:B------:R-:W-:Y:S01]  /*fe60*/  FMUL.FTZ R34, R150.reuse, R118 ;  /* 0x0000007696227220 */ /* 0x040fe20000410000 */
[----:B-1----:R-:W-:Y:S01]  /*fe70*/  FMNMX.FTZ R152, R5, R152, !PT ;  /* 0x0000009805987209 */ /* 0x002fe20007810000 */
[C---:B------:R-:W-:Y:S02]  /*fe80*/  FMUL.FTZ R35, R150.reuse, R119 ;  /* 0x0000007796237220 */ /* 0x040fe40000410000 */
[----:B------:R-:W-:Y:S01]  /*fe90*/  FMUL.FTZ R50, R150, R102 ;  /* 0x0000006696327220 */ /* 0x000fe20000410000 */
[C---:B------:R-:W-:Y:S01]  /*fea0*/  FSETP.NEU.FTZ.AND P0, PT, R152.reuse, -INF , PT ;  /* 0xff8000009800780b */ /* 0x040fe20003f1d000 */
[----:B------:R-:W-:Y:S01]  /*feb0*/  FMUL.FTZ R161, R152, c[0x0][0x2d0] ;  /* 0x0000b40098a17a20 */ /* 0x000fe20000410000 */
[----:B------:R-:W-:Y:S01]  /*fec0*/  MUFU.EX2 R183, R183 ;  /* 0x000000b700b77308 */ /* 0x000fe20000000800 */
[----:B------:R-:W-:Y:S01]  /*fed0*/  FMUL.FTZ R51, R150, R103 ;  /* 0x0000006796337220 */ /* 0x000fe20000410000 */
[----:B------:R-:W-:Y:S01]  /*fee0*/  FSEL R5, R152, RZ, P0 ;  /* 0x000000ff98057208 */ /* 0x000fe20000000000 */
[C---:B------:R-:W-:Y:S01]  /*fef0*/  FMUL.FTZ R54, R150.reuse, R54 ;  /* 0x0000003696367220 */ /* 0x040fe20000410000 */
[----:B------:R-:W-:Y:S01]  /*ff00*/  FSEL R161, R161, RZ, P0 ;  /* 0x000000ffa1a17208 */ /* 0x000fe20000000000 */
[----:B------:R-:W-:Y:S01]  /*ff10*/  FMUL.FTZ R55, R150, R55 ;  /* 0x0000003796377220 */ /* 0x000fe20000410000 */
[----:B---3--:R-:W-:Y:S01]  /*ff20*/  F2FP.PACK_AB R157, R154, R155 ;  /* 0x0000009b9a9d723e */ /* 0x008fe200000000ff */
[----:B------:R-:W-:Y:S01]  /*ff30*/  FADD.FTZ R5, -R5, R148 ;  /* 0x0000009405057221 */ /* 0x000fe20000010100 */
[----:B------:R-:W-:Y:S01]  /*ff40*/  ISETP.GT.AND P0, PT, R233, UR6, PT ;  /* 0x00000006e9007c0c */ /* 0x000fe2000bf04270 */
[--C-:B------:R-:W-:Y:S01]  /*ff50*/  FFMA.FTZ R187, R12, c[0x0][0x2d0], -R161.reuse ;  /* 0x0000b4000cbb7a23 */ /* 0x100fe200000108a1 */
[----:B------:R-:W1:Y:S01]  /*ff60*/  MUFU.EX2 R182, R182 ;  /* 0x000000b600b67308 */ /* 0x000e620000000800 */
[--C-:B------:R-:W-:Y:S01]  /*ff70*/  FFMA.FTZ R189, R9, c[0x0][0x2d0], -R161.reuse ;  /* 0x0000b40009bd7a23 */ /* 0x100fe200000108a1 */
[----:B------:R-:W-:Y:S01]  /*ff80*/  IADD3 R233, R233, -0x1, RZ ;  /* 0xffffffffe9e97810 */ /* 0x000fe20007ffe0ff */
[--C-:B------:R-:W-:Y:S02]  /*ff90*/  FFMA.FTZ R188, R10, c[0x0][0x2d0], -R161.reuse ;  /* 0x0000b4000abc7a23 */ /* 0x100fe400000108a1 */
[--C-:B------:R-:W-:Y:S02]  /*ffa0*/  FFMA.FTZ R186, R8, c[0x0][0x2d0], -R161.reuse ;  /* 0x0000b40008ba7a23 */ /* 0x100fe400000108a1 */
[----:B------:R-:W-:Y:S02]  /*ffb0*/  FMUL.FTZ R8, R5, c[0x0][0x2d0] ;  /* 0x0000b40005087a20 */ /* 0x000fe40000410000 */
[C---:B--2---:R-:W-:Y:S01]  /*ffc0*/  FMUL.FTZ R4, R151.reuse, R144 ;  /* 0x0000009097047220 */ /* 0x044fe20000410000 */
[----:B------:R-:W2:Y:S01]  /*ffd0*/  MUFU.EX2 R149, R149 ;  /* 0x0000009500957308 */ /* 0x000ea20000000800 */
[C---:B------:R-:W-:Y:S02]  /*ffe0*/  FMUL.FTZ R5, R151.reuse, R145 ;  /* 0x0000009197057220 */ /* 0x040fe40000410000 */
[C---:B------:R-:W-:Y:S02]  /*fff0*/  FMUL.FTZ R16, R151.reuse, R132 ;  /* 0x0000008497107220 */ /* 0x040fe40000410000 */
[C---:B------:R-:W-:Y:S02]  /*10000*/  FMUL.FTZ R17, R151.reuse, R133 ;  /* 0x0000008597117220 */ /* 0x040fe40000410000 */
[----:B------:R-:W-:Y:S01]  /*10010*/  LDSM.16.MT88.4 R132, [R214+0x2080] ;  /* 0x00208000d684783b */ /* 0x000fe20000004200 */
[C---:B------:R-:W-:Y:S02]  /*10020*/  FMUL.FTZ R32, R151.reuse, R116 ;  /* 0x0000007497207220 */ /* 0x040fe40000410000 */
[----:B------:R3:W4:Y:S01]  /*10030*/  MUFU.EX2 R148, R8 ;  /* 0x0000000800947308 */ /* 0x0007220000000800 */
[C---:B------:R-:W-:Y:S02]  /*10040*/  FMUL.FTZ R33, R151.reuse, R117 ;  /* 0x0000007597217220 */ /* 0x040fe40000410000 */
[C---:B------:R-:W-:Y:S01]  /*10050*/  FMUL.FTZ R48, R151.reuse, R100 ;  /* 0x0000006497307220 */ /* 0x040fe20000410000 */
[----:B-1----:R-:W-:Y:S01]  /*10060*/  F2FP.PACK_AB R159, R182, R183 ;  /* 0x000000b7b69f723e */ /* 0x002fe200000000ff */
[----:B------:R-:W-:Y:S01]  /*10070*/  LDSM.16.MT88.4 R116, [R214+0x2880] ;  /* 0x00288000d674783b */ /* 0x000fe20000004200 */
[C---:B------:R-:W-:Y:S02]  /*10080*/  FMUL.FTZ R49, R151.reuse, R101 ;  /* 0x0000006597317220 */ /* 0x040fe40000410000 */
[----:B------:R-:W-:Y:S02]  /*10090*/  FFMA.FTZ R164, R164, c[0x0][0x2d0], -R161 ;  /* 0x0000b400a4a47a23 */ /* 0x000fe400000108a1 */
[----:B------:R-:W-:Y:S01]  /*100a0*/  MUFU.EX2 R181, R181 ;  /* 0x000000b500b57308 */ /* 0x000fe20000000800 */
[-C--:B------:R-:W-:Y:S01]  /*100b0*/  HMMA.16816.F32 R4, R156, R20.reuse, R4 ;  /* 0x000000149c04723c */ /* 0x080fe20000001804 */
[----:B------:R-:W-:Y:S01]  /*100c0*/  FMUL.FTZ R52, R151, R52 ;  /* 0x0000003497347220 */ /* 0x000fe20000410000 */
[----:B------:R-:W-:Y:S01]  /*100d0*/  LDSM.16.MT88.4 R100, [R214+0x3080] ;  /* 0x00308000d664783b */ /* 0x000fe20000004200 */
[C---:B--2---:R-:W-:Y:S02]  /*100e0*/  FMUL.FTZ R9, R149.reuse, R141 ;  /* 0x0000008d95097220 */ /* 0x044fe40000410000 */
[C---:B------:R-:W-:Y:S02]  /*100f0*/  FMUL.FTZ R12, R149.reuse, R136 ;  /* 0x00000088950c7220 */ /* 0x040fe40000410000 */
[C---:B------:R-:W-:Y:S02]  /*10100*/  FMUL.FTZ R13, R149.reuse, R137 ;  /* 0x00000089950d7220 */ /* 0x040fe40000410000 */
[----:B------:R-:W1:Y:S03]  /*10110*/  MUFU.EX2 R180, R180 ;  /* 0x000000b400b47308 */ /* 0x000e660000000800 */
[C---:B------:R-:W-:Y:S02]  /*10120*/  FMUL.FTZ R40, R149.reuse, R108 ;  /* 0x0000006c95287220 */ /* 0x040fe40000410000 */
[C---:B---3--:R-:W-:Y:S02]  /*10130*/  FMUL.FTZ R8, R149.reuse, R140 ;  /* 0x0000008c95087220 */ /* 0x048fe40000410000 */
[C---:B----4-:R-:W-:Y:S02]  /*10140*/  FMUL.FTZ R10, R148.reuse, R142 ;  /* 0x0000008e940a7220 */ /* 0x050fe40000410000 */
        /* <DEDUP_REMOVED lines=8> */
[----:B------:R-:W-:Y:S01]  /*101d0*/  LDSM.16.MT88.4 R108, [R214+0x1c80] ;  /* 0x001c8000d66c783b */ /* 0x000fe20000004200 */
[C---:B------:R-:W-:Y:S01]  /*101e0*/  FMUL.FTZ R44, R149.reuse, R104 ;  /* 0x00000068952c7220 */ /* 0x040fe20000410000 */
[----:B-1----:R-:W-:Y:S01]  /*101f0*/  F2FP.PACK_AB R144, R180, R181 ;  /* 0x000000b5b490723e */ /* 0x002fe200000000ff */
[C---:B------:R-:W-:Y:S02]  /*10200*/  FMUL.FTZ R45, R149.reuse, R105 ;  /* 0x00000069952d7220 */ /* 0x040fe40000410000 */
[C---:B------:R-:W-:Y:S02]  /*10210*/  FMUL.FTZ R46, R148.reuse, R106 ;  /* 0x0000006a942e7220 */ /* 0x040fe40000410000 */
[C---:B------:R-:W-:Y:S02]  /*10220*/  FMUL.FTZ R47, R148.reuse, R107 ;  /* 0x0000006b942f7220 */ /* 0x040fe40000410000 */
[----:B------:R-:W-:Y:S01]  /*10230*/  MUFU.EX2 R189, R189 ;  /* 0x000000bd00bd7308 */ /* 0x000fe20000000800 */
[----:B------:R-:W-:Y:S01]  /*10240*/  LDSM.16.MT88.4 R104, [R212+0x3080] ;  /* 0x00308000d468783b */ /* 0x000fe20000004200 */
[C---:B------:R-:W-:Y:S02]  /*10250*/  FMUL.FTZ R24, R149.reuse, R124 ;  /* 0x0000007c95187220 */ /* 0x040fe40000410000 */
[C---:B------:R-:W-:Y:S02]  /*10260*/  FMUL.FTZ R25, R149.reuse, R125 ;  /* 0x0000007d95197220 */ /* 0x040fe40000410000 */
[C---:B------:R-:W-:Y:S02]  /*10270*/  FMUL.FTZ R26, R148.reuse, R126 ;  /* 0x0000007e941a7220 */ /* 0x040fe40000410000 */
[C---:B------:R-:W-:Y:S02]  /*10280*/  FMUL.FTZ R27, R148.reuse, R127 ;  /* 0x0000007f941b7220 */ /* 0x040fe40000410000 */
[----:B------:R-:W1:Y:S01]  /*10290*/  MUFU.EX2 R188, R188 ;  /* 0x000000bc00bc7308 */ /* 0x000e620000000800 */
[----:B------:R-:W-:Y:S02]  /*102a0*/  FMUL.FTZ R29, R149, R121 ;  /* 0x00000079951d7220 */ /* 0x000fe40000410000 */
[----:B------:R-:W-:Y:S01]  /*102b0*/  FMUL.FTZ R30, R148, R122 ;  /* 0x0000007a941e7220 */ /* 0x000fe20000410000 */
[----:B--2---:R-:W-:Y:S01]  /*102c0*/  F2FP.PACK_AB R146, R184, R185 ;  /* 0x000000b9b892723e */ /* 0x004fe200000000ff */
[----:B------:R-:W-:Y:S02]  /*102d0*/  FMUL.FTZ R53, R151, R53 ;  /* 0x0000003597357220 */ /* 0x000fe40000410000 */
[C---:B------:R-:W-:Y:S02]  /*102e0*/  FMUL.FTZ R56, R149.reuse, R56 ;  /* 0x0000003895387220 */ /* 0x040fe40000410000 */
[C---:B------:R-:W-:Y:S01]  /*102f0*/  FMUL.FTZ R57, R149.reuse, R57 ;  /* 0x0000003995397220 */ /* 0x040fe20000410000 */
[----:B------:R-:W-:Y:S01]  /*10300*/  MUFU.EX2 R187, R187 ;  /* 0x000000bb00bb7308 */ /* 0x000fe20000000800 */
[C---:B------:R-:W-:Y:S02]  /*10310*/  FMUL.FTZ R58, R148.reuse, R58 ;  /* 0x0000003a943a7220 */ /* 0x040fe40000410000 */
[C---:B------:R-:W-:Y:S02]  /*10320*/  FMUL.FTZ R59, R148.reuse, R59 ;  /* 0x0000003b943b7220 */ /* 0x040fe40000410000 */
[C---:B------:R-:W-:Y:S02]  /*10330*/  FMUL.FTZ R60, R149.reuse, R60 ;  /* 0x0000003c953c7220 */ /* 0x040fe40000410000 */
[----:B------:R-:W-:Y:S02]  /*10340*/  FMUL.FTZ R61, R149, R61 ;  /* 0x0000003d953d7220 */ /* 0x000fe40000410000 */
[C---:B------:R-:W-:Y:S01]  /*10350*/  FMUL.FTZ R62, R148.reuse, R62 ;  /* 0x0000003e943e7220 */ /* 0x040fe20000410000 */
[----:B------:R-:W2:Y:S01]  /*10360*/  MUFU.EX2 R186, R186 ;  /* 0x000000ba00ba7308 */ /* 0x000ea20000000800 */
[----:B------:R-:W-:Y:S02]  /*10370*/  FMUL.FTZ R63, R148, R63 ;  /* 0x0000003f943f7220 */ /* 0x000fe40000410000 */
[C---:B------:R-:W-:Y:S01]  /*10380*/  FMUL.FTZ R64, R151.reuse, R64 ;  /* 0x0000004097407220 */ /* 0x040fe20000410000 */
[----:B-1----:R-:W-:Y:S01]  /*10390*/  F2FP.PACK_AB R145, R188, R189 ;  /* 0x000000bdbc91723e */ /* 0x002fe200000000ff */
[----:B------:R-:W-:Y:S02]  /*103a0*/  FMUL.FTZ R65, R151, R65 ;  /* 0x0000004197417220 */ /* 0x000fe40000410000 */
[C---:B------:R-:W-:Y:S02]  /*103b0*/  FMUL.FTZ R66, R150.reuse, R66 ;  /* 0x0000004296427220 */ /* 0x040fe40000410000 */
[----:B------:R-:W-:Y:S01]  /*103c0*/  FMUL.FTZ R67, R150, R67 ;  /* 0x0000004396437220 */ /* 0x000fe20000410000 */
[----:B------:R-:W-:Y:S01]  /*103d0*/  MUFU.EX2 R127, R174 ;  /* 0x000000ae007f7308 */ /* 0x000fe20000000800 */
[--C-:B------:R-:W-:Y:S02]  /*103e0*/  FFMA.FTZ R246, R251, c[0x0][0x2d0], -R166.reuse ;  /* 0x0000b400fbf67a23 */ /* 0x100fe400000108a6 */
[--C-:B------:R-:W-:Y:S02]  /*103f0*/  FFMA.FTZ R251, R175, c[0x0][0x2d0], -R173.reuse ;  /* 0x0000b400affb7a23 */ /* 0x100fe400000108ad */
[----:B------:R-:W-:Y:S02]  /*10400*/  FFMA.FTZ R166, R163, c[0x0][0x2d0], -R166 ;  /* 0x0000b400a3a67a23 */ /* 0x000fe400000108a6 */
[--C-:B------:R-:W-:Y:S02]  /*10410*/  FFMA.FTZ R250, R250, c[0x0][0x2d0], -R173.reuse ;  /* 0x0000b400fafa7a23 */ /* 0x100fe400000108ad */
[----:B------:R-:W-:Y:S01]  /*10420*/  FFMA.FTZ R173, R172, c[0x0][0x2d0], -R173 ;  /* 0x0000b400acad7a23 */ /* 0x000fe200000108ad */
[----:B------:R-:W-:Y:S01]  /*10430*/  MUFU.EX2 R121, R170 ;  /* 0x000000aa00797308 */ /* 0x000fe20000000800 */
[--C-:B------:R-:W-:Y:S02]  /*10440*/  FFMA.FTZ R248, R248, c[0x0][0x2d0], -R171.reuse ;  /* 0x0000b400f8f87a23 */ /* 0x100fe400000108ab */
[--C-:B------:R-:W-:Y:S01]  /*10450*/  FFMA.FTZ R244, R244, c[0x0][0x2d0], -R171.reuse ;  /* 0x0000b400f4f47a23 */ /* 0x100fe200000108ab */
[----:B--2---:R-:W-:Y:S01]  /*10460*/  F2FP.PACK_AB R147, R186, R187 ;  /* 0x000000bbba93723e */ /* 0x004fe200000000ff */
[----:B------:R-:W-:Y:S02]  /*10470*/  FFMA.FTZ R171, R168, c[0x0][0x2d0], -R171 ;  /* 0x0000b400a8ab7a23 */ /* 0x000fe400000108ab */
[C---:B------:R-:W-:Y:S02]  /*10480*/  FMUL.FTZ R28, R149.reuse, R120 ;  /* 0x00000078951c7220 */ /* 0x040fe40000410000 */
[C---:B------:R-:W-:Y:S01]  /*10490*/  FMUL.FTZ R31, R148.reuse, R123 ;  /* 0x0000007b941f7220 */ /* 0x040fe20000410000 */
[----:B------:R1:W-:Y:S01]  /*104a0*/  MUFU.EX2 R136, R173 ;  /* 0x000000ad00887308 */ /* 0x0003e20000000800 */
[C---:B------:R-:W-:Y:S01]  /*104b0*/  HMMA.16816.F32 R8, R144.reuse, R20, R8 ;  /* 0x000000149008723c */ /* 0x040fe20000001808 */
[C---:B------:R-:W-:Y:S02]  /*104c0*/  FMUL.FTZ R72, R149.reuse, R72 ;  /* 0x0000004895487220 */ /* 0x040fe40000410000 */
[----:B------:R-:W-:Y:S02]  /*104d0*/  FMUL.FTZ R73, R149, R73 ;  /* 0x0000004995497220 */ /* 0x000fe40000410000 */
[C---:B------:R-:W-:Y:S02]  /*104e0*/  FMUL.FTZ R74, R148.reuse, R74 ;  /* 0x0000004a944a7220 */ /* 0x040fe40000410000 */
[C---:B------:R-:W-:Y:S01]  /*104f0*/  FMUL.FTZ R20, R151.reuse, R128 ;  /* 0x0000008097147220 */ /* 0x040fe20000410000 */
[-C--:B------:R-:W-:Y:S01]  /*10500*/  HMMA.16816.F32 R12, R144, R22.reuse, R12 ;  /* 0x00000016900c723c */ /* 0x080fe2000000180c */
[----:B------:R-:W-:Y:S01]  /*10510*/  FMUL.FTZ R21, R151, R129 ;  /* 0x0000008197157220 */ /* 0x000fe20000410000 */
[----:B------:R-:W-:Y:S02]  /*10520*/  MUFU.EX2 R138, R171 ;  /* 0x000000ab008a7308 */ /* 0x000fe40000000800 */
[C---:B------:R-:W-:Y:S02]  /*10530*/  FMUL.FTZ R75, R148.reuse, R75 ;  /* 0x0000004b944b7220 */ /* 0x040fe40000410000 */
[C---:B------:R-:W-:Y:S02]  /*10540*/  FMUL.FTZ R76, R149.reuse, R76 ;  /* 0x0000004c954c7220 */ /* 0x040fe40000410000 */
[C---:B------:R-:W-:Y:S01]  /*10550*/  HMMA.16816.F32 R16, R156.reuse, R22, R16 ;  /* 0x000000169c10723c */ /* 0x040fe20000001810 */
[C---:B------:R-:W-:Y:S03]  /*10560*/  FMUL.FTZ R77, R149.reuse, R77 ;  /* 0x0000004d954d7220 */ /* 0x040fe60000410000 */
[----:B------:R2:W-:Y:S01]  /*10570*/  MUFU.EX2 R124, R169 ;  /* 0x000000a9007c7308 */ /* 0x0005e20000000800 */
[----:B------:R-:W-:Y:S02]  /*10580*/  FMUL.FTZ R78, R148, R78 ;  /* 0x0000004e944e7220 */ /* 0x000fe40000410000 */
[C---:B------:R-:W-:Y:S01]  /*10590*/  FMUL.FTZ R22, R150.reuse, R130 ;  /* 0x0000008296167220 */ /* 0x040fe20000410000 */
[----:B-1----:R-:W-:Y:S01]  /*105a0*/  LDSM.16.MT88.4 R172, [R214+0x3880] ;  /* 0x00388000d6ac783b */ /* 0x002fe20000004200 */
[----:B------:R-:W-:Y:S03]  /*105b0*/  FMUL.FTZ R23, R150, R131 ;  /* 0x0000008396177220 */ /* 0x000fe60000410000 */
[C---:B------:R-:W-:Y:S02]  /*105c0*/  FMUL.FTZ R79, R148.reuse, R79 ;  /* 0x0000004f944f7220 */ /* 0x040fe40000410000 */
[----:B------:R-:W-:Y:S01]  /*105d0*/  MUFU.EX2 R126, R167 ;  /* 0x000000a7007e7308 */ /* 0x000fe20000000800 */
[C---:B------:R-:W-:Y:S01]  /*105e0*/  FMUL.FTZ R88, R149.reuse, R88 ;  /* 0x0000005895587220 */ /* 0x040fe20000410000 */
[-C--:B------:R-:W-:Y:S01]  /*105f0*/  HMMA.16816.F32 R20, R156, R36.reuse, R20 ;  /* 0x000000249c14723c */ /* 0x080fe20000001814 */
[----:B------:R-:W1:Y:S01]  /*10600*/  LDSM.16.MT88.4 R128, [R214+0x2480] ;  /* 0x00248000d680783b */ /* 0x000e620000004200 */
[C---:B------:R-:W-:Y:S02]  /*10610*/  FMUL.FTZ R89, R149.reuse, R89 ;  /* 0x0000005995597220 */ /* 0x040fe40000410000 */
[C---:B------:R-:W-:Y:S02]  /*10620*/  FMUL.FTZ R90, R148.reuse, R90 ;  /* 0x0000005a945a7220 */ /* 0x040fe40000410000 */
[C---:B------:R-:W-:Y:S02]  /*10630*/  FMUL.FTZ R91, R148.reuse, R91 ;  /* 0x0000005b945b7220 */ /* 0x040fe40000410000 */
[C---:B------:R-:W-:Y:S01]  /*10640*/  HMMA.16816.F32 R24, R144.reuse, R36, R24 ;  /* 0x000000249018723c */ /* 0x040fe20000001818 */
[----:B------:R-:W-:Y:S01]  /*10650*/  MUFU.EX2 R122, R165 ;  /* 0x000000a5007a7308 */ /* 0x000fe20000000800 */
[----:B--2---:R-:W-:Y:S02]  /*10660*/  LDSM.16.MT88.4 R168, [R212+0x2c80] ;  /* 0x002c8000d4a8783b */ /* 0x004fe40000004200 */
[----:B------:R-:W-:Y:S03]  /*10670*/  FMUL.FTZ R92, R149, R92 ;  /* 0x0000005c955c7220 */ /* 0x000fe60000410000 */
[C---:B------:R-:W-:Y:S01]  /*10680*/  FMUL.FTZ R36, R151.reuse, R112 ;  /* 0x0000007097247220 */ /* 0x040fe20000410000 */
[-C--:B------:R-:W-:Y:S01]  /*10690*/  HMMA.16816.F32 R28, R144, R38.reuse, R28 ;  /* 0x00000026901c723c */ /* 0x080fe2000000181c */
[----:B------:R-:W-:Y:S02]  /*106a0*/  FMUL.FTZ R37, R151, R113 ;  /* 0x0000007197257220 */ /* 0x000fe40000410000 */
[----:B------:R-:W-:Y:S01]  /*106b0*/  MUFU.EX2 R139, R166 ;  /* 0x000000a6008b7308 */ /* 0x000fe20000000800 */
[----:B------:R-:W-:Y:S02]  /*106c0*/  FMUL.FTZ R93, R149, R93 ;  /* 0x0000005d955d7220 */ /* 0x000fe40000410000 */
[C---:B------:R-:W-:Y:S02]  /*106d0*/  FMUL.FTZ R94, R148.reuse, R94 ;  /* 0x0000005e945e7220 */ /* 0x040fe40000410000 */
[C---:B------:R-:W-:Y:S01]  /*106e0*/  HMMA.16816.F32 R32, R156.reuse, R38, R32 ;  /* 0x000000269c20723c */ /* 0x040fe20000001820 */
[----:B------:R-:W-:Y:S03]  /*106f0*/  FMUL.FTZ R95, R148, R95 ;  /* 0x0000005f945f7220 */ /* 0x000fe60000410000 */
[C---:B------:R-:W-:Y:S01]  /*10700*/  FMUL.FTZ R96, R151.reuse, R96 ;  /* 0x0000006097607220 */ /* 0x040fe20000410000 */
[----:B------:R2:W-:Y:S01]  /*10710*/  MUFU.EX2 R125, R164 ;  /* 0x000000a4007d7308 */ /* 0x0005e20000000800 */
[C---:B------:R-:W-:Y:S02]  /*10720*/  FMUL.FTZ R97, R151.reuse, R97 ;  /* 0x0000006197617220 */ /* 0x040fe40000410000 */
[C---:B------:R-:W-:Y:S04]  /*10730*/  FMUL.FTZ R38, R150.reuse, R114 ;  /* 0x0000007296267220 */ /* 0x040fe80000410000 */
[C---:B------:R-:W-:Y:S02]  /*10740*/  FMUL.FTZ R39, R150.reuse, R115 ;  /* 0x0000007396277220 */ /* 0x040fe40000410000 */
[----:B------:R-:W3:Y:S01]  /*10750*/  LDSM.16.MT88.4 R112, [R212+0x2480] ;  /* 0x00248000d470783b */ /* 0x000ee20000004200 */
[----:B------:R-:W-:Y:S01]  /*10760*/  MUFU.EX2 R190, R190 ;  /* 0x000000be00be7308 */ /* 0x000fe20000000800 */
[C---:B------:R-:W-:Y:S02]  /*10770*/  FMUL.FTZ R98, R150.reuse, R98 ;  /* 0x0000006296627220 */ /* 0x040fe40000410000 */
[C---:B------:R-:W-:Y:S01]  /*10780*/  FMUL.FTZ R99, R150.reuse, R99 ;  /* 0x0000006396637220 */ /* 0x040fe20000410000 */
[-C--:B-1----:R-:W-:Y:S01]  /*10790*/  HMMA.16816.F32 R36, R156, R128.reuse, R36 ;  /* 0x000000809c24723c */ /* 0x082fe20000001824 */
[C---:B------:R-:W-:Y:S02]  /*107a0*/  FMUL.FTZ R68, R151.reuse, R68 ;  /* 0x0000004497447220 */ /* 0x040fe40000410000 */
[C---:B------:R-:W-:Y:S02]  /*107b0*/  FMUL.FTZ R69, R151.reuse, R69 ;  /* 0x0000004597457220 */ /* 0x040fe40000410000 */
[C---:B------:R-:W-:Y:S01]  /*107c0*/  FMUL.FTZ R70, R150.reuse, R70 ;  /* 0x0000004696467220 */ /* 0x040fe20000410000 */
[----:B------:R-:W1:Y:S01]  /*107d0*/  MUFU.EX2 R191, R191 ;  /* 0x000000bf00bf7308 */ /* 0x000e620000000800 */
[C---:B------:R-:W-:Y:S01]  /*107e0*/  FMUL.FTZ R71, R150.reuse, R71 ;  /* 0x0000004796477220 */ /* 0x040fe20000410000 */
[C---:B------:R-:W-:Y:S01]  /*107f0*/  HMMA.16816.F32 R40, R144.reuse, R128, R40 ;  /* 0x000000809028723c */ /* 0x040fe20000001828 */
[C---:B------:R-:W-:Y:S01]  /*10800*/  FMUL.FTZ R80, R151.reuse, R80 ;  /* 0x0000005097507220 */ /* 0x040fe20000410000 */
[----:B--2---:R-:W-:Y:S02]  /*10810*/  LDSM.16.MT88.4 R164, [R214+0x2c80] ;  /* 0x002c8000d6a4783b */ /* 0x004fe40000004200 */
[C---:B------:R-:W-:Y:S02]  /*10820*/  FMUL.FTZ R81, R151.reuse, R81 ;  /* 0x0000005197517220 */ /* 0x040fe40000410000 */
[C---:B------:R-:W-:Y:S02]  /*10830*/  FMUL.FTZ R82, R150.reuse, R82 ;  /* 0x0000005296527220 */ /* 0x040fe40000410000 */
[-C--:B------:R-:W-:Y:S01]  /*10840*/  HMMA.16816.F32 R44, R144, R130.reuse, R44 ;  /* 0x00000082902c723c */ /* 0x080fe2000000182c */
[----:B------:R-:W-:Y:S03]  /*10850*/  MUFU.EX2 R192, R192 ;  /* 0x000000c000c07308 */ /* 0x000fe60000000800 */
[C---:B------:R-:W-:Y:S02]  /*10860*/  FMUL.FTZ R83, R150.reuse, R83 ;  /* 0x0000005396537220 */ /* 0x040fe40000410000 */
[C---:B------:R-:W-:Y:S02]  /*10870*/  FMUL.FTZ R84, R151.reuse, R84 ;  /* 0x0000005497547220 */ /* 0x040fe40000410000 */
[C---:B------:R-:W-:Y:S01]  /*10880*/  HMMA.16816.F32 R48, R156.reuse, R130, R48 ;  /* 0x000000829c30723c */ /* 0x040fe20000001830 */
[----:B------:R-:W-:Y:S02]  /*10890*/  FMUL.FTZ R85, R151, R85 ;  /* 0x0000005597557220 */ /* 0x000fe40000410000 */
[----:B------:R-:W2:Y:S01]  /*108a0*/  MUFU.EX2 R193, R193 ;  /* 0x000000c100c17308 */ /* 0x000ea20000000800 */
[C---:B------:R-:W-:Y:S02]  /*108b0*/  FMUL.FTZ R86, R150.reuse, R86 ;  /* 0x0000005696567220 */ /* 0x040fe40000410000 */
[----:B------:R-:W-:Y:S02]  /*108c0*/  FMUL.FTZ R87, R150, R87 ;  /* 0x0000005796577220 */ /* 0x000fe40000410000 */
[--C-:B------:R-:W-:Y:S01]  /*108d0*/  FFMA.FTZ R245, R245, c[0x0][0x2d0], -R161.reuse ;  /* 0x0000b400f5f57a23 */ /* 0x100fe200000108a1 */
[-C--:B---3--:R-:W-:Y:S03]  /*108e0*/  HMMA.16816.F32 R52, R156, R112.reuse, R52 ;  /* 0x000000709c34723c */ /* 0x088fe60000001834 */
[--C-:B------:R-:W-:Y:S01]  /*108f0*/  FFMA.FTZ R252, R252, c[0x0][0x2d0], -R161.reuse ;  /* 0x0000b400fcfc7a23 */ /* 0x100fe200000108a1 */
[----:B------:R-:W-:Y:S01]  /*10900*/  MUFU.EX2 R194, R194 ;  /* 0x000000c200c27308 */ /* 0x000fe20000000800 */
[--C-:B------:R-:W-:Y:S02]  /*10910*/  FFMA.FTZ R249, R249, c[0x0][0x2d0], -R161.reuse ;  /* 0x0000b400f9f97a23 */ /* 0x100fe400000108a1 */
[--C-:B------:R-:W-:Y:S02]  /*10920*/  FFMA.FTZ R247, R247, c[0x0][0x2d0], -R161.reuse ;  /* 0x0000b400f7f77a23 */ /* 0x100fe400000108a1 */
[--C-:B------:R-:W-:Y:S01]  /*10930*/  FFMA.FTZ R162, R162, c[0x0][0x2d0], -R161.reuse ;  /* 0x0000b400a2a27a23 */ /* 0x100fe200000108a1 */
[C---:B------:R-:W-:Y:S02]  /*10940*/  HMMA.16816.F32 R56, R144.reuse, R112, R56 ;  /* 0x000000709038723c */ /* 0x040fe40000001838 */
[--C-:B------:R-:W-:Y:S02]  /*10950*/  FFMA.FTZ R160, R160, c[0x0][0x2d0], -R161.reuse ;  /* 0x0000b400a0a07a23 */ /* 0x100fe400000108a1 */
[----:B------:R-:W3:Y:S01]  /*10960*/  MUFU.EX2 R195, R195 ;  /* 0x000000c300c37308 */ /* 0x000ee20000000800 */
[----:B------:R-:W-:Y:S02]  /*10970*/  FFMA.FTZ R161, R153, c[0x0][0x2d0], -R161 ;  /* 0x0000b40099a17a23 */ /* 0x000fe400000108a1 */
[----:B------:R-:W-:Y:S01]  /*10980*/  FFMA.FTZ R179, R151, R232, R179 ;  /* 0x000000e897b37223 */ /* 0x000fe200000100b3 */
[-C--:B------:R-:W-:Y:S01]  /*10990*/  HMMA.16816.F32 R60, R144, R114.reuse, R60 ;  /* 0x00000072903c723c */ /* 0x080fe2000000183c */
[----:B------:R-:W-:Y:S03]  /*109a0*/  MOV R151, R3 ;  /* 0x0000000300977202 */ /* 0x000fe60000000f00 */
[----:B------:R-:W-:Y:S01]  /*109b0*/  FFMA.FTZ R155, R150, R231, R155 ;  /* 0x000000e7969b7223 */ /* 0x000fe2000001009b */
[----:B------:R-:W-:Y:S01]  /*109c0*/  MOV R150, R2 ;  /* 0x0000000200967202 */ /* 0x000fe20000000f00 */
[----:B------:R-:W-:Y:S01]  /*109d0*/  MUFU.EX2 R196, R196 ;  /* 0x000000c400c47308 */ /* 0x000fe20000000800 */
[----:B------:R-:W-:Y:S01]  /*109e0*/  FFMA.FTZ R181, R149, R230, R181 ;  /* 0x000000e695b57223 */ /* 0x000fe200000100b5 */
[C---:B------:R-:W-:Y:S01]  /*109f0*/  HMMA.16816.F32 R64, R156.reuse, R114, R64 ;  /* 0x000000729c40723c */ /* 0x040fe20000001840 */
[----:B------:R-:W4:Y:S03]  /*10a00*/  LDSM.16.MT88.4 R112, [R212+0x1c80] ;  /* 0x001c8000d470783b */ /* 0x000f260000004200 */
[----:B------:R-:W-:Y:S01]  /*10a10*/  FFMA.FTZ R189, R148, R227, R189 ;  /* 0x000000e394bd7223 */ /* 0x000fe200000100bd */
[----:B------:R-:W-:Y:S01]  /*10a20*/  MOV R149, R0 ;  /* 0x0000000000957202 */ /* 0x000fe20000000f00 */
[----:B------:R-:W-:Y:S01]  /*10a30*/  FADD.FTZ R178, R178, R179 ;  /* 0x000000b3b2b27221 */ /* 0x000fe20000010000 */
[----:B------:R-:W-:Y:S01]  /*10a40*/  MOV R148, R152 ;  /* 0x0000009800947202 */ /* 0x000fe20000000f00 */
[-C--:B------:R-:W-:Y:S01]  /*10a50*/  HMMA.16816.F32 R68, R156, R100.reuse, R68 ;  /* 0x000000649c44723c */ /* 0x080fe20000001844 */
[----:B------:R-:W5:Y:S03]  /*10a60*/  MUFU.EX2 R197, R197 ;  /* 0x000000c500c57308 */ /* 0x000f660000000800 */
[----:B------:R-:W-:Y:S02]  /*10a70*/  FADD.FTZ R154, R154, R155 ;  /* 0x0000009b9a9a7221 */ /* 0x000fe40000010000 */
[----:B------:R-:W-:Y:S02]  /*10a80*/  FADD.FTZ R180, R180, R181 ;  /* 0x000000b5b4b47221 */ /* 0x000fe40000010000 */
[C---:B------:R-:W-:Y:S01]  /*10a90*/  HMMA.16816.F32 R72, R144.reuse, R100, R72 ;  /* 0x000000649048723c */ /* 0x040fe20000001848 */
[----:B------:R-:W-:Y:S02]  /*10aa0*/  FADD.FTZ R188, R188, R189 ;  /* 0x000000bdbcbc7221 */ /* 0x000fe40000010000 */
[----:B------:R-:W-:Y:S01]  /*10ab0*/  MUFU.EX2 R198, R198 ;  /* 0x000000c600c67308 */ /* 0x000fe20000000800 */
[----:B------:R-:W-:Y:S02]  /*10ac0*/  FADD.FTZ R177, R177, R178 ;  /* 0x000000b2b1b17221 */ /* 0x000fe40000010000 */
[----:B------:R-:W-:Y:S01]  /*10ad0*/  FADD.FTZ R183, R183, R154 ;  /* 0x0000009ab7b77221 */ /* 0x000fe20000010000 */
[----:B-1----:R-:W-:Y:S01]  /*10ae0*/  F2FP.PACK_AB R100, R191, R190 ;  /* 0x000000bebf64723e */ /* 0x002fe200000000ff */
[-C--:B------:R-:W-:Y:S01]  /*10af0*/  HMMA.16816.F32 R76, R144, R102.reuse, R76 ;  /* 0x00000066904c723c */ /* 0x080fe2000000184c */
[----:B--2---:R-:W-:Y:S03]  /*10b00*/  F2FP.PACK_AB R101, R193, R192 ;  /* 0x000000c0c165723e */ /* 0x004fe600000000ff */
[----:B------:R-:W-:Y:S01]  /*10b10*/  FADD.FTZ R185, R185, R180 ;  /* 0x000000b4b9b97221 */ /* 0x000fe20000010000 */
[----:B------:R-:W1:Y:S01]  /*10b20*/  MUFU.EX2 R199, R199 ;  /* 0x000000c700c77308 */ /* 0x000e620000000800 */
[----:B------:R-:W-:Y:S02]  /*10b30*/  FADD.FTZ R187, R187, R188 ;  /* 0x000000bcbbbb7221 */ /* 0x000fe40000010000 */
[C---:B------:R-:W-:Y:S01]  /*10b40*/  HMMA.16816.F32 R80, R156.reuse, R102, R80 ;  /* 0x000000669c50723c */ /* 0x040fe20000001850 */
[----:B------:R-:W-:Y:S03]  /*10b50*/  FADD.FTZ R177, R176, R177 ;  /* 0x000000b1b0b17221 */ /* 0x000fe60000010000 */
[----:B------:R-:W-:Y:S02]  /*10b60*/  FADD.FTZ R183, R182, R183 ;  /* 0x000000b7b6b77221 */ /* 0x000fe40000010000 */
[----:B------:R-:W-:Y:S01]  /*10b70*/  FADD.FTZ R185, R184, R185 ;  /* 0x000000b9b8b97221 */ /* 0x000fe20000010000 */
[----:B---3--:R-:W-:Y:S01]  /*10b80*/  F2FP.PACK_AB R102, R195, R194 ;  /* 0x000000c2c366723e */ /* 0x008fe200000000ff */
[-C--:B------:R-:W-:Y:S01]  /*10b90*/  HMMA.16816.F32 R84, R156, R104.reuse, R84 ;  /* 0x000000689c54723c */ /* 0x080fe20000001854 */
[----:B-----5:R-:W-:Y:S01]  /*10ba0*/  F2FP.PACK_AB R103, R197, R196 ;  /* 0x000000c4c567723e */ /* 0x020fe200000000ff */
[----:B------:R-:W-:Y:S02]  /*10bb0*/  MUFU.EX2 R243, R243 ;  /* 0x000000f300f37308 */ /* 0x000fe40000000800 */
[----:B------:R-:W-:Y:S02]  /*10bc0*/  FADD.FTZ R186, R186, R187 ;  /* 0x000000bbbaba7221 */ /* 0x000fe40000010000 */
[----:B------:R-:W-:Y:S02]  /*10bd0*/  FADD.FTZ R190, R190, R177 ;  /* 0x000000b1bebe7221 */ /* 0x000fe40000010000 */
[C---:B------:R-:W-:Y:S01]  /*10be0*/  HMMA.16816.F32 R88, R144.reuse, R104, R88 ;  /* 0x000000689058723c */ /* 0x040fe20000001858 */
[----:B------:R-:W-:Y:S03]  /*10bf0*/  FADD.FTZ R192, R192, R183 ;  /* 0x000000b7c0c07221 */ /* 0x000fe60000010000 */
[----:B------:R-:W2:Y:S01]  /*10c00*/  MUFU.EX2 R246, R246 ;  /* 0x000000f600f67308 */ /* 0x000ea20000000800 */
[----:B------:R-:W-:Y:S02]  /*10c10*/  FADD.FTZ R191, R191, R190 ;  /* 0x000000bebfbf7221 */ /* 0x000fe40000010000 */
[----:B-1----:R-:W-:Y:S01]  /*10c20*/  F2FP.PACK_AB R104, R199, R198 ;  /* 0x000000c6c768723e */ /* 0x002fe200000000ff */
[-C--:B------:R-:W-:Y:S01]  /*10c30*/  HMMA.16816.F32 R92, R144, R106.reuse, R92 ;  /* 0x0000006a905c723c */ /* 0x080fe2000000185c */
[----:B------:R-:W-:Y:S03]  /*10c40*/  FADD.FTZ R198, R198, R185 ;  /* 0x000000b9c6c67221 */ /* 0x000fe60000010000 */
[----:B------:R-:W-:Y:S02]  /*10c50*/  FADD.FTZ R193, R193, R192 ;  /* 0x000000c0c1c17221 */ /* 0x000fe40000010000 */
[----:B------:R-:W-:Y:S01]  /*10c60*/  MUFU.EX2 R245, R245 ;  /* 0x000000f500f57308 */ /* 0x000fe20000000800 */
[----:B------:R-:W-:Y:S01]  /*10c70*/  FADD.FTZ R198, R199, R198 ;  /* 0x000000c6c7c67221 */ /* 0x000fe20000010000 */
[----:B------:R-:W-:Y:S01]  /*10c80*/  HMMA.16816.F32 R96, R156, R106, R96 ;  /* 0x0000006a9c60723c */ /* 0x000fe20000001860 */
[----:B------:R-:W-:Y:S03]  /*10c90*/  FADD.FTZ R194, R194, R191 ;  /* 0x000000bfc2c27221 */ /* 0x000fe60000010000 */
[----:B------:R-:W-:Y:S02]  /*10ca0*/  FADD.FTZ R196, R196, R193 ;  /* 0x000000c1c4c47221 */ /* 0x000fe40000010000 */
[----:B------:R-:W-:Y:S01]  /*10cb0*/  FADD.FTZ R194, R195, R194 ;  /* 0x000000c2c3c27221 */ /* 0x000fe20000010000 */
[----:B------:R-:W-:Y:S01]  /*10cc0*/  F2FP.PACK_AB R158, R136, R127 ;  /* 0x0000007f889e723e */ /* 0x000fe200000000ff */
[-C--:B------:R-:W-:Y:S01]  /*10cd0*/  HMMA.16816.F32 R4, R100, R108.reuse, R4 ;  /* 0x0000006c6404723c */ /* 0x080fe20000001804 */
[----:B------:R-:W1:Y:S03]  /*10ce0*/  MUFU.EX2 R252, R252 ;  /* 0x000000fc00fc7308 */ /* 0x000e660000000800 */
[----:B--2---:R-:W-:Y:S01]  /*10cf0*/  F2FP.PACK_AB R106, R246, R243 ;  /* 0x000000f3f66a723e */ /* 0x004fe200000000ff */
[----:B------:R-:W-:Y:S01]  /*10d00*/  FADD.FTZ R243, R243, R198 ;  /* 0x000000c6f3f37221 */ /* 0x000fe20000010000 */
[----:B------:R-:W-:Y:S01]  /*10d10*/  F2FP.PACK_AB R159, R138, R121 ;  /* 0x000000798a9f723e */ /* 0x000fe200000000ff */
[----:B------:R-:W-:Y:S02]  /*10d20*/  FADD.FTZ R197, R197, R196 ;  /* 0x000000c4c5c57221 */ /* 0x000fe40000010000 */
[----:B------:R-:W-:Y:S02]  /*10d30*/  FADD.FTZ R243, R246, R243 ;  /* 0x000000f3f6f37221 */ /* 0x000fe40000010000 */
[----:B------:R-:W2:Y:S10]  /*10d40*/  MUFU.EX2 R249, R249 ;  /* 0x000000f900f97308 */ /* 0x000eb40000000800 */
        /* <DEDUP_REMOVED lines=100> */
.L_x_206:
[----:B------:R-:W1:Y:S01]  /*11390*/  SHFL.BFLY PT, R9, R232, 0x2, 0x1f ;  /* 0x0c401f00e8097f89 */ /* 0x000e6200000e0000 */
[----:B------:R-:W-:-:S02]  /*113a0*/  MOV R12, 0xff800000 ;  /* 0xff800000000c7802 */ /* 0x000fc40000000f00 */
[----:B------:R-:W-:Y:S01]  /*113b0*/  MOV R13, 0xff800000 ;  /* 0xff800000000d7802 */ /* 0x000fe20000000f00 */
[----:B------:R-:W2:Y:S01]  /*113c0*/  SHFL.BFLY PT, R8, R231, 0x2, 0x1f ;  /* 0x0c401f00e7087f89 */ /* 0x000ea200000e0000 */
[----:B------:R-:W-:Y:S02]  /*113d0*/  MOV R14, 0xff800000 ;  /* 0xff800000000e7802 */ /* 0x000fe40000000f00 */
[----:B------:R-:W-:Y:S01]  /*113e0*/  PLOP3.LUT P4, PT, PT, PT, PT, 0x8, 0x0 ;  /* 0x000000000000781c */ /* 0x000fe20003f8e170 */
[----:B------:R-:W3:Y:S04]  /*113f0*/  SHFL.BFLY PT, R11, R230, 0x2, 0x1f ;  /* 0x0c401f00e60b7f89 */ /* 0x000ee800000e0000 */
[----:B------:R-:W4:Y:S01]  /*11400*/  SHFL.BFLY PT, R10, R227, 0x2, 0x1f ;  /* 0x0c401f00e30a7f89 */ /* 0x000f2200000e0000 */
        /* <DEDUP_REMOVED lines=14> */
[----:B------:R-:W-:Y:S01]  /*114f0*/  FSETP.NE.FTZ.AND P2, PT, R7, RZ, PT ;  /* 0x000000ff0700720b */ /* 0x000fe20003f55000 */
[----:B----4-:R-:W-:-:S03]  /*11500*/  FADD.FTZ R5, R10, R5 ;  /* 0x000000050a057221 */ /* 0x010fc60000010000 */
[----:B------:R-:W-:Y:S01]  /*11510*/  FSETP.NE.FTZ.AND P1, PT, R6, RZ, PT ;  /* 0x000000ff0600720b */ /* 0x000fe20003f35000 */
[----:B------:R-:W-:Y:S01]  /*11520*/  CS2R R10, SRZ ;  /* 0x00000000000a7805 */ /* 0x000fe2000001ff00 */
[----:B------:R-:W-:-:S03]  /*11530*/  FSETP.NE.FTZ.AND P0, PT, R5, RZ, PT ;  /* 0x000000ff0500720b */ /* 0x000fc60003f15000 */
[----:B------:R-:W1:Y:S01]  /*11540*/  @P3 MUFU.RCP R9, R4 ;  /* 0x0000000400093308 */ /* 0x000e620000001000 */
[----:B------:R-:W-:-:S03]  /*11550*/  @P3 MOV R18, 0x3f317218 ;  /* 0x3f31721800123802 */ /* 0x000fc60000000f00 */
[----:B------:R-:W-:Y:S02]  /*11560*/  @P2 MOV R17, 0x3f317218 ;  /* 0x3f31721800112802 */ /* 0x000fe40000000f00 */
[----:B------:R-:W-:Y:S02]  /*11570*/  @P3 FMUL.FTZ R18, R18, c[0x0][0x2d0] ;  /* 0x0000b40012123a20 */ /* 0x000fe40000410000 */
[----:B------:R-:W2:Y:S01]  /*11580*/  @P2 MUFU.RCP R8, R7 ;  /* 0x0000000700082308 */ /* 0x000ea20000001000 */
[----:B------:R-:W-:Y:S01]  /*11590*/  @P1 MOV R16, 0x3f317218 ;  /* 0x3f31721800101802 */ /* 0x000fe20000000f00 */
[----:B------:R-:W-:Y:S01]  /*115a0*/  @P2 FMUL.FTZ R17, R17, c[0x0][0x2d0] ;  /* 0x0000b40011112a20 */ /* 0x000fe20000410000 */
[----:B------:R-:W-:-:S03]  /*115b0*/  @P0 MOV R15, 0x3f317218 ;  /* 0x3f317218000f0802 */ /* 0x000fc60000000f00 */
[----:B------:R-:W-:Y:S02]  /*115c0*/  @P1 FMUL.FTZ R16, R16, c[0x0][0x2d0] ;  /* 0x0000b40010101a20 */ /* 0x000fe40000410000 */
[----:B------:R-:W-:Y:S01]  /*115d0*/  @P1 MUFU.RCP R10, R6 ;  /* 0x00000006000a1308 */ /* 0x000fe20000001000 */
[----:B------:R-:W-:Y:S02]  /*115e0*/  @P0 FMUL.FTZ R15, R15, c[0x0][0x2d0] ;  /* 0x0000b4000f0f0a20 */ /* 0x000fe40000410000 */
[C---:B-1----:R-:W-:Y:S02]  /*115f0*/  FMUL.FTZ R144, R9.reuse, R144 ;  /* 0x0000009009907220 */ /* 0x042fe40000410000 */
[C---:B------:R-:W-:Y:S02]  /*11600*/  FMUL.FTZ R145, R9.reuse, R145 ;  /* 0x0000009109917220 */ /* 0x040fe40000410000 */
[----:B------:R-:W-:Y:S01]  /*11610*/  FMUL.FTZ R132, R9, R132 ;  /* 0x0000008409847220 */ /* 0x000fe20000410000 */
[----:B------:R-:W-:Y:S01]  /*11620*/  @P0 MUFU.RCP R11, R5 ;  /* 0x00000005000b0308 */ /* 0x000fe20000001000 */
[----:B--2---:R-:W-:-:S02]  /*11630*/  FMUL.FTZ R146, R8, R146 ;  /* 0x0000009208927220 */ /* 0x004fc40000410000 */
[C---:B------:R-:W-:Y:S02]  /*11640*/  FMUL.FTZ R147, R8.reuse, R147 ;  /* 0x0000009308937220 */ /* 0x040fe40000410000 */
[C---:B------:R-:W-:Y:S02]  /*11650*/  FMUL.FTZ R134, R8.reuse, R134 ;  /* 0x0000008608867220 */ /* 0x040fe40000410000 */
[C---:B------:R-:W-:Y:S01]  /*11660*/  FMUL.FTZ R135, R8.reuse, R135 ;  /* 0x0000008708877220 */ /* 0x040fe20000410000 */
[----:B------:R-:W1:Y:S01]  /*11670*/  @P3 MUFU.LG2 R4, R4 ;  /* 0x0000000400043308 */ /* 0x000e620000000c00 */
[C---:B------:R-:W-:Y:S02]  /*11680*/  FMUL.FTZ R130, R8.reuse, R130 ;  /* 0x0000008208827220 */ /* 0x040fe40000410000 */
[C---:B------:R-:W-:Y:S02]  /*11690*/  FMUL.FTZ R131, R8.reuse, R131 ;  /* 0x0000008308837220 */ /* 0x040fe40000410000 */
[----:B------:R-:W-:-:S02]  /*116a0*/  FMUL.FTZ R118, R8, R118 ;  /* 0x0000007608767220 */ /* 0x000fc40000410000 */
[C---:B------:R-:W-:Y:S01]  /*116b0*/  FMUL.FTZ R119, R8.reuse, R119 ;  /* 0x0000007708777220 */ /* 0x040fe20000410000 */
[----:B------:R-:W2:Y:S01]  /*116c0*/  @P2 MUFU.LG2 R7, R7 ;  /* 0x0000000700072308 */ /* 0x000ea20000000c00 */
[C---:B------:R-:W-:Y:S02]  /*116d0*/  FMUL.FTZ R114, R8.reuse, R114 ;  /* 0x0000007208727220 */ /* 0x040fe40000410000 */
[C---:B------:R-:W-:Y:S02]  /*116e0*/  FMUL.FTZ R115, R8.reuse, R115 ;  /* 0x0000007308737220 */ /* 0x040fe40000410000 */
[C---:B------:R-:W-:Y:S02]  /*116f0*/  FMUL.FTZ R102, R8.reuse, R102 ;  /* 0x0000006608667220 */ /* 0x040fe40000410000 */
[----:B------:R-:W-:Y:S01]  /*11700*/  FMUL.FTZ R103, R8, R103 ;  /* 0x0000006708677220 */ /* 0x000fe20000410000 */
[----:B------:R-:W3:Y:S01]  /*11710*/  @P1 MUFU.LG2 R6, R6 ;  /* 0x0000000600061308 */ /* 0x000ee20000000c00 */
[----:B-1----:R-:W-:-:S02]  /*11720*/  @P3 FMUL.FTZ R4, R4, 0.69314718246459960938 ;  /* 0x3f31721804043820 */ /* 0x002fc40000410000 */
[C---:B------:R-:W-:Y:S02]  /*11730*/  FMUL.FTZ R54, R8.reuse, R54 ;  /* 0x0000003608367220 */ /* 0x040fe40000410000 */
[C---:B------:R-:W-:Y:S02]  /*11740*/  FMUL.FTZ R55, R8.reuse, R55 ;  /* 0x0000003708377220 */ /* 0x040fe40000410000 */
[C---:B------:R-:W-:Y:S01]  /*11750*/  FMUL.FTZ R66, R8.reuse, R66 ;  /* 0x0000004208427220 */ /* 0x040fe20000410000 */
[----:B------:R-:W1:Y:S01]  /*11760*/  @P0 MUFU.LG2 R5, R5 ;  /* 0x0000000500050308 */ /* 0x000e620000000c00 */
[----:B--2---:R-:W-:Y:S02]  /*11770*/  @P2 FMUL.FTZ R7, R7, 0.69314718246459960938 ;  /* 0x3f31721807072820 */ /* 0x004fe40000410000 */
[C---:B------:R-:W-:Y:S02]  /*11780*/  FMUL.FTZ R67, R8.reuse, R67 ;  /* 0x0000004308437220 */ /* 0x040fe40000410000 */
[----:B------:R-:W-:-:S02]  /*11790*/  FMUL.FTZ R70, R8, R70 ;  /* 0x0000004608467220 */ /* 0x000fc40000410000 */
[----:B------:R-:W-:Y:S02]  /*117a0*/  FMUL.FTZ R71, R8, R71 ;  /* 0x0000004708477220 */ /* 0x000fe40000410000 */
[----:B---3--:R-:W-:Y:S02]  /*117b0*/  @P1 FMUL.FTZ R19, R6, 0.69314718246459960938 ;  /* 0x3f31721806131820 */ /* 0x008fe40000410000 */
[C---:B------:R-:W-:Y:S02]  /*117c0*/  FMUL.FTZ R82, R8.reuse, R82 ;  /* 0x0000005208527220 */ /* 0x040fe40000410000 */
[C---:B------:R-:W-:Y:S02]  /*117d0*/  FMUL.FTZ R83, R8.reuse, R83 ;  /* 0x0000005308537220 */ /* 0x040fe40000410000 */
[----:B------:R-:W-:Y:S02]  /*117e0*/  FMUL.FTZ R86, R8, R86 ;  /* 0x0000005608567220 */ /* 0x000fe40000410000 */
[----:B-1----:R-:W-:-:S02]  /*117f0*/  @P0 FMUL.FTZ R5, R5, 0.69314718246459960938 ;  /* 0x3f31721805050820 */ /* 0x002fc40000410000 */
[C---:B------:R-:W-:Y:S02]  /*11800*/  FMUL.FTZ R87, R8.reuse, R87 ;  /* 0x0000005708577220 */ /* 0x040fe40000410000 */
[C---:B------:R-:W-:Y:S02]  /*11810*/  FMUL.FTZ R98, R8.reuse, R98 ;  /* 0x0000006208627220 */ /* 0x040fe40000410000 */
[----:B------:R-:W-:Y:S02]  /*11820*/  FMUL.FTZ R99, R8, R99 ;  /* 0x0000006308637220 */ /* 0x000fe40000410000 */
        /* <DEDUP_REMOVED lines=24> */
[----:B------:R-:W-:Y:S01]  /*119b0*/  MOV R10, 0xff800000 ;  /* 0xff800000000a7802 */ /* 0x000fe20000000f00 */
        /* <DEDUP_REMOVED lines=19> */
[----:B------:R-:W-:Y:S02]  /*11af0*/  FMUL.FTZ R96, R9, R96 ;  /* 0x0000006009607220 */ /* 0x000fe40000410000 */
        /* <DEDUP_REMOVED lines=22> */
[----:B------:R-:W-:Y:S02]  /*11c60*/  FMUL.FTZ R94, R11, R94 ;  /* 0x0000005e0b5e7220 */ /* 0x000fe40000410000 */
[----:B------:R-:W-:Y:S02]  /*11c70*/  FMUL.FTZ R9, R9, R97 ;  /* 0x0000006109097220 */ /* 0x000fe40000410000 */
[----:B------:R-:W-:-:S02]  /*11c80*/  FMUL.FTZ R11, R11, R95 ;  /* 0x0000005f0b0b7220 */ /* 0x000fc40000410000 */
[----:B------:R-:W-:Y:S02]  /*11c90*/  @P3 FFMA.FTZ R10, R18, R3, R4 ;  /* 0x00000003120a3223 */ /* 0x000fe40000010004 */
[----:B------:R-:W-:Y:S02]  /*11ca0*/  @P2 FFMA.FTZ R12, R17, R2, R7 ;  /* 0x00000002110c2223 */ /* 0x000fe40000010007 */
[----:B------:R-:W-:Y:S02]  /*11cb0*/  @P1 FFMA.FTZ R13, R16, R0, R19 ;  /* 0x00000000100d1223 */ /* 0x000fe40000010013 */
[----:B------:R-:W-:Y:S02]  /*11cc0*/  @P0 FFMA.FTZ R14, R15, R152, R5 ;  /* 0x000000980f0e0223 */ /* 0x000fe40000010005 */
.L_x_158:
[----:B------:R-:W-:Y:S05]  /*11cd0*/  @P4 BRA `(.L_x_225) ;  /* 0x000015d000004947 */ /* 0x000fea0003800000 */
[----:B------:R-:W1:Y:S01]  /*11ce0*/  S2R R0, SR_CTAID.Y ;  /* 0x0000000000007919 */ /* 0x000e620000002600 */
[----:B------:R-:W-:Y:S01]  /*11cf0*/  F2FP.PACK_AB R144, R145, R144 ;  /* 0x000000909190723e */ /* 0x000fe200000000ff */
[----:B------:R-:W-:Y:S01]  /*11d00*/  BSSY B0, `(.L_x_226) ;  /* 0x0000112000007945 */ /* 0x000fe20003800000 */
[----:B------:R-:W-:Y:S01]  /*11d10*/  F2FP.PACK_AB R146, R147, R146 ;  /* 0x000000929392723e */ /* 0x000fe200000000ff */
[----:B------:R-:W2:Y:S01]  /*11d20*/  S2R R2, SR_TID.X ;  /* 0x0000000000027919 */ /* 0x000ea20000002100 */
[----:B------:R-:W-:-:S02]  /*11d30*/  F2FP.PACK_AB R132, R133, R132 ;  /* 0x000000848584723e */ /* 0x000fc400000000ff */
[----:B------:R-:W-:Y:S01]  /*11d40*/  F2FP.PACK_AB R134, R135, R134 ;  /* 0x000000868786723e */ /* 0x000fe200000000ff */
[----:B------:R-:W3:Y:S01]  /*11d50*/  S2R R3, SR_CTAID.Z ;  /* 0x0000000000037919 */ /* 0x000ee20000002700 */
[----:B------:R-:W-:Y:S02]  /*11d60*/  F2FP.PACK_AB R140, R141, R140 ;  /* 0x0000008c8d8c723e */ /* 0x000fe400000000ff */
[----:B------:R-:W-:Y:S01]  /*11d70*/  F2FP.PACK_AB R142, R143, R142 ;  /* 0x0000008e8f8e723e */ /* 0x000fe200000000ff */
[----:B------:R-:W-:Y:S01]  /*11d80*/  BAR.SYNC.DEFER_BLOCKING 0x1, 0x80 ;  /* 0x0042000000007b1d */ /* 0x000fe20000010000 */
[----:B------:R-:W-:Y:S02]  /*11d90*/  F2FP.PACK_AB R136, R137, R136 ;  /* 0x000000888988723e */ /* 0x000fe400000000ff */
[----:B------:R-:W-:Y:S02]  /*11da0*/  F2FP.PACK_AB R138, R139, R138 ;  /* 0x0000008a8b8a723e */ /* 0x000fe400000000ff */
[----:B------:R-:W-:-:S02]  /*11db0*/  F2FP.PACK_AB R128, R129, R128 ;  /* 0x000000808180723e */ /* 0x000fc400000000ff */
[----:B------:R-:W-:Y:S02]  /*11dc0*/  F2FP.PACK_AB R130, R131, R130 ;  /* 0x000000828382723e */ /* 0x000fe400000000ff */
[----:B------:R-:W-:Y:S02]  /*11dd0*/  F2FP.PACK_AB R116, R117, R116 ;  /* 0x000000747574723e */ /* 0x000fe400000000ff */
[----:B------:R-:W-:Y:S01]  /*11de0*/  F2FP.PACK_AB R118, R119, R118 ;  /* 0x000000767776723e */ /* 0x000fe200000000ff */
[C---:B-1----:R-:W-:Y:S01]  /*11df0*/  IMAD.WIDE.U32 R24, R0.reuse, c[0x0][0x490], RZ ;  /* 0x0001240000187a25 */ /* 0x042fe200078e00ff */
[----:B------:R-:W-:Y:S02]  /*11e00*/  SHF.R.S32.HI R4, RZ, 0x1f, R0 ;  /* 0x0000001fff047819 */ /* 0x000fe40000011400 */
[----:B------:R-:W-:Y:S01]  /*11e10*/  F2FP.PACK_AB R124, R125, R124 ;  /* 0x0000007c7d7c723e */ /* 0x000fe200000000ff */
[----:B------:R-:W-:Y:S01]  /*11e20*/  IMAD.WIDE.U32 R16, R0, c[0x0][0x3e8], RZ ;  /* 0x0000fa0000107a25 */ /* 0x000fe200078e00ff */
[----:B--2---:R-:W-:-:S02]  /*11e30*/  SHF.R.S32.HI R19, RZ, 0x1f, R2 ;  /* 0x0000001fff137819 */ /* 0x004fc40000011402 */
[----:B------:R-:W-:Y:S01]  /*11e40*/  F2FP.PACK_AB R126, R127, R126 ;  /* 0x0000007e7f7e723e */ /* 0x000fe200000000ff */
[C---:B------:R-:W-:Y:S01]  /*11e50*/  IMAD R5, R4.reuse, c[0x0][0x3e8], RZ ;  /* 0x0000fa0004057a24 */ /* 0x040fe200078e02ff */
[CC--:B------:R-:W-:Y:S01]  /*11e60*/  LEA.HI R7, R19.reuse, R2.reuse, RZ, 0x5 ;  /* 0x0000000213077211 */ /* 0x0c0fe200078f28ff */
[----:B------:R-:W-:Y:S01]  /*11e70*/  IMAD R21, R4, c[0x0][0x490], RZ ;  /* 0x0001240004157a24 */ /* 0x000fe200078e02ff */
[-C--:B------:R-:W-:Y:S01]  /*11e80*/  LEA.HI R20, R19, R2.reuse, RZ, 0x2 ;  /* 0x0000000213147211 */ /* 0x080fe200078f10ff */
[C---:B------:R-:W-:Y:S01]  /*11e90*/  IMAD R26, R0.reuse, c[0x0][0x3ec], R5 ;  /* 0x0000fb00001a7a24 */ /* 0x040fe200078e0205 */
[----:B------:R-:W-:Y:S01]  /*11ea0*/  LOP3.LUT R5, R7, 0xffffffe0, RZ, 0xc0, !PT ;  /* 0xffffffe007057812 */ /* 0x000fe200078ec0ff */
[----:B------:R-:W-:Y:S01]  /*11eb0*/  IMAD R21, R0, c[0x0][0x494], R21 ;  /* 0x0001250000157a24 */ /* 0x000fe200078e0215 */
[----:B------:R-:W-:Y:S01]  /*11ec0*/  LOP3.LUT R15, R20, 0xfffffffc, RZ, 0xc0, !PT ;  /* 0xfffffffc140f7812 */ /* 0x000fe200078ec0ff */
[----:B------:R-:W-:Y:S01]  /*11ed0*/  IMAD.IADD R27, R17, 0x1, R26 ;  /* 0x00000001111b7824 */ /* 0x000fe200078e021a */
[----:B------:R-:W-:Y:S01]  /*11ee0*/  LEA.HI R0, R19, R2, RZ, 0x3 ;  /* 0x0000000213007211 */ /* 0x000fe200078f18ff */
[C---:B------:R-:W-:Y:S01]  /*11ef0*/  IMAD.IADD R5, R2.reuse, 0x1, -R5 ;  /* 0x0000000102057824 */ /* 0x040fe200078e0a05 */
[----:B---3--:R-:W-:Y:S01]  /*11f00*/  SHF.R.S32.HI R18, RZ, 0x1f, R3 ;  /* 0x0000001fff127819 */ /* 0x008fe20000011403 */
[----:B------:R-:W-:Y:S01]  /*11f10*/  IMAD.IADD R4, R2, 0x1, -R15 ;  /* 0x0000000102047824 */ /* 0x000fe200078e0a0f */
[----:B------:R-:W-:Y:S01]  /*11f20*/  SHF.R.S32.HI R15, RZ, 0x2, R20 ;  /* 0x00000002ff0f7819 */ /* 0x000fe20000011414 */
[----:B------:R-:W-:Y:S01]  /*11f30*/  IMAD.SHL.U32 R0, R0, 0x8, RZ ;  /* 0x0000000800007824 */ /* 0x000fe200078e00ff */
[----:B------:R-:W-:Y:S01]  /*11f40*/  SHF.R.S32.HI R2, RZ, 0x1f, R5 ;  /* 0x0000001fff027819 */ /* 0x000fe20000011405 */
[----:B------:R-:W-:Y:S01]  /*11f50*/  IMAD.MOV.U32 R26, RZ, RZ, R16 ;  /* 0x000000ffff1a7224 */ /* 0x000fe200078e0010 */
[----:B------:R-:W-:Y:S01]  /*11f60*/  LOP3.LUT P3, RZ, R5, 0x3, RZ, 0xc0, !PT ;  /* 0x0000000305ff7812 */ /* 0x000fe2000786c0ff */
[----:B------:R-:W-:Y:S01]  /*11f70*/  IMAD R6, R18, c[0x0][0x498], RZ ;  /* 0x0001260012067a24 */ /* 0x000fe200078e02ff */
[----:B------:R-:W-:Y:S01]  /*11f80*/  LEA.HI R2, R2, R5, RZ, 0x2 ;  /* 0x0000000502027211 */ /* 0x000fe200078f10ff */
[----:B------:R-:W-:Y:S01]  /*11f90*/  IMAD R18, R18, c[0x0][0x3f0], RZ ;  /* 0x0000fc0012127a24 */ /* 0x000fe200078e02ff */
[----:B------:R-:W-:Y:S01]  /*11fa0*/  LOP3.LUT R5, R0, 0xc0, RZ, 0xc0, !PT ;  /* 0x000000c000057812 */ /* 0x000fe200078ec0ff */
[----:B------:R-:W-:Y:S01]  /*11fb0*/  IMAD.SHL.U32 R0, R4, 0x8, RZ ;  /* 0x0000000804007824 */ /* 0x000fe200078e00ff */
[----:B------:R-:W-:Y:S01]  /*11fc0*/  SHF.R.S32.HI R22, RZ, 0x1f, R7 ;  /* 0x0000001fff167819 */ /* 0x000fe20000011407 */
[----:B------:R-:W-:Y:S01]  /*11fd0*/  IMAD.IADD R25, R25, 0x1, R21 ;  /* 0x0000000119197824 */ /* 0x000fe200078e0215 */
[----:B------:R-:W-:Y:S01]  /*11fe0*/  SHF.R.U32.HI R23, RZ, 0x3, R5 ;  /* 0x00000003ff177819 */ /* 0x000fe20000011605 */
[----:B------:R-:W-:Y:S01]  /*11ff0*/  IMAD R6, R3, c[0x0][0x49c], R6 ;  /* 0x0001270003067a24 */ /* 0x000fe200078e0206 */
[----:B------:R-:W-:Y:S01]  /*12000*/  LOP3.LUT R16, R5, 0x18, R0, 0xf8, !PT ;  /* 0x0000001805107812 */ /* 0x000fe200078ef800 */
[C---:B------:R-:W-:Y:S01]  /*12010*/  IMAD R5, R3.reuse, c[0x0][0x3f4], R18 ;  /* 0x0000fd0003057a24 */ /* 0x040fe200078e0212 */
[----:B------:R-:W-:Y:S01]  /*12020*/  SHF.R.S32.HI R21, RZ, 0x5, R7 ;  /* 0x00000005ff157819 */ /* 0x000fe20000011407 */
[----:B------:R-:W-:Y:S01]  /*12030*/  IMAD.WIDE.U32 R18, R3, c[0x0][0x498], R24 ;  /* 0x0001260003127a25 */ /* 0x000fe200078e0018 */
[----:B------:R-:W-:-:S02]  /*12040*/  LOP3.LUT R23, R16, R23, RZ, 0x3c, !PT ;  /* 0x0000001710177212 */ /* 0x000fc400078e3cff */
[----:B------:R-:W1:Y:S01]  /*12050*/  S2R R16, SR_CTAID.X ;  /* 0x0000000000107919 */ /* 0x000e620000002500 */
[----:B------:R-:W-:Y:S01]  /*12060*/  SHF.R.S32.HI R24, RZ, 0x1f, R20 ;  /* 0x0000001fff187819 */ /* 0x000fe20000011414 */
[----:B------:R-:W-:Y:S01]  /*12070*/  IMAD.WIDE.U32 R26, R3, c[0x0][0x3f0], R26 ;  /* 0x0000fc00031a7a25 */ /* 0x000fe200078e001a */
[-C--:B------:R-:W-:Y:S02]  /*12080*/  LEA.HI R3, R15, R15.reuse, RZ, 0x1 ;  /* 0x0000000f0f037211 */ /* 0x080fe400078f08ff */
[----:B------:R-:W-:Y:S01]  /*12090*/  LEA.HI R24, R24, R15, RZ, 0x3 ;  /* 0x0000000f18187211 */ /* 0x000fe200078f18ff */
[----:B------:R-:W-:Y:S01]  /*120a0*/  IMAD.MOV.U32 R17, RZ, RZ, c[0x0][0x4e8] ;  /* 0x00013a00ff117624 */ /* 0x000fe200078e00ff */
[----:B------:R-:W-:Y:S01]  /*120b0*/  LEA.HI R22, R22, R21, RZ, 0x2 ;  /* 0x0000001516167211 */ /* 0x000fe200078f10ff */
[C---:B------:R-:W-:Y:S01]  /*120c0*/  IMAD R25, R4.reuse, 0x20, R15 ;  /* 0x0000002004197824 */ /* 0x040fe200078e020f */
[----:B------:R-:W-:Y:S01]  /*120d0*/  LOP3.LUT R20, R3, 0x3fffffe, RZ, 0xc0, !PT ;  /* 0x03fffffe03147812 */ /* 0x000fe200078ec0ff */
[----:B------:R-:W-:Y:S01]  /*120e0*/  IMAD.IADD R27, R27, 0x1, R5 ;  /* 0x000000011b1b7824 */ /* 0x000fe200078e0205 */
[----:B------:R-:W-:-:S02]  /*120f0*/  LEA.HI R7, R4, R4, RZ, 0x1 ;  /* 0x0000000404077211 */ /* 0x000fc400078f08ff */
[----:B------:R-:W-:Y:S01]  /*12100*/  LOP3.LUT R24, R24, 0xfffffff8, RZ, 0xc0, !PT ;  /* 0xfffffff818187812 */ /* 0x000fe200078ec0ff */
[----:B------:R-:W-:Y:S01]  /*12110*/  IMAD.IADD R20, R15, 0x1, -R20 ;  /* 0x000000010f147824 */ /* 0x000fe200078e0a14 */
[----:B------:R-:W-:Y:S02]  /*12120*/  LOP3.LUT R22, R22, 0xffffffc, RZ, 0xc0, !PT ;  /* 0x0ffffffc16167812 */ /* 0x000fe400078ec0ff */
[----:B------:R-:W-:Y:S01]  /*12130*/  ISETP.NE.AND P0, PT, R17, 0x1, PT ;  /* 0x000000011100780c */ /* 0x000fe20003f05270 */
[----:B------:R-:W-:Y:S01]  /*12140*/  IMAD.IADD R24, R15, 0x1, -R24 ;  /* 0x000000010f187824 */ /* 0x000fe200078e0a18 */
[C---:B------:R-:W-:Y:S01]  /*12150*/  LOP3.LUT R3, R7.reuse, 0x1ffffffe, RZ, 0xc0, !PT ;  /* 0x1ffffffe07037812 */ /* 0x040fe200078ec0ff */
[----:B------:R-:W-:Y:S01]  /*12160*/  IMAD.SHL.U32 R7, R7, 0x20, RZ ;  /* 0x0000002007077824 */ /* 0x000fe200078e00ff */
[----:B------:R-:W-:Y:S01]  /*12170*/  SHF.R.S32.HI R29, RZ, 0x2, R2 ;  /* 0x00000002ff1d7819 */ /* 0x000fe20000011402 */
[----:B------:R-:W-:Y:S01]  /*12180*/  IMAD.IADD R22, R21, 0x1, -R22 ;  /* 0x0000000115167824 */ /* 0x000fe200078e0a16 */
[----:B------:R-:W-:Y:S01]  /*12190*/  F2FP.PACK_AB R120, R121, R120 ;  /* 0x000000787978723e */ /* 0x000fe200000000ff */
[----:B------:R-:W-:Y:S01]  /*121a0*/  IMAD R20, R21, 0x8, R20 ;  /* 0x0000000815147824 */ /* 0x000fe200078e0214 */
[----:B------:R-:W-:Y:S01]  /*121b0*/  LOP3.LUT R2, R7, 0xffffffc0, RZ, 0xc0, !PT ;  /* 0xffffffc007027812 */ /* 0x000fe200078ec0ff */
[----:B------:R-:W-:Y:S01]  /*121c0*/  IMAD R21, R21, 0x100, R4 ;  /* 0x0000010015157824 */ /* 0x000fe200078e0204 */
[----:B------:R-:W-:Y:S01]  /*121d0*/  F2FP.PACK_AB R122, R123, R122 ;  /* 0x0000007a7b7a723e */ /* 0x000fe200000000ff */
[----:B------:R-:W-:Y:S01]  /*121e0*/  IMAD.IADD R3, R4, 0x1, -R3 ;  /* 0x0000000104037824 */ /* 0x000fe200078e0a03 */
[----:B------:R-:W-:Y:S01]  /*121f0*/  LEA.HI R4, R24, R24, RZ, 0x1 ;  /* 0x0000001818047211 */ /* 0x000fe200078f08ff */
[----:B-1----:R-:W-:Y:S01]  /*12200*/  IMAD R25, R16, 0x80, R25 ;  /* 0x0000008010197824 */ /* 0x002fe200078e0219 */
[----:B------:R-:W-:Y:S01]  /*12210*/  F2FP.PACK_AB R112, R113, R112 ;  /* 0x000000707170723e */ /* 0x000fe200000000ff */
[----:B------:R-:W-:Y:S01]  /*12220*/  IMAD R29, R22, 0x10, R29 ;  /* 0x00000010161d7824 */ /* 0x000fe200078e021d */
[----:B------:R-:W-:Y:S01]  /*12230*/  LOP3.LUT R5, R4, 0x3fffffe, RZ, 0xc0, !PT ;  /* 0x03fffffe04057812 */ /* 0x000fe200078ec0ff */
[----:B------:R-:W-:Y:S01]  /*12240*/  IMAD R22, R3, 0x8, R2 ;  /* 0x0000000803167824 */ /* 0x000fe200078e0202 */
[----:B------:R-:W-:Y:S01]  /*12250*/  SHF.R.S32.HI R4, RZ, 0x1, R4 ;  /* 0x00000001ff047819 */ /* 0x000fe20000011404 */
[----:B------:R-:W-:Y:S01]  /*12260*/  @P0 IMAD.HI.U32 R2, R25, c[0x0][0x4ec], RZ ;  /* 0x00013b0019020a27 */ /* 0x000fe200078e00ff */
[----:B------:R-:W-:-:S02]  /*12270*/  F2FP.PACK_AB R114, R115, R114 ;  /* 0x000000727372723e */ /* 0x000fc400000000ff */
[----:B------:R-:W-:Y:S01]  /*12280*/  LOP3.LUT P1, RZ, R4, 0x2, RZ, 0xc0, !PT ;  /* 0x0000000204ff7812 */ /* 0x000fe2000782c0ff */
[----:B------:R-:W-:Y:S01]  /*12290*/  IMAD.IADD R24, R24, 0x1, -R5 ;  /* 0x0000000118187824 */ /* 0x000fe200078e0a05 */
[----:B------:R-:W-:Y:S01]  /*122a0*/  F2FP.PACK_AB R100, R101, R100 ;  /* 0x000000646564723e */ /* 0x000fe200000000ff */
[----:B------:R-:W-:Y:S01]  /*122b0*/  IMAD.IADD R5, R29, 0x1, R22 ;  /* 0x000000011d057824 */ /* 0x000fe200078e0216 */
[----:B------:R-:W-:Y:S01]  /*122c0*/  LOP3.LUT R22, R4, 0x1, RZ, 0xc0, !PT ;  /* 0x0000000104167812 */ /* 0x000fe200078ec0ff */
[----:B------:R-:W-:Y:S01]  /*122d0*/  IMAD.MOV.U32 R3, RZ, RZ, R25 ;  /* 0x000000ffff037224 */ /* 0x000fe200078e0019 */
[----:B------:R-:W-:Y:S01]  /*122e0*/  @P0 SHF.R.U32.HI R3, RZ, c[0x0][0x4f0], R2 ;  /* 0x00013c00ff030a19 */ /* 0x000fe20000011602 */
[----:B------:R-:W-:Y:S01]  /*122f0*/  IMAD R29, R16, 0x80, R29 ;  /* 0x00000080101d7824 */ /* 0x000fe200078e021d */
[----:B------:R-:W-:Y:S01]  /*12300*/  ISETP.NE.U32.AND P2, PT, R22, 0x1, PT ;  /* 0x000000011600780c */ /* 0x000fe20003f45070 */
[----:B------:R-:W-:Y:S01]  /*12310*/  IMAD R21, R24, 0x10, R21 ;  /* 0x0000001018157824 */ /* 0x000fe200078e0215 */
[----:B------:R-:W-:Y:S01]  /*12320*/  SHF.R.S32.HI R7, RZ, 0x1f, R3 ;  /* 0x0000001fff077819 */ /* 0x000fe20000011403 */
[----:B------:R-:W-:Y:S01]  /*12330*/  IMAD R24, R17, c[0x0][0x388], RZ ;  /* 0x0000e20011187a24 */ /* 0x000fe200078e02ff */
[----:B------:R-:W-:Y:S01]  /*12340*/  IADD3 R17, R29, 0x8, RZ ;  /* 0x000000081d117810 */ /* 0x000fe20007ffe0ff */
[----:B------:R-:W-:Y:S01]  /*12350*/  IMAD R5, R16, 0x80, R5 ;  /* 0x0000008010057824 */ /* 0x000fe200078e0205 */
[----:B------:R-:W-:Y:S01]  /*12360*/  F2FP.PACK_AB R102, R103, R102 ;  /* 0x000000666766723e */ /* 0x000fe200000000ff */
[----:B------:R-:W-:Y:S01]  /*12370*/  IMAD R22, R7, c[0x0][0x3e0], RZ ;  /* 0x0000f80007167a24 */ /* 0x000fe200078e02ff */
[----:B------:R-:W-:Y:S01]  /*12380*/  ISETP.GE.OR P5, PT, R17, R24, P3 ;  /* 0x000000181100720c */ /* 0x000fe20001fa6670 */
[----:B------:R-:W-:Y:S01]  /*12390*/  IMAD.SHL.U32 R17, R4, 0x40, RZ ;  /* 0x0000004004117824 */ /* 0x000fe200078e00ff */
[----:B------:R-:W-:Y:S01]  /*123a0*/  F2FP.PACK_AB R108, R109, R108 ;  /* 0x0000006c6d6c723e */ /* 0x000fe200000000ff */
[----:B------:R-:W-:Y:S01]  /*123b0*/  @P0 IMAD.HI.U32 R4, R5, c[0x0][0x4ec], RZ ;  /* 0x00013b0005040a27 */ /* 0x000fe200078e00ff */
[----:B------:R-:W-:-:S02]  /*123c0*/  F2FP.PACK_AB R110, R111, R110 ;  /* 0x0000006e6f6e723e */ /* 0x000fc400000000ff */
[----:B------:R-:W-:Y:S01]  /*123d0*/  LOP3.LUT R17, R17, 0xc0, RZ, 0xc0, !PT ;  /* 0x000000c011117812 */ /* 0x000fe200078ec0ff */
[----:B------:R-:W-:Y:S01]  /*123e0*/  IMAD.MOV R2, RZ, RZ, -R3 ;  /* 0x000000ffff027224 */ /* 0x000fe200078e0a03 */
[----:B------:R-:W-:Y:S01]  /*123f0*/  F2FP.PACK_AB R104, R105, R104 ;  /* 0x000000686968723e */ /* 0x000fe200000000ff */
[----:B------:R-:W-:Y:S01]  /*12400*/  IMAD.WIDE.U32 R26, R3, c[0x0][0x3e0], R26 ;  /* 0x0000f800031a7a25 */ /* 0x000fe200078e001a */
[----:B------:R-:W-:Y:S02]  /*12410*/  F2FP.PACK_AB R106, R107, R106 ;  /* 0x0000006a6b6a723e */ /* 0x000fe400000000ff */
[----:B------:R-:W-:Y:S01]  /*12420*/  F2FP.PACK_AB R52, R53, R52 ;  /* 0x000000343534723e */ /* 0x000fe200000000ff */
[----:B------:R-:W-:Y:S01]  /*12430*/  IMAD R22, R3, c[0x0][0x3e4], R22 ;  /* 0x0000f90003167a24 */ /* 0x000fe200078e0216 */
[----:B------:R-:W-:Y:S01]  /*12440*/  IADD3 R3, R29, 0x40, RZ ;  /* 0x000000401d037810 */ /* 0x000fe20007ffe0ff */
[----:B------:R-:W-:Y:S01]  /*12450*/  IMAD.MOV.U32 R7, RZ, RZ, R5 ;  /* 0x000000ffff077224 */ /* 0x000fe200078e0005 */
[----:B------:R-:W-:Y:S01]  /*12460*/  @P0 SHF.R.U32.HI R7, RZ, c[0x0][0x4f0], R4 ;  /* 0x00013c00ff070a19 */ /* 0x000fe20000011604 */
[----:B------:R-:W-:Y:S01]  /*12470*/  IMAD.IADD R27, R27, 0x1, R22 ;  /* 0x000000011b1b7824 */ /* 0x000fe200078e0216 */
[----:B------:R-:W-:Y:S01]  /*12480*/  ISETP.GE.OR P4, PT, R3, R24, P3 ;  /* 0x000000180300720c */ /* 0x000fe20001f86670 */
[----:B------:R-:W-:Y:S01]  /*12490*/  IMAD R2, R2, c[0x0][0x4e8], R25 ;  /* 0x00013a0002027a24 */ /* 0x000fe200078e0219 */
[----:B------:R-:W-:Y:S01]  /*124a0*/  SHF.R.S32.HI R3, RZ, 0x1f, R7 ;  /* 0x0000001fff037819 */ /* 0x000fe20000011407 */
[----:B------:R-:W-:Y:S01]  /*124b0*/  IMAD.U32 R20, R20, 0x20, R23 ;  /* 0x0000002014147824 */ /* 0x000fe200078e0017 */
[----:B------:R-:W-:Y:S01]  /*124c0*/  IADD3 R22, P0, R7, R18, RZ ;  /* 0x0000001207167210 */ /* 0x000fe20007f1e0ff */
[----:B------:R-:W-:Y:S01]  /*124d0*/  IMAD.MOV R18, RZ, RZ, -R7 ;  /* 0x000000ffff127224 */ /* 0x000fe200078e0a07 */
[----:B------:R-:W-:-:S02]  /*124e0*/  LEA.HI R4, R17, R17, RZ, 0x1d ;  /* 0x0000001111047211 */ /* 0x000fc400078fe8ff */
[----:B------:R-:W-:Y:S01]  /*124f0*/  IADD3.X R23, R3, R19, R6, P0, !PT ;  /* 0x0000001303177210 */ /* 0x000fe200007fe406 */
[----:B------:R-:W-:Y:S01]  /*12500*/  IMAD R5, R18, c[0x0][0x4e8], R5 ;  /* 0x00013a0012057a24 */ /* 0x000fe200078e0205 */
[----:B------:R-:W-:Y:S01]  /*12510*/  SHF.R.S32.HI R3, RZ, 0x1f, R2 ;  /* 0x0000001fff037819 */ /* 0x000fe20000011402 */
[----:B------:R-:W-:Y:S01]  /*12520*/  IMAD.U32 R4, R21, 0x2, R4 ;  /* 0x0000000215047824 */ /* 0x000fe200078e0004 */
[----:B------:R-:W-:Y:S01]  /*12530*/  F2FP.PACK_AB R54, R55, R54 ;  /* 0x000000363736723e */ /* 0x000fe200000000ff */
[----:B------:R-:W-:Y:S01]  /*12540*/  IMAD.WIDE.U32 R18, R2, c[0x0][0x3d8], R26 ;  /* 0x0000f60002127a25 */ /* 0x000fe200078e001a */
[----:B------:R-:W-:Y:S02]  /*12550*/  F2FP.PACK_AB R64, R65, R64 ;  /* 0x000000404140723e */ /* 0x000fe400000000ff */
[----:B------:R-:W-:Y:S01]  /*12560*/  F2FP.PACK_AB R66, R67, R66 ;  /* 0x000000424342723e */ /* 0x000fe200000000ff */
[----:B------:R-:W-:Y:S01]  /*12570*/  IMAD R3, R3, c[0x0][0x3d8], RZ ;  /* 0x0000f60003037a24 */ /* 0x000fe200078e02ff */
[----:B------:R-:W-:Y:S01]  /*12580*/  F2FP.PACK_AB R56, R57, R56 ;  /* 0x000000383938723e */ /* 0x000fe200000000ff */
[----:B------:R-:W-:Y:S01]  /*12590*/  IMAD.SHL.U32 R7, R4, 0x2, RZ ;  /* 0x0000000204077824 */ /* 0x000fe200078e00ff */
[----:B------:R-:W-:Y:S01]  /*125a0*/  F2FP.PACK_AB R58, R59, R58 ;  /* 0x0000003a3b3a723e */ /* 0x000fe200000000ff */
[----:B------:R-:W-:Y:S01]  /*125b0*/  IMAD R3, R2, c[0x0][0x3dc], R3 ;  /* 0x0000f70002037a24 */ /* 0x000fe200078e0203 */
[----:B------:R-:W-:Y:S01]  /*125c0*/  F2FP.PACK_AB R60, R61, R60 ;  /* 0x0000003c3d3c723e */ /* 0x000fe200000000ff */
[----:B------:R-:W-:Y:S01]  /*125d0*/  IMAD.MOV.U32 R2, RZ, RZ, 0x20 ;  /* 0x00000020ff027424 */ /* 0x000fe200078e00ff */
[C---:B------:R-:W-:Y:S01]  /*125e0*/  IADD3 R4, R7.reuse, 0x80, RZ ;  /* 0x0000008007047810 */ /* 0x040fe20007ffe0ff */
[----:B------:R-:W-:Y:S01]  /*125f0*/  STS [R7+0x80], R144 ;  /* 0x0000809007007388 */ /* 0x000fe20000000800 */
[----:B------:R-:W-:Y:S01]  /*12600*/  IADD3 R17, R7, 0x70, RZ ;  /* 0x0000007007117810 */ /* 0x000fe20007ffe0ff */
[----:B------:R-:W-:Y:S01]  /*12610*/  IMAD.WIDE.U32 R22, R5, c[0x0][0x488], R22 ;  /* 0x0001220005167a25 */ /* 0x000fe200078e0016 */
[----:B------:R-:W-:Y:S01]  /*12620*/  SEL R2, R2, 0xffffffe0, !P1 ;  /* 0xffffffe002027807 */ /* 0x000fe20004800000 */
[----:B------:R-:W-:Y:S01]  /*12630*/  STS [R7+0x280], R146 ;  /* 0x0002809207007388 */ /* 0x000fe20000000800 */
[----:B------:R-:W-:Y:S01]  /*12640*/  @P2 IADD3 R17, R4, 0x10, RZ ;  /* 0x0000001004112810 */ /* 0x000fe20007ffe0ff */
[----:B------:R-:W-:Y:S01]  /*12650*/  IMAD.IADD R3, R19, 0x1, R3 ;  /* 0x0000000113037824 */ /* 0x000fe200078e0203 */
[----:B------:R-:W-:Y:S01]  /*12660*/  SHF.R.S32.HI R4, RZ, 0x1f, R5 ;  /* 0x0000001fff047819 */ /* 0x000fe20000011405 */
[----:B------:R-:W-:Y:S01]  /*12670*/  IMAD.IADD R21, R7, 0x1, R2 ;  /* 0x0000000107157824 */ /* 0x000fe200078e0202 */
[----:B------:R-:W-:Y:S01]  /*12680*/  F2FP.PACK_AB R62, R63, R62 ;  /* 0x0000003e3f3e723e */ /* 0x000fe200000000ff */
[----:B------:R-:W-:Y:S01]  /*12690*/  IMAD.IADD R25, R2, 0x1, R17 ;  /* 0x0000000102197824 */ /* 0x000fe200078e0211 */
[----:B------:R-:W-:Y:S01]  /*126a0*/  STS [R17], R132 ;  /* 0x0000008411007388 */ /* 0x000fe20000000800 */
[----:B------:R-:W-:Y:S01]  /*126b0*/  IMAD R4, R4, c[0x0][0x488], RZ ;  /* 0x0001220004047a24 */ /* 0x000fe200078e02ff */
[----:B------:R-:W-:Y:S01]  /*126c0*/  F2FP.PACK_AB R68, R69, R68 ;  /* 0x000000444544723e */ /* 0x000fe200000000ff */
[----:B------:R-:W-:Y:S01]  /*126d0*/  IMAD R57, R16, 0x80, R15 ;  /* 0x0000008010397824 */ /* 0x000fe200078e020f */
[----:B------:R-:W-:Y:S01]  /*126e0*/  STS [R17+0x200], R134 ;  /* 0x0002008611007388 */ /* 0x000fe20000000800 */
[----:B------:R-:W-:Y:S01]  /*126f0*/  IMAD R4, R5, c[0x0][0x48c], R4 ;  /* 0x0001230005047a24 */ /* 0x000fe200078e0204 */
[----:B------:R-:W-:-:S02]  /*12700*/  F2FP.PACK_AB R70, R71, R70 ;  /* 0x000000464746723e */ /* 0x000fc400000000ff */
[----:B------:R-:W-:Y:S01]  /*12710*/  STS [R7+0x1080], R140 ;  /* 0x0010808c07007388 */ /* 0x000fe20000000800 */
[----:B------:R-:W-:Y:S01]  /*12720*/  F2FP.PACK_AB R80, R81, R80 ;  /* 0x000000505150723e */ /* 0x000fe200000000ff */
[----:B------:R-:W-:Y:S01]  /*12730*/  IMAD.IADD R23, R23, 0x1, R4 ;  /* 0x0000000117177824 */ /* 0x000fe200078e0204 */
        /* <DEDUP_REMOVED lines=11> */
[----:B------:R-:W-:Y:S02]  /*127f0*/  LEA R5, P0, R22, c[0x0][0x450], 0x2 ;  /* 0x0001140016057a11 */ /* 0x000fe400078010ff */
[----:B------:R-:W-:Y:S01]  /*12800*/  F2FP.PACK_AB R9, R9, R96 ;  /* 0x000000600909723e */ /* 0x000fe200000000ff */
[----:B------:R-:W-:Y:S01]  /*12810*/  STS [R21+0x280], R130 ;  /* 0x0002808215007388 */ /* 0x000fe20000000800 */
[----:B------:R-:W-:Y:S02]  /*12820*/  F2FP.PACK_AB R98, R99, R98 ;  /* 0x000000626362723e */ /* 0x000fe400000000ff */
[----:B------:R-:W-:Y:S01]  /*12830*/  F2FP.PACK_AB R88, R89, R88 ;  /* 0x000000585958723e */ /* 0x000fe200000000ff */
[----:B------:R-:W-:Y:S01]  /*12840*/  STS [R25], R116 ;  /* 0x0000007419007388 */ /* 0x000fe20000000800 */
[----:B------:R-:W-:-:S02]  /*12850*/  F2FP.PACK_AB R90, R91, R90 ;  /* 0x0000005a5b5a723e */ /* 0x000fc400000000ff */
[----:B------:R-:W-:Y:S01]  /*12860*/  F2FP.PACK_AB R8, R93, R8 ;  /* 0x000000085d08723e */ /* 0x000fe200000000ff */
[----:B------:R-:W-:Y:S01]  /*12870*/  STS [R25+0x200], R118 ;  /* 0x0002007619007388 */ /* 0x000fe20000000800 */
[----:B------:R-:W-:Y:S02]  /*12880*/  F2FP.PACK_AB R11, R11, R94 ;  /* 0x0000005e0b0b723e */ /* 0x000fe400000000ff */
[----:B------:R-:W-:Y:S01]  /*12890*/  LEA.HI.X R23, R22, c[0x0][0x454], R23, 0x2, P0 ;  /* 0x0001150016177a11 */ /* 0x000fe200000f1417 */
[----:B------:R-:W-:Y:S01]  /*128a0*/  STS [R21+0x1080], R124 ;  /* 0x0010807c15007388 */ /* 0x000fe20000000800 */
[C---:B------:R-:W-:Y:S02]  /*128b0*/  ISETP.GE.OR P6, PT, R29.reuse, R24, P3 ;  /* 0x000000181d00720c */ /* 0x040fe40001fc6670 */
[----:B------:R-:W-:Y:S01]  /*128c0*/  IADD3 R29, R29, 0x48, RZ ;  /* 0x000000481d1d7810 */ /* 0x000fe20007ffe0ff */
[----:B------:R-:W-:Y:S01]  /*128d0*/  STS [R21+0x1280], R126 ;  /* 0x0012807e15007388 */ /* 0x000fe20000000800 */
[----:B------:R-:W-:-:S02]  /*128e0*/  LEA R2, P0, R18, c[0x0][0x380], 0x1 ;  /* 0x0000e00012027a11 */ /* 0x000fc400078008ff */
[-C--:B------:R-:W-:Y:S01]  /*128f0*/  ISETP.GE.OR P3, PT, R29, R24.reuse, P3 ;  /* 0x000000181d00720c */ /* 0x080fe20001f66670 */
[----:B------:R-:W-:Y:S01]  /*12900*/  STS [R25+0x1000], R120 ;  /* 0x0010007819007388 */ /* 0x000fe20000000800 */
[----:B------:R-:W-:Y:S02]  /*12910*/  LEA.HI.X R3, R18, c[0x0][0x384], R3, 0x1, P0 ;  /* 0x0000e10012037a11 */ /* 0x000fe400000f0c03 */
[----:B------:R-:W-:Y:S01]  /*12920*/  ISETP.GE.AND P0, PT, R57, R24, PT ;  /* 0x000000183900720c */ /* 0x000fe20003f06270 */
        /* <DEDUP_REMOVED lines=20> */
[----:B------:R-:W-:Y:S01]  /*12a70*/  STS [R17+0x4200], R82 ;  /* 0x0042005211007388 */ /* 0x000fe20000000800 */
[----:B-1----:R-:W-:-:S03]  /*12a80*/  IMAD.SHL.U32 R58, R20, 0x2, RZ ;  /* 0x00000002143a7824 */ /* 0x002fc600078e00ff */
        /* <DEDUP_REMOVED lines=16> */
[----:B------:R-:W2:Y:S04]  /*12b90*/  SHFL.IDX PT, R93, R23, 0x1, 0x1c1f ;  /* 0x003c1f00175d7f89 */ /* 0x000ea800000e0000 */
[----:B------:R-:W-:Y:S04]  /*12ba0*/  SHFL.IDX PT, R52, R5, 0x2, 0x1c1f ;  /* 0x005c1f0005347f89 */ /* 0x000fe800000e0000 */
[----:B------:R-:W3:Y:S04]  /*12bb0*/  SHFL.IDX PT, R53, R23, 0x2, 0x1c1f ;  /* 0x005c1f0017357f89 */ /* 0x000ee800000e0000 */
[----:B------:R-:W-:Y:S04]  /*12bc0*/  SHFL.IDX PT, R54, R5, 0x3, 0x1c1f ;  /* 0x007c1f0005367f89 */ /* 0x000fe800000e0000 */
[----:B------:R-:W4:Y:S04]  /*12bd0*/  SHFL.IDX PT, R55, R23, 0x3, 0x1c1f ;  /* 0x007c1f0017377f89 */ /* 0x000f2800000e0000 */
[----:B-1----:R1:W-:Y:S04]  /*12be0*/  @!P6 ST.E [R26.64], R10 ;  /* 0x0000000a1a00e985 */ /* 0x0023e8000c101908 */
[----:B--2---:R1:W-:Y:S04]  /*12bf0*/  @!P5 ST.E [R92.64], R12 ;  /* 0x0000000c5c00d985 */ /* 0x0043e8000c101908 */
[----:B------:R1:W2:Y:S04]  /*12c00*/  SHFL.IDX PT, R60, R2, RZ, 0x1c1f ;  /* 0x001c1fff023c7589 */ /* 0x0002a800000e0000 */
[----:B---3--:R1:W-:Y:S04]  /*12c10*/  @!P4 ST.E [R52.64], R13 ;  /* 0x0000000d3400c985 */ /* 0x0083e8000c101908 */
[----:B------:R1:W3:Y:S04]  /*12c20*/  SHFL.IDX PT, R61, R3, RZ, 0x1c1f ;  /* 0x001c1fff033d7589 */ /* 0x0002e800000e0000 */
[----:B----4-:R1:W-:Y:S04]  /*12c30*/  @!P3 ST.E [R54.64], R14 ;  /* 0x0000000e3600b985 */ /* 0x0103e8000c101908 */
[----:B------:R1:W4:Y:S04]  /*12c40*/  LDS.128 R48, [R58+0x880] ;  /* 0x000880003a307984 */ /* 0x0003280000000c00 */
[----:B------:R1:W1:Y:S04]  /*12c50*/  LDS.128 R44, [R58+0x1080] ;  /* 0x001080003a2c7984 */ /* 0x0002680000000c00 */
[----:B------:R1:W1:Y:S04]  /*12c60*/  LDS.128 R40, [R58+0x1880] ;  /* 0x001880003a287984 */ /* 0x0002680000000c00 */
[----:B------:R1:W1:Y:S04]  /*12c70*/  LDS.128 R36, [R58+0x2880] ;  /* 0x002880003a247984 */ /* 0x0002680000000c00 */
[----:B------:R1:W1:Y:S04]  /*12c80*/  LDS.128 R32, [R58+0x3080] ;  /* 0x003080003a207984 */ /* 0x0002680000000c00 */
[----:B------:R1:W1:Y:S04]  /*12c90*/  LDS.128 R28, [R58+0x3880] ;  /* 0x003880003a1c7984 */ /* 0x0002680000000c00 */
[----:B------:R1:W1:Y:S04]  /*12ca0*/  LDS.128 R20, [R58+0x4880] ;  /* 0x004880003a147984 */ /* 0x0002680000000c00 */
[----:B------:R1:W1:Y:S04]  /*12cb0*/  LDS.128 R8, [R58+0x5080] ;  /* 0x005080003a087984 */ /* 0x0002680000000c00 */
[----:B------:R1:W1:Y:S01]  /*12cc0*/  LDS.128 R4, [R58+0x5880] ;  /* 0x005880003a047984 */ /* 0x0002620000000c00 */
[----:B------:R-:W-:Y:S05]  /*12cd0*/  @P0 BRA `(.L_x_227) ;  /* 0x0000014000000947 */ /* 0x000fea0003800000 */
[----:B-123--:R-:W1:Y:S01]  /*12ce0*/  LDS.128 R52, [R58+0x80] ;  /* 0x000080003a347984 */ /* 0x00ee620000000c00 */
[----:B------:R-:W-:-:S02]  /*12cf0*/  IADD3 R56, R0, 0x20, RZ ;  /* 0x0000002000387810 */ /* 0x000fc40007ffe0ff */
[----:B------:R-:W-:Y:S01]  /*12d00*/  IADD3 R26, R0, 0x40, RZ ;  /* 0x00000040001a7810 */ /* 0x000fe20007ffe0ff */
[----:B------:R-:W2:Y:S01]  /*12d10*/  LDS.128 R16, [R58+0x2080] ;  /* 0x002080003a107984 */ /* 0x000ea20000000c00 */
[----:B------:R-:W-:Y:S02]  /*12d20*/  ISETP.GE.AND P1, PT, R56, c[0x0][0x3c8], PT ;  /* 0x0000f20038007a0c */ /* 0x000fe40003f26270 */
[----:B------:R-:W-:Y:S01]  /*12d30*/  ISETP.GE.AND P0, PT, R26, c[0x0][0x3c8], PT ;  /* 0x0000f2001a007a0c */ /* 0x000fe20003f06270 */
[----:B------:R3:W5:Y:S01]  /*12d40*/  LDS.128 R12, [R58+0x4080] ;  /* 0x004080003a0c7984 */ /* 0x0007620000000c00 */
[----:B------:R-:W-:-:S09]  /*12d50*/  ISETP.GE.AND P2, PT, R0, c[0x0][0x3c8], PT ;  /* 0x0000f20000007a0c */ /* 0x000fd20003f46270 */
[----:B------:R-:W-:Y:S02]  /*12d60*/  @!P1 SHF.R.S32.HI R27, RZ, 0x1f, R56 ;  /* 0x0000001fff1b9819 */ /* 0x000fe40000011438 */
[----:B------:R-:W-:Y:S02]  /*12d70*/  @!P0 SHF.R.S32.HI R25, RZ, 0x1f, R26 ;  /* 0x0000001fff198819 */ /* 0x000fe4000001141a */
[----:B------:R-:W-:Y:S02]  /*12d80*/  @!P1 LEA.HI R27, R27, R56, RZ, 0x3 ;  /* 0x000000381b1b9211 */ /* 0x000fe400078f18ff */
[----:B------:R-:W-:Y:S02]  /*12d90*/  @!P0 LEA.HI R25, R25, R26, RZ, 0x3 ;  /* 0x0000001a19198211 */ /* 0x000fe400078f18ff */
[----:B------:R-:W-:Y:S02]  /*12da0*/  @!P1 LOP3.LUT R27, R27, 0xfffffff8, RZ, 0xc0, !PT ;  /* 0xfffffff81b1b9812 */ /* 0x000fe400078ec0ff */
[----:B------:R-:W-:Y:S01]  /*12db0*/  @!P0 LOP3.LUT R25, R25, 0xfffffff8, RZ, 0xc0, !PT ;  /* 0xfffffff819198812 */ /* 0x000fe200078ec0ff */
[----:B---3--:R-:W-:-:S04]  /*12dc0*/  @!P2 IMAD.WIDE R58, R0, 0x2, R60 ;  /* 0x00000002003aa825 */ /* 0x008fc800078e023c */
[----:B------:R-:W-:-:S04]  /*12dd0*/  @!P1 IMAD.WIDE R26, R27, 0x2, R60 ;  /* 0x000000021b1a9825 */ /* 0x000fc800078e023c */
[----:B------:R-:W-:Y:S01]  /*12de0*/  @!P0 IMAD.WIDE R60, R25, 0x2, R60 ;  /* 0x00000002193c8825 */ /* 0x000fe200078e023c */
[----:B-1----:R1:W-:Y:S04]  /*12df0*/  @!P2 ST.E.128 [R58.64], R52 ;  /* 0x000000343a00a985 */ /* 0x0023e8000c101d08 */
[----:B--2---:R1:W-:Y:S04]  /*12e00*/  @!P1 ST.E.128 [R26.64], R16 ;  /* 0x000000101a009985 */ /* 0x0043e8000c101d08 */
[----:B-----5:R1:W-:Y:S02]  /*12e10*/  @!P0 ST.E.128 [R60.64], R12 ;  /* 0x0000000c3c008985 */ /* 0x0203e4000c101d08 */
.L_x_227:
[----:B--23--:R-:W-:Y:S05]  /*12e20*/  BSYNC B0 ;  /* 0x0000000000007941 */ /* 0x00cfea0003800000 */
.L_x_226:
[----:B-1----:R-:W-:Y:S01]  /*12e30*/  IADD3 R13, R57, 0x20, RZ ;  /* 0x00000020390d7810 */ /* 0x002fe20007ffe0ff */
        /* <DEDUP_REMOVED lines=22> */
.L_x_229:
[----:B------:R-:W-:Y:S05]  /*12fa0*/  BSYNC B0 ;  /* 0x0000000000007941 */ /* 0x000fea0003800000 */
.L_x_228:
[----:B--2---:R-:W-:Y:S01]  /*12fb0*/  IADD3 R13, R57, 0x40, RZ ;  /* 0x00000040390d7810 */ /* 0x004fe20007ffe0ff */
[----:B------:R2:W1:Y:S01]  /*12fc0*/  SHFL.IDX PT, R17, R3, 0x2, 0x1c1f ;  /* 0x005c1f0003117f89 */ /* 0x00046200000e0000 */
        /* <DEDUP_REMOVED lines=21> */
.L_x_231:
[----:B------:R-:W-:Y:S05]  /*13120*/  BSYNC B0 ;  /* 0x0000000000007941 */ /* 0x000fea0003800000 */
.L_x_230:
[----:B------:R-:W-:Y:S01]  /*13130*/  IADD3 R57, R57, 0x60, RZ ;  /* 0x0000006039397810 */ /* 0x000fe20007ffe0ff */
[----:B-1----:R1:W2:Y:S03]  /*13140*/  SHFL.IDX PT, R9, R3, 0x3, 0x1c1f ;  /* 0x007c1f0003097f89 */ /* 0x0022a600000e0000 */
[----:B------:R-:W-:Y:S01]  /*13150*/  ISETP.GE.AND P0, PT, R57, R24, PT ;  /* 0x000000183900720c */ /* 0x000fe20003f06270 */
[----:B------:R1:W4:-:S12]  /*13160*/  SHFL.IDX PT, R8, R2, 0x3, 0x1c1f ;  /* 0x007c1f0002087f89 */ /* 0x00031800000e0000 */
[----:B------:R-:W-:Y:S05]  /*13170*/  @P0 EXIT ;  /* 0x000000000000094d */ /* 0x000fea0003800000 */
[C---:B-12---:R-:W-:Y:S02]  /*13180*/  IADD3 R3, R0.reuse, 0x20, RZ ;  /* 0x0000002000037810 */ /* 0x046fe40007ffe0ff */
[C---:B------:R-:W-:Y:S02]  /*13190*/  ISETP.GE.AND P1, PT, R0.reuse, c[0x0][0x3c8], PT ;  /* 0x0000f20000007a0c */ /* 0x040fe40003f26270 */
[----:B------:R-:W-:Y:S02]  /*131a0*/  ISETP.GE.AND P0, PT, R3, c[0x0][0x3c8], PT ;  /* 0x0000f20003007a0c */ /* 0x000fe40003f06270 */
[----:B------:R-:W-:-:S09]  /*131b0*/  IADD3 R13, R0, 0x40, RZ ;  /* 0x00000040000d7810 */ /* 0x000fd20007ffe0ff */
[----:B----4-:R-:W-:Y:S02]  /*131c0*/  @!P1 IMAD.WIDE R10, R0, 0x2, R8 ;  /* 0x00000002000a9825 */ /* 0x010fe400078e0208 */
[----:B------:R-:W-:-:S03]  /*131d0*/  @!P0 SHF.R.S32.HI R2, RZ, 0x1f, R3 ;  /* 0x0000001fff028819 */ /* 0x000fc60000011403 */
[----:B------:R1:W-:Y:S01]  /*131e0*/  @!P1 ST.E.128 [R10.64], R40 ;  /* 0x000000280a009985 */ /* 0x0003e2000c101d08 */
[----:B------:R-:W-:-:S04]  /*131f0*/  @!P0 LEA.HI R2, R2, R3, RZ, 0x3 ;  /* 0x0000000302028211 */ /* 0x000fc800078f18ff */
[----:B------:R-:W-:-:S05]  /*13200*/  @!P0 LOP3.LUT R2, R2, 0xfffffff8, RZ, 0xc0, !PT ;  /* 0xfffffff802028812 */ /* 0x000fca00078ec0ff */
[----:B------:R-:W-:-:S05]  /*13210*/  @!P0 IMAD.WIDE R2, R2, 0x2, R8 ;  /* 0x0000000202028825 */ /* 0x000fca00078e0208 */
[----:B------:R1:W-:Y:S01]  /*13220*/  @!P0 ST.E.128 [R2.64], R28 ;  /* 0x0000001c02008985 */ /* 0x0003e2000c101d08 */
[----:B------:R-:W-:-:S13]  /*13230*/  ISETP.GE.AND P0, PT, R13, c[0x0][0x3c8], PT ;  /* 0x0000f2000d007a0c */ /* 0x000fda0003f06270 */
[----:B------:R-:W-:Y:S05]  /*13240*/  @P0 EXIT ;  /* 0x000000000000094d */ /* 0x000fea0003800000 */
[----:B------:R-:W-:-:S04]  /*13250*/  SHF.R.S32.HI R0, RZ, 0x1f, R13 ;  /* 0x0000001fff007819 */ /* 0x000fc8000001140d */
[----:B------:R-:W-:-:S04]  /*13260*/  LEA.HI R0, R0, R13, RZ, 0x3 ;  /* 0x0000000d00007211 */ /* 0x000fc800078f18ff */
[----:B-1----:R-:W-:-:S05]  /*13270*/  LOP3.LUT R3, R0, 0xfffffff8, RZ, 0xc0, !PT ;  /* 0xfffffff800037812 */ /* 0x002fca00078ec0ff */
[----:B------:R-:W-:-:S05]  /*13280*/  IMAD.WIDE R8, R3, 0x2, R8 ;  /* 0x0000000203087825 */ /* 0x000fca00078e0208 */
[----:B------:R-:W-:Y:S01]  /*13290*/  ST.E.128 [R8.64], R4 ;  /* 0x0000000408007985 */ /* 0x000fe2000c101d08 */
[----:B------:R-:W-:Y:S05]  /*132a0*/  EXIT ;  /* 0x000000000000794d */ /* 0x000fea0003800000 */
.L_x_225:
[----:B------:R-:W1:Y:S01]  /*132b0*/  S2R R7, SR_TID.X ;  /* 0x0000000000077919 */ /* 0x000e620000002100 */
[----:B------:R-:W-:Y:S03]  /*132c0*/  BSSY B0, `(.L_x_232) ;  /* 0x0000027000007945 */ /* 0x000fe60003800000 */
[----:B------:R-:W2:Y:S01]  /*132d0*/  S2R R8, SR_CTAID.Z ;  /* 0x0000000000087919 */ /* 0x000ea20000002700 */
[----:B-1----:R-:W-:Y:S02]  /*132e0*/  ISETP.GT.AND P0, PT, R7, 0x7f, PT ;  /* 0x0000007f0700780c */ /* 0x002fe40003f04270 */
[----:B--2---:R-:W-:-:S11]  /*132f0*/  SHF.R.S32.HI R11, RZ, 0x1f, R8 ;  /* 0x0000001fff0b7819 */ /* 0x004fd60000011408 */
[----:B------:R-:W-:Y:S05]  /*13300*/  @P0 BRA `(.L_x_233) ;  /* 0x0000022000000947 */ /* 0x000fea0003800000 */
[----:B------:R-:W1:Y:S01]  /*13310*/  S2R R0, SR_CTAID.X ;  /* 0x0000000000007919 */ /* 0x000e620000002500 */
[----:B------:R-:W-:-:S05]  /*13320*/  MOV R2, c[0x0][0x4e8] ;  /* 0x00013a0000027a02 */ /* 0x000fca0000000f00 */
[----:B------:R-:W-:Y:S01]  /*13330*/  IMAD R3, R2, c[0x0][0x388], RZ ;  /* 0x0000e20002037a24 */ /* 0x000fe200078e02ff */
[----:B-1----:R-:W-:-:S04]  /*13340*/  LEA R0, R0, R7, 0x7 ;  /* 0x0000000700007211 */ /* 0x002fc800078e38ff */
[----:B------:R-:W-:-:S13]  /*13350*/  ISETP.GE.AND P0, PT, R0, R3, PT ;  /* 0x000000030000720c */ /* 0x000fda0003f06270 */
[----:B------:R-:W-:Y:S05]  /*13360*/  @P0 BRA `(.L_x_233) ;  /* 0x000001c000000947 */ /* 0x000fea0003800000 */
[----:B------:R-:W1:Y:S01]  /*13370*/  S2R R9, SR_CTAID.Y ;  /* 0x0000000000097919 */ /* 0x000e620000002600 */
[----:B------:R-:W-:Y:S02]  /*13380*/  ISETP.NE.AND P0, PT, R2, 0x1, PT ;  /* 0x000000010200780c */ /* 0x000fe40003f05270 */
[----:B------:R-:W-:-:S11]  /*13390*/  MOV R5, R0 ;  /* 0x0000000000057202 */ /* 0x000fd60000000f00 */
[----:B------:R-:W-:-:S05]  /*133a0*/  @P0 IMAD.HI.U32 R6, R0, c[0x0][0x4ec], RZ ;  /* 0x00013b0000060a27 */ /* 0x000fca00078e00ff */
[----:B------:R-:W-:Y:S02]  /*133b0*/  @P0 SHF.R.U32.HI R5, RZ, c[0x0][0x4f0], R6 ;  /* 0x00013c00ff050a19 */ /* 0x000fe40000011606 */
[----:B-1----:R-:W-:Y:S01]  /*133c0*/  SHF.R.S32.HI R4, RZ, 0x1f, R9 ;  /* 0x0000001fff047819 */ /* 0x002fe20000011409 */
[----:B------:R-:W-:-:S04]  /*133d0*/  IMAD.WIDE.U32 R2, R9, c[0x0][0x490], RZ ;  /* 0x0001240009027a25 */ /* 0x000fc800078e00ff */
[----:B------:R-:W-:Y:S02]  /*133e0*/  IMAD R4, R4, c[0x0][0x490], RZ ;  /* 0x0001240004047a24 */ /* 0x000fe400078e02ff */
[----:B------:R-:W-:Y:S02]  /*133f0*/  IMAD.MOV.U32 R12, RZ, RZ, R2 ;  /* 0x000000ffff0c7224 */ /* 0x000fe400078e0002 */
[----:B------:R-:W-:Y:S01]  /*13400*/  IMAD R13, R9, c[0x0][0x494], R4 ;  /* 0x00012500090d7a24 */ /* 0x000fe200078e0204 */
[----:B------:R-:W-:-:S04]  /*13410*/  IADD3 R9, -R5, RZ, RZ ;  /* 0x000000ff05097210 */ /* 0x000fc80007ffe1ff */
[----:B------:R-:W-:Y:S01]  /*13420*/  IADD3 R13, R3, R13, RZ ;  /* 0x0000000d030d7210 */ /* 0x000fe20007ffe0ff */
[----:B------:R-:W-:Y:S02]  /*13430*/  IMAD R3, R11, c[0x0][0x498], RZ ;  /* 0x000126000b037a24 */ /* 0x000fe400078e02ff */
[----:B------:R-:W-:Y:S02]  /*13440*/  IMAD R4, R9, c[0x0][0x4e8], R0 ;  /* 0x00013a0009047a24 */ /* 0x000fe400078e0200 */
[----:B------:R-:W-:-:S03]  /*13450*/  IMAD.WIDE.U32 R12, R8, c[0x0][0x498], R12 ;  /* 0x00012600080c7a25 */ /* 0x000fc600078e000c */
[----:B------:R-:W-:Y:S01]  /*13460*/  SHF.R.S32.HI R2, RZ, 0x1f, R4 ;  /* 0x0000001fff027819 */ /* 0x000fe20000011404 */
[----:B------:R-:W-:Y:S01]  /*13470*/  IMAD R0, R8, c[0x0][0x49c], R3 ;  /* 0x0001270008007a24 */ /* 0x000fe200078e0203 */
[----:B------:R-:W-:Y:S02]  /*13480*/  SHF.R.S32.HI R3, RZ, 0x1f, R5 ;  /* 0x0000001fff037819 */ /* 0x000fe40000011405 */
[----:B------:R-:W-:Y:S01]  /*13490*/  IADD3 R12, P0, R5, R12, RZ ;  /* 0x0000000c050c7210 */ /* 0x000fe20007f1e0ff */
[----:B------:R-:W-:-:S03]  /*134a0*/  IMAD R5, R2, c[0x0][0x488], RZ ;  /* 0x0001220002057a24 */ /* 0x000fc600078e02ff */
[----:B------:R-:W-:Y:S01]  /*134b0*/  IADD3.X R13, R3, R13, R0, P0, !PT ;  /* 0x0000000d030d7210 */ /* 0x000fe200007fe400 */
[----:B------:R-:W-:-:S04]  /*134c0*/  IMAD R5, R4, c[0x0][0x48c], R5 ;  /* 0x0001230004057a24 */ /* 0x000fc800078e0205 */
[----:B------:R-:W-:-:S05]  /*134d0*/  IMAD.WIDE.U32 R12, R4, c[0x0][0x488], R12 ;  /* 0x00012200040c7a25 */ /* 0x000fca00078e000c */
[----:B------:R-:W-:Y:S02]  /*134e0*/  IADD3 R5, R13, R5, RZ ;  /* 0x000000050d057210 */ /* 0x000fe40007ffe0ff */
[----:B------:R-:W-:-:S04]  /*134f0*/  LEA R2, P0, R12, c[0x0][0x450], 0x2 ;  /* 0x000114000c027a11 */ /* 0x000fc800078010ff */
[----:B------:R-:W-:Y:S01]  /*13500*/  LEA.HI.X R3, R12, c[0x0][0x454], R5, 0x2, P0 ;  /* 0x000115000c037a11 */ /* 0x000fe200000f1405 */
[----:B------:R-:W-:-:S05]  /*13510*/  IMAD.MOV.U32 R5, RZ, RZ, -0x800000 ;  /* 0xff800000ff057424 */ /* 0x000fca00078e00ff */
[----:B------:R1:W-:Y:S03]  /*13520*/  STG.E [R2.64], R5 ;  /* 0x0000000502007986 */ /* 0x0003e6000c101908 */
.L_x_233:
[----:B------:R-:W-:Y:S05]  /*13530*/  BSYNC B0 ;  /* 0x0000000000007941 */ /* 0x000fea0003800000 */
.L_x_232:
[----:B------:R-:W2:Y:S01]  /*13540*/  S2R R12, SR_CTAID.Y ;  /* 0x00000000000c7919 */ /* 0x000ea20000002600 */
[----:B------:R-:W-:Y:S01]  /*13550*/  SHF.R.S32.HI R4, RZ, 0x1f, R7 ;  /* 0x0000001fff047819 */ /* 0x000fe20000011407 */
[----:B------:R-:W-:Y:S01]  /*13560*/  IMAD R11, R11, c[0x0][0x3f0], RZ ;  /* 0x0000fc000b0b7a24 */ /* 0x000fe200078e02ff */
[----:B-1----:R-:W-:Y:S01]  /*13570*/  MOV R3, c[0x0][0x4e8] ;  /* 0x00013a0000037a02 */ /* 0x002fe20000000f00 */
[----:B------:R-:W1:Y:S01]  /*13580*/  S2R R5, SR_CTAID.X ;  /* 0x0000000000057919 */ /* 0x000e620000002500 */
[----:B------:R-:W-:Y:S01]  /*13590*/  LEA.HI R4, R4, R7, RZ, 0x2 ;  /* 0x0000000704047211 */ /* 0x000fe200078f10ff */
[----:B------:R-:W-:Y:S01]  /*135a0*/  BSSY B0, `(.L_x_234) ;  /* 0x0000038000007945 */ /* 0x000fe20003800000 */
[C---:B------:R-:W-:Y:S01]  /*135b0*/  ISETP.NE.AND P0, PT, R3.reuse, 0x1, PT ;  /* 0x000000010300780c */ /* 0x040fe20003f05270 */
[----:B------:R-:W-:Y:S01]  /*135c0*/  IMAD R3, R3, c[0x0][0x388], RZ ;  /* 0x0000e20003037a24 */ /* 0x000fe200078e02ff */
[----:B------:R-:W-:Y:S02]  /*135d0*/  LOP3.LUT R2, R4, 0xfffffffc, RZ, 0xc0, !PT ;  /* 0xfffffffc04027812 */ /* 0x000fe400078ec0ff */
[----:B------:R-:W-:-:S03]  /*135e0*/  SHF.R.S32.HI R4, RZ, 0x2, R4 ;  /* 0x00000002ff047819 */ /* 0x000fc60000011404 */
[----:B------:R-:W-:-:S05]  /*135f0*/  IMAD.IADD R7, R7, 0x1, -R2 ;  /* 0x0000000107077824 */ /* 0x000fca00078e0a02 */
[CC--:B------:R-:W-:Y:S02]  /*13600*/  LEA R6, R7.reuse, R4.reuse, 0x5 ;  /* 0x0000000407067211 */ /* 0x0c0fe400078e28ff */
[----:B------:R-:W-:Y:S02]  /*13610*/  SHF.L.U32 R7, R7, 0x3, RZ ;  /* 0x0000000307077819 */ /* 0x000fe400000006ff */
[----:B--2---:R-:W-:Y:S01]  /*13620*/  SHF.R.S32.HI R0, RZ, 0x1f, R12 ;  /* 0x0000001fff007819 */ /* 0x004fe2000001140c */
[C---:B-1----:R-:W-:Y:S01]  /*13630*/  IMAD R6, R5.reuse, 0x80, R6 ;  /* 0x0000008005067824 */ /* 0x042fe200078e0206 */
[----:B------:R-:W-:-:S03]  /*13640*/  LEA R4, R5, R4, 0x7 ;  /* 0x0000000405047211 */ /* 0x000fc600078e38ff */
[----:B------:R-:W-:Y:S01]  /*13650*/  IMAD R9, R0, c[0x0][0x3e8], RZ ;  /* 0x0000fa0000097a24 */ /* 0x000fe200078e02ff */
[----:B------:R-:W-:Y:S01]  /*13660*/  IADD3 R5, R7, 0x40, RZ ;  /* 0x0000004007057810 */ /* 0x000fe20007ffe0ff */
[----:B------:R-:W-:-:S04]  /*13670*/  @P0 IMAD.HI.U32 R2, R6, c[0x0][0x4ec], RZ ;  /* 0x00013b0006020a27 */ /* 0x000fc800078e00ff */
[C---:B------:R-:W-:Y:S02]  /*13680*/  IMAD R9, R12.reuse, c[0x0][0x3ec], R9 ;  /* 0x0000fb000c097a24 */ /* 0x040fe400078e0209 */
[----:B------:R-:W-:-:S04]  /*13690*/  IMAD.WIDE.U32 R12, R12, c[0x0][0x3e8], RZ ;  /* 0x0000fa000c0c7a25 */ /* 0x000fc800078e00ff */
[----:B------:R-:W-:Y:S01]  /*136a0*/  IMAD R0, R8, c[0x0][0x3f4], R11 ;  /* 0x0000fd0008007a24 */ /* 0x000fe200078e020b */
[----:B------:R-:W-:Y:S01]  /*136b0*/  IADD3 R13, R13, R9, RZ ;  /* 0x000000090d0d7210 */ /* 0x000fe20007ffe0ff */
[----:B------:R-:W-:Y:S01]  /*136c0*/  IMAD.MOV.U32 R9, RZ, RZ, R6 ;  /* 0x000000ffff097224 */ /* 0x000fe200078e0006 */
[----:B------:R-:W-:-:S03]  /*136d0*/  @P0 SHF.R.U32.HI R9, RZ, c[0x0][0x4f0], R2 ;  /* 0x00013c00ff090a19 */ /* 0x000fc60000011602 */
[----:B------:R-:W-:Y:S01]  /*136e0*/  IMAD.WIDE.U32 R12, R8, c[0x0][0x3f0], R12 ;  /* 0x0000fc00080c7a25 */ /* 0x000fe200078e000c */
[----:B------:R-:W-:Y:S02]  /*136f0*/  SHF.R.S32.HI R2, RZ, 0x1f, R9 ;  /* 0x0000001fff027819 */ /* 0x000fe40000011409 */
[----:B------:R-:W-:Y:S01]  /*13700*/  IADD3 R11, -R9, RZ, RZ ;  /* 0x000000ff090b7210 */ /* 0x000fe20007ffe1ff */
[----:B------:R-:W-:Y:S02]  /*13710*/  IMAD.IADD R13, R13, 0x1, R0 ;  /* 0x000000010d0d7824 */ /* 0x000fe400078e0200 */
[----:B------:R-:W-:Y:S02]  /*13720*/  IMAD R2, R2, c[0x0][0x3e0], RZ ;  /* 0x0000f80002027a24 */ /* 0x000fe400078e02ff */
[----:B------:R-:W-:Y:S01]  /*13730*/  IMAD R11, R11, c[0x0][0x4e8], R6 ;  /* 0x00013a000b0b7a24 */ /* 0x000fe200078e0206 */
[----:B------:R-:W-:Y:S01]  /*13740*/  IADD3 R6, R7, 0x20, RZ ;  /* 0x0000002007067810 */ /* 0x000fe20007ffe0ff */
[----:B------:R-:W-:-:S03]  /*13750*/  IMAD.WIDE.U32 R12, R9, c[0x0][0x3e0], R12 ;  /* 0x0000f800090c7a25 */ /* 0x000fc600078e000c */
[----:B------:R-:W-:Y:S01]  /*13760*/  SHF.R.S32.HI R0, RZ, 0x1f, R11 ;  /* 0x0000001fff007819 */ /* 0x000fe2000001140b */
[----:B------:R-:W-:-:S04]  /*13770*/  IMAD R9, R9, c[0x0][0x3e4], R2 ;  /* 0x0000f90009097a24 */ /* 0x000fc800078e0202 */
[----:B------:R-:W-:Y:S01]  /*13780*/  IMAD R0, R0, c[0x0][0x3d8], RZ ;  /* 0x0000f60000007a24 */ /* 0x000fe200078e02ff */
[----:B------:R-:W-:-:S03]  /*13790*/  IADD3 R13, R13, R9, RZ ;  /* 0x000000090d0d7210 */ /* 0x000fc60007ffe0ff */
[C---:B------:R-:W-:Y:S02]  /*137a0*/  IMAD R0, R11.reuse, c[0x0][0x3dc], R0 ;  /* 0x0000f7000b007a24 */ /* 0x040fe400078e0200 */
[----:B------:R-:W-:-:S04]  /*137b0*/  IMAD.WIDE.U32 R8, R11, c[0x0][0x3d8], R12 ;  /* 0x0000f6000b087a25 */ /* 0x000fc800078e000c */
[----:B------:R-:W-:Y:S01]  /*137c0*/  IMAD.IADD R11, R9, 0x1, R0 ;  /* 0x00000001090b7824 */ /* 0x000fe200078e0200 */
[----:B------:R-:W-:-:S04]  /*137d0*/  LEA R9, P0, R8, c[0x0][0x380], 0x1 ;  /* 0x0000e00008097a11 */ /* 0x000fc800078008ff */
[----:B------:R-:W-:Y:S01]  /*137e0*/  LEA.HI.X R8, R8, c[0x0][0x384], R11, 0x1, P0 ;  /* 0x0000e10008087a11 */ /* 0x000fe200000f0c0b */
[----:B------:R1:W2:Y:S01]  /*137f0*/  SHFL.IDX PT, R10, R9, RZ, 0x1c1f ;  /* 0x001c1fff090a7589 */ /* 0x0002a200000e0000 */
[----:B------:R-:W-:-:S03]  /*13800*/  ISETP.GE.AND P0, PT, R4, R3, PT ;  /* 0x000000030400720c */ /* 0x000fc60003f06270 */
[----:B------:R1:W3:Y:S10]  /*13810*/  SHFL.IDX PT, R11, R8, RZ, 0x1c1f ;  /* 0x001c1fff080b7589 */ /* 0x0002f400000e0000 */
[----:B------:R-:W-:Y:S05]  /*13820*/  @P0 BRA `(.L_x_235) ;  /* 0x000000f000000947 */ /* 0x000fea0003800000 */
[----:B------:R-:W-:Y:S02]  /*13830*/  ISETP.GE.AND P1, PT, R6, c[0x0][0x3c8], PT ;  /* 0x0000f20006007a0c */ /* 0x000fe40003f26270 */
[----:B------:R-:W-:-:S02]  /*13840*/  ISETP.GE.AND P0, PT, R5, c[0x0][0x3c8], PT ;  /* 0x0000f20005007a0c */ /* 0x000fc40003f06270 */
        /* <DEDUP_REMOVED lines=13> */
.L_x_235:
[----:B------:R-:W-:Y:S05]  /*13920*/  BSYNC B0 ;  /* 0x0000000000007941 */ /* 0x000fea0003800000 */
.L_x_234:
[----:B------:R-:W-:Y:S01]  /*13930*/  IADD3 R0, R4, 0x20, RZ ;  /* 0x0000002004007810 */ /* 0x000fe20007ffe0ff */
[----:B--23--:R2:W3:Y:S01]  /*13940*/  SHFL.IDX PT, R11, R8, 0x1, 0x1c1f ;  /* 0x003c1f00080b7f89 */ /* 0x00c4e200000e0000 */
        /* <DEDUP_REMOVED lines=19> */
.L_x_237:
[----:B------:R-:W-:Y:S05]  /*13a80*/  BSYNC B0 ;  /* 0x0000000000007941 */ /* 0x000fea0003800000 */
.L_x_236:
[----:B------:R-:W-:Y:S01]  /*13a90*/  IADD3 R0, R4, 0x40, RZ ;  /* 0x0000004004007810 */ /* 0x000fe20007ffe0ff */
[----:B---3--:R3:W1:Y:S01]  /*13aa0*/  SHFL.IDX PT, R11, R8, 0x2, 0x1c1f ;  /* 0x005c1f00080b7f89 */ /* 0x00866200000e0000 */
        /* <DEDUP_REMOVED lines=19> */
.L_x_239:
[----:B------:R-:W-:Y:S05]  /*13be0*/  BSYNC B0 ;  /* 0x0000000000007941 */ /* 0x000fea0003800000 */
.L_x_238:
[----:B------:R-:W-:Y:S01]  /*13bf0*/  IADD3 R4, R4, 0x60, RZ ;  /* 0x0000006004047810 */ /* 0x000fe20007ffe0ff */
[----:B-1----:R1:W2:Y:S03]  /*13c00*/  SHFL.IDX PT, R11, R8, 0x3, 0x1c1f ;  /* 0x007c1f00080b7f89 */ /* 0x0022a600000e0000 */
[----:B------:R-:W-:Y:S01]  /*13c10*/  ISETP.GE.AND P0, PT, R4, R3, PT ;  /* 0x000000030400720c */ /* 0x000fe20003f06270 */
[----:B----4-:R1:W4:-:S12]  /*13c20*/  SHFL.IDX PT, R10, R9, 0x3, 0x1c1f ;  /* 0x007c1f00090a7f89 */ /* 0x01031800000e0000 */
[----:B------:R-:W-:Y:S05]  /*13c30*/  @P0 EXIT ;  /* 0x000000000000094d */ /* 0x000fea0003800000 */
[----:B------:R-:W-:Y:S02]  /*13c40*/  ISETP.GE.AND P0, PT, R6, c[0x0][0x3c8], PT ;  /* 0x0000f20006007a0c */ /* 0x000fe40003f06270 */
[----:B------:R-:W-:-:S11]  /*13c50*/  ISETP.GE.AND P1, PT, R7, c[0x0][0x3c8], PT ;  /* 0x0000f20007007a0c */ /* 0x000fd60003f26270 */
[----:B------:R-:W-:-:S04]  /*13c60*/  @!P0 SHF.R.S32.HI R3, RZ, 0x1f, R6 ;  /* 0x0000001fff038819 */ /* 0x000fc80000011406 */
[----:B------:R-:W-:Y:S01]  /*13c70*/  @!P0 LEA.HI R3, R3, R6, RZ, 0x3 ;  /* 0x0000000603038211 */ /* 0x000fe200078f18ff */
[----:B--2-4-:R-:W-:-:S03]  /*13c80*/  @!P1 IMAD.WIDE R6, R7, 0x2, R10 ;  /* 0x0000000207069825 */ /* 0x014fc600078e020a */
[----:B------:R-:W-:Y:S02]  /*13c90*/  @!P0 LOP3.LUT R3, R3, 0xfffffff8, RZ, 0xc0, !PT ;  /* 0xfffffff803038812 */ /* 0x000fe400078ec0ff */
[----:B------:R2:W-:Y:S03]  /*13ca0*/  @!P1 ST.E.128 [R6.64], RZ ;  /* 0x000000ff06009985 */ /* 0x0005e6000c101d08 */
[----:B------:R-:W-:-:S05]  /*13cb0*/  @!P0 IMAD.WIDE R2, R3, 0x2, R10 ;  /* 0x0000000203028825 */ /* 0x000fca00078e020a */
[----:B------:R2:W-:Y:S01]  /*13cc0*/  @!P0 ST.E.128 [R2.64], RZ ;  /* 0x000000ff02008985 */ /* 0x0005e2000c101d08 */
[----:B------:R-:W-:-:S13]  /*13cd0*/  ISETP.GE.AND P0, PT, R5, c[0x0][0x3c8], PT ;  /* 0x0000f20005007a0c */ /* 0x000fda0003f06270 */
[----:B------:R-:W-:Y:S05]  /*13ce0*/  @P0 EXIT ;  /* 0x000000000000094d */ /* 0x000fea0003800000 */
[----:B------:R-:W-:-:S04]  /*13cf0*/  SHF.R.S32.HI R0, RZ, 0x1f, R5 ;  /* 0x0000001fff007819 */ /* 0x000fc80000011405 */
[----:B------:R-:W-:-:S04]  /*13d00*/  LEA.HI R0, R0, R5, RZ, 0x3 ;  /* 0x0000000500007211 */ /* 0x000fc800078f18ff */
[----:B--2---:R-:W-:-:S05]  /*13d10*/  LOP3.LUT R3, R0, 0xfffffff8, RZ, 0xc0, !PT ;  /* 0xfffffff800037812 */ /* 0x004fca00078ec0ff */
[----:B------:R-:W-:-:S05]  /*13d20*/  IMAD.WIDE R10, R3, 0x2, R10 ;  /* 0x00000002030a7825 */ /* 0x000fca00078e020a */
[----:B------:R-:W-:Y:S01]  /*13d30*/  ST.E.128 [R10.64], RZ ;  /* 0x000000ff0a007985 */ /* 0x000fe2000c101d08 */
[----:B------:R-:W-:Y:S05]  /*13d40*/  EXIT ;  /* 0x000000000000794d */ /* 0x000fea0003800000 */
.L_x_240:
        /* <DEDUP_REMOVED lines=11> */
.L_x_757:


//--------------------- .text._ZN7cutlass13device_kernelIN5flash19enable_sm80_to_sm89INS1_16FlashAttnFwdSm80INS1_25CollectiveMainloopFwdSm80ILi4ELi1ELb0EN4cute5tupleIJNS5_1CILi128EEENS7_ILi48EEENS7_ILi96EEEEEELi96ENS_6half_tEfNS_4arch4Sm80ELb0ELb1ELb1ELb1ELb0ELb0ELb1ELb0EEENS1_21CollectiveEpilogueFwdINS6_IJS8_SA_S9_EEENS6_IJNS7_ILi1EEESI_SI_EEESC_SE_Li128ELb1ELb1ELb0ELb0EEENS1_19SingleTileSchedulerILb1ELb0ELb1ELi128EEEEEEEEEvNT_6ParamsE --------------------------
	.section	.text._ZN7cutlass13device_kernelIN5flash19enable_sm80_to_sm89INS1_16FlashAttnFwdSm80INS1_25CollectiveMainloopFwdSm80ILi4ELi1ELb0EN4cute5tupleIJNS5_1CILi128EEENS7_ILi48EEENS7_ILi96EEEEEELi96ENS_6half_tEfNS_4arch4Sm80ELb0ELb1ELb1ELb1ELb0ELb0ELb1ELb0EEENS1_21CollectiveEpilogueFwdINS6_IJS8_SA_S9_EEENS6_IJNS7_ILi1EEESI_SI_EEESC_SE_Li128ELb1ELb1ELb0ELb0EEENS1_19SingleTileSchedulerILb1ELb0ELb1ELi128EEEEEEEEEvNT_6ParamsE,"ax",@progbits
	.sectioninfo	@"SHI_REGISTERS=255"
	.align	128
.text._ZN7cutlass13device_kernelIN5flash19enable_sm80_to_sm89INS1_16FlashAttnFwdSm80INS1_25CollectiveMainloopFwdSm80ILi4ELi1ELb0EN4cute5tupleIJNS5_1CILi128EEENS7_ILi48EEENS7_ILi96EEEEEELi96ENS_6half_tEfNS_4arch4Sm80ELb0ELb1ELb1ELb1ELb0ELb0ELb1ELb0EEENS1_21CollectiveEpilogueFwdINS6_IJS8_SA_S9_EEENS6_IJNS7_ILi1EEESI_SI_EEESC_SE_Li128ELb1ELb1ELb0ELb0EEENS1_19SingleTileSchedulerILb1ELb0ELb1ELi128EEEEEEEEEvNT_6ParamsE:
        .type           _ZN7cutlass13device_kernelIN5flash19enable_sm80_to_sm89INS1_16FlashAttnFwdSm80INS1_25CollectiveMainloopFwdSm80ILi4ELi1ELb0EN4cute5tupleIJNS5_1CILi128EEENS7_ILi48EEENS7_ILi96EEEEEELi96ENS_6half_tEfNS_4arch4Sm80ELb0ELb1ELb1ELb1ELb0ELb0ELb1ELb0EEENS1_21CollectiveEpilogueFwdINS6_IJS8_SA_S9_EEENS6_IJNS7_ILi1EEESI_SI_EEESC_SE_Li128ELb1ELb1ELb0ELb0EEENS1_19SingleTileSchedulerILb1ELb0ELb1ELi128EEEEEEEEEvNT_6ParamsE,@function
        .size           _ZN7cutlass13device_kernelIN5flash19enable_sm80_to_sm89INS1_16FlashAttnFwdSm80INS1_25CollectiveMainloopFwdSm80ILi4ELi1ELb0EN4cute5tupleIJNS5_1CILi128EEENS7_ILi48EEENS7_ILi96EEEEEELi96ENS_6half_tEfNS_4arch4Sm80ELb0ELb1ELb1ELb1ELb0ELb0ELb1ELb0EEENS1_21CollectiveEpilogueFwdINS6_IJS8_SA_S9_EEENS6_IJNS7_ILi1EEESI_SI_EEESC_SE_Li128ELb1ELb1ELb0ELb0EEENS1_19SingleTileSchedulerILb1ELb0ELb1ELi128EEEEEEEEEvNT_6ParamsE,(.L_x_758 - _ZN7cutlass13device_kernelIN5flash19enable_sm80_to_sm89INS1_16FlashAttnFwdSm80INS1_25CollectiveMainloopFwdSm80ILi4ELi1ELb0EN4cute5tupleIJNS5_1CILi128EEENS7_ILi48EEENS7_ILi96EEEEEELi96ENS_6half_tEfNS_4arch4Sm80ELb0ELb1ELb1ELb1ELb0ELb0ELb1ELb0EEENS1_21CollectiveEpilogueFwdINS6_IJS8_SA_S9_EEENS6_IJNS7_ILi1EEESI_SI_EEESC_SE_Li128ELb1ELb1ELb0ELb0EEENS1_19SingleTileSchedulerILb1ELb0ELb1ELi128EEEEEEEEEvNT_6ParamsE)
        .other          _ZN7cutlass13device_kernelIN5flash19enable_sm80_to_sm89INS1_16FlashAttnFwdSm80INS1_25CollectiveMainloopFwdSm80ILi4ELi1ELb0EN4cute5tupleIJNS5_1CILi128EEENS7_ILi48EEENS7_ILi96EEEEEELi96ENS_6half_tEfNS_4arch4Sm80ELb0ELb1ELb1ELb1ELb0ELb0ELb1ELb0EEENS1_21CollectiveEpilogueFwdINS6_IJS8_SA_S9_EEENS6_IJNS7_ILi1EEESI_SI_EEESC_SE_Li128ELb1ELb1ELb0ELb0EEENS1_19SingleTileSchedulerILb1ELb0ELb1ELi128EEEEEEEEEvNT_6ParamsE,@"STO_CUDA_ENTRY STV_DEFAULT"
_ZN7cutlass13device_kernelIN5flash19enable_sm80_to_sm89INS1_16FlashAttnFwdSm80INS1_25CollectiveMainloopFwdSm80ILi4ELi1ELb0EN4cute5tupleIJNS5_1CILi128EEENS7_ILi48EEENS7_ILi96EEEEEELi96ENS_6half_tEfNS_4arch4Sm80ELb0ELb1ELb1ELb1ELb0ELb0ELb1ELb0EEENS1_21CollectiveEpilogueFwdINS6_IJS8_SA_S9_EEENS6_IJNS7_ILi1EEESI_SI_EEESC_SE_Li128ELb1ELb1ELb0ELb0EEENS1_19SingleTileSchedulerILb1ELb0ELb1ELi128EEEEEEEEEvNT_6ParamsE:
[----:B------:R-:W-:Y:S02]  /*0000*/  MOV R1, c[0x0][0x28] ;  /* 0x00000a0000017a02 */ /* 0x000fe40000000f00 */
[----:B------:R-:W1:Y:S01]  /*0010*/  S2R R129, SR_TID.X ;  /* 0x0000000000817919 */ /* 0x000e620000002100 */
[----:B------:R-:W-:Y:S01]  /*0020*/  IMAD.MOV.U32 R29, RZ, RZ, 0x4 ;  /* 0x00000004ff1d7424 */ /* 0x000fe200078e00ff */
[----:B------:R-:W2:Y:S01]  /*0030*/  S2UR UR4, SR_CTAID.X ;  /* 0x00000000000479c3 */ /* 0x000ea20000002500 */
[----:B------:R-:W-:Y:S01]  /*0040*/  ULDC.64 UR8, c[0x0][0x118] ;  /* 0x0000460000087ab9 */ /* 0x000fe20000000a00 */
[----:B------:R-:W3:Y:S01]  /*0050*/  S2R R5, SR_CTAID.Z ;  /* 0x0000000000057919 */ /* 0x000ee20000002700 */
[----:B------:R-:W-:Y:S02]  /*0060*/  IADD3 R1, R1, -0x70, RZ ;  /* 0xffffff9001017810 */ /* 0x000fe40007ffe0ff */
[----:B-1----:R-:W-:Y:S01]  /*0070*/  SHF.R.U32.HI R0, RZ, 0x5, R129 ;  /* 0x00000005ff007819 */ /* 0x002fe20000011681 */
[----:B---3--:R-:W-:-:S05]  /*0080*/  IMAD.WIDE R2, R5, R29, c[0x0][0x568] ;  /* 0x00015a0005027625 */ /* 0x008fca00078e021d */
[----:B------:R-:W1:Y:S02]  /*0090*/  SHFL.IDX PT, R0, R0, RZ, 0x1f ;  /* 0x00001fff00007589 */ /* 0x000e6400000e0000 */
[----:B-1----:R-:W-:-:S13]  /*00a0*/  ISETP.NE.AND P0, PT, R0, RZ, PT ;  /* 0x000000ff0000720c */ /* 0x002fda0003f05270 */
[----:B--2---:R-:W-:Y:S05]  /*00b0*/  @!P0 BRA `(.L_x_241) ;  /* 0x0000015000008947 */ /* 0x004fea0003800000 */
[----:B------:R-:W-:-:S04]  /*00c0*/  ISETP.NE.U32.AND P0, PT, RZ, c[0x0][0x568], PT ;  /* 0x00015a00ff007a0c */ /* 0x000fc80003f05070 */
[----:B------:R-:W-:-:S13]  /*00d0*/  ISETP.NE.AND.EX P0, PT, RZ, c[0x0][0x56c], PT, P0 ;  /* 0x00015b00ff007a0c */ /* 0x000fda0003f05300 */
[----:B------:R-:W-:Y:S05]  /*00e0*/  @!P0 BRA `(.L_x_242) ;  /* 0x0000002000008947 */ /* 0x000fea0003800000 */
[----:B------:R1:W5:Y:S01]  /*00f0*/  LDG.E R0, [R2.64] ;  /* 0x0000000802007981 */ /* 0x000362000c1e1900 */
[----:B------:R-:W-:Y:S05]  /*0100*/  BRA `(.L_x_243) ;  /* 0x0000009000007947 */ /* 0x000fea0003800000 */
.L_x_242:
        /* <DEDUP_REMOVED lines=8> */
.L_x_244:
[----:B------:R-:W-:-:S04]  /*0190*/  MOV R0, c[0x0][0x54c] ;  /* 0x0001530000007a02 */ /* 0x000fc80000000f00 */
.L_x_243:
[----:B------:R-:W-:Y:S01]  /*01a0*/  USHF.L.U32 UR4, UR4, 0x7, URZ ;  /* 0x0000000704047899 */ /* 0x000fe2000800063f */
[----:B-----5:R-:W-:-:S05]  /*01b0*/  IMAD R0, R0, c[0x0][0x548], RZ ;  /* 0x0001520000007a24 */ /* 0x020fca00078e02ff */
[----:B------:R-:W-:-:S04]  /*01c0*/  MOV R10, UR4 ;  /* 0x00000004000a7c02 */ /* 0x000fc80008000f00 */
[----:B------:R-:W-:-:S04]  /*01d0*/  ISETP.GE.AND P0, PT, R10, R0, PT ;  /* 0x000000000a00720c */ /* 0x000fc80003f06270 */
[----:B------:R-:W-:-:S05]  /*01e0*/  SEL R0, R5, 0xffffffff, !P0 ;  /* 0xffffffff05007807 */ /* 0x000fca0004000000 */
[----:B------:R2:W-:Y:S01]  /*01f0*/  STL [R1+0x6c], R0 ;  /* 0x00006c0001007387 */ /* 0x0005e20000100800 */
[----:B------:R-:W-:Y:S05]  /*0200*/  BRA `(.L_x_245) ;  /* 0x0000014000007947 */ /* 0x000fea0003800000 */
.L_x_241:
[----:B------:R-:W-:-:S04]  /*0210*/  ISETP.NE.U32.AND P0, PT, RZ, c[0x0][0x568], PT ;  /* 0x00015a00ff007a0c */ /* 0x000fc80003f05070 */
[----:B------:R-:W-:-:S13]  /*0220*/  ISETP.NE.AND.EX P0, PT, RZ, c[0x0][0x56c], PT, P0 ;  /* 0x00015b00ff007a0c */ /* 0x000fda0003f05300 */
[----:B------:R-:W-:Y:S05]  /*0230*/  @!P0 BRA `(.L_x_246) ;  /* 0x0000002000008947 */ /* 0x000fea0003800000 */
[----:B------:R1:W5:Y:S01]  /*0240*/  LDG.E R0, [R2.64] ;  /* 0x0000000802007981 */ /* 0x000362000c1e1900 */
[----:B------:R-:W-:Y:S05]  /*0250*/  BRA `(.L_x_247) ;  /* 0x0000009000007947 */ /* 0x000fea0003800000 */
.L_x_246:
        /* <DEDUP_REMOVED lines=8> */
.L_x_248:
[----:B------:R-:W-:-:S04]  /*02e0*/  MOV R0, c[0x0][0x54c] ;  /* 0x0001530000007a02 */ /* 0x000fc80000000f00 */
.L_x_247:
[----:B------:R-:W-:Y:S01]  /*02f0*/  USHF.L.U32 UR4, UR4, 0x7, URZ ;  /* 0x0000000704047899 */ /* 0x000fe2000800063f */
[----:B-----5:R-:W-:-:S05]  /*0300*/  IMAD R0, R0, c[0x0][0x548], RZ ;  /* 0x0001520000007a24 */ /* 0x020fca00078e02ff */
[----:B------:R-:W-:-:S04]  /*0310*/  MOV R10, UR4 ;  /* 0x00000004000a7c02 */ /* 0x000fc80008000f00 */
[----:B------:R-:W-:-:S04]  /*0320*/  ISETP.GE.AND P0, PT, R10, R0, PT ;  /* 0x000000000a00720c */ /* 0x000fc80003f06270 */
[----:B------:R-:W-:-:S05]  /*0330*/  SEL R0, R5, 0xffffffff, !P0 ;  /* 0xffffffff05007807 */ /* 0x000fca0004000000 */
[----:B------:R2:W-:Y:S04]  /*0340*/  STL [R1+0x6c], R0 ;  /* 0x00006c0001007387 */ /* 0x0005e80000100800 */
.L_x_245:
[----:B------:R-:W3:Y:S02]  /*0350*/  LDL R48, [R1+0x6c] ;  /* 0x00006c0001307983 */ /* 0x000ee40000100800 */
[----:B---3--:R-:W-:-:S13]  /*0360*/  ISETP.GE.AND P0, PT, R48, RZ, PT ;  /* 0x000000ff3000720c */ /* 0x008fda0003f06270 */
[----:B------:R-:W-:Y:S05]  /*0370*/  @!P0 EXIT ;  /* 0x000000000000894d */ /* 0x000fea0003800000 */
[----:B------:R-:W-:Y:S01]  /*0380*/  ISETP.NE.U32.AND P0, PT, RZ, c[0x0][0x370], PT ;  /* 0x0000dc00ff007a0c */ /* 0x000fe20003f05070 */
[----:B------:R-:W-:Y:S01]  /*0390*/  IMAD.MOV.U32 R11, RZ, RZ, RZ ;  /* 0x000000ffff0b7224 */ /* 0x000fe200078e00ff */
[----:B------:R-:W-:Y:S01]  /*03a0*/  ISETP.NE.U32.AND P2, PT, RZ, c[0x0][0x360], PT ;  /* 0x0000d800ff007a0c */ /* 0x000fe20003f45070 */
[----:B------:R-:W-:Y:S01]  /*03b0*/  CS2R R12, SRZ ;  /* 0x00000000000c7805 */ /* 0x000fe2000001ff00 */
[----:B------:R-:W-:Y:S01]  /*03c0*/  ISETP.NE.AND.EX P1, PT, RZ, c[0x0][0x374], PT, P0 ;  /* 0x0000dd00ff007a0c */ /* 0x000fe20003f25300 */
[CC--:B------:R-:W-:Y:S01]  /*03d0*/  IMAD.WIDE R4, R48.reuse, R29.reuse, c[0x0][0x348] ;  /* 0x0000d20030047625 */ /* 0x0c0fe200078e021d */
[----:B------:R-:W-:Y:S02]  /*03e0*/  ISETP.NE.AND.EX P0, PT, RZ, c[0x0][0x364], PT, P2 ;  /* 0x0000d900ff007a0c */ /* 0x000fe40003f05320 */
[----:B------:R-:W-:Y:S01]  /*03f0*/  ISETP.NE.U32.AND P2, PT, RZ, c[0x0][0x348], PT ;  /* 0x0000d200ff007a0c */ /* 0x000fe20003f45070 */
[----:B-1----:R-:W-:Y:S01]  /*0400*/  IMAD.WIDE R2, R48, R29, c[0x0][0x350] ;  /* 0x0000d40030027625 */ /* 0x002fe200078e021d */
[----:B------:R-:W-:-:S02]  /*0410*/  ISETP.NE.U32.AND P3, PT, RZ, c[0x0][0x350], PT ;  /* 0x0000d400ff007a0c */ /* 0x000fc40003f65070 */
[----:B------:R-:W-:Y:S01]  /*0420*/  ISETP.NE.AND.EX P2, PT, RZ, c[0x0][0x34c], PT, P2 ;  /* 0x0000d300ff007a0c */ /* 0x000fe20003f45320 */
[----:B------:R-:W-:Y:S01]  /*0430*/  IMAD.MOV.U32 R229, RZ, RZ, c[0x0][0x168] ;  /* 0x00005a00ffe57624 */ /* 0x000fe200078e00ff */
[----:B------:R-:W-:-:S03]  /*0440*/  ISETP.NE.AND.EX P3, PT, RZ, c[0x0][0x354], PT, P3 ;  /* 0x0000d500ff007a0c */ /* 0x000fc60003f65330 */
[----:B------:R-:W-:-:S04]  /*0450*/  @P1 IMAD.WIDE R8, R48, R29, c[0x0][0x370] ;  /* 0x0000dc0030081625 */ /* 0x000fc800078e021d */
[----:B------:R-:W-:Y:S01]  /*0460*/  @P0 IMAD.WIDE R6, R48, R29, c[0x0][0x360] ;  /* 0x0000d80030060625 */ /* 0x000fe200078e021d */
[----:B------:R1:W5:Y:S04]  /*0470*/  @P1 LDG.E R11, [R8.64] ;  /* 0x00000008080b1981 */ /* 0x000368000c1e1900 */
[----:B------:R1:W5:Y:S04]  /*0480*/  @P2 LDG.E R13, [R4.64] ;  /* 0x00000008040d2981 */ /* 0x000368000c1e1900 */
[----:B------:R1:W5:Y:S04]  /*0490*/  @P3 LDG.E R12, [R2.64] ;  /* 0x00000008020c3981 */ /* 0x000368000c1e1900 */
[----:B------:R3:W5:Y:S02]  /*04a0*/  @P0 LDG.E R229, [R6.64] ;  /* 0x0000000806e50981 */ /* 0x000764000c1e1900 */
[----:B---3--:R-:W-:Y:S01]  /*04b0*/  IMAD.MOV.U32 R6, RZ, RZ, c[0x0][0x1d0] ;  /* 0x00007400ff067624 */ /* 0x008fe200078e00ff */
[----:B------:R-:W-:Y:S05]  /*04c0*/  @P0 BRA `(.L_x_249) ;  /* 0x0000004000000947 */ /* 0x000fea0003800000 */
[----:B-1----:R-:W-:Y:S05]  /*04d0*/  @!P2 BRA `(.L_x_249) ;  /* 0x000000300000a947 */ /* 0x002fea0003800000 */
[----:B--2---:R1:W2:Y:S04]  /*04e0*/  LDG.E R0, [R4.64] ;  /* 0x0000000804007981 */ /* 0x0042a8000c1e1900 */
[----:B-1----:R-:W2:Y:S02]  /*04f0*/  LDG.E R4, [R4.64+0x4] ;  /* 0x0000040804047981 */ /* 0x002ea4000c1e1900 */
[----:B--2--5:R-:W-:-:S02]  /*0500*/  IADD3 R229, -R0, R4, RZ ;  /* 0x0000000400e57210 */ /* 0x024fc40007ffe1ff */
.L_x_249:
[----:B-1----:R-:W-:-:S04]  /*0510*/  ISETP.NE.U32.AND P0, PT, RZ, c[0x0][0x368], PT ;  /* 0x0000da00ff007a0c */ /* 0x002fc80003f05070 */
[----:B------:R-:W-:-:S13]  /*0520*/  ISETP.NE.AND.EX P0, PT, RZ, c[0x0][0x36c], PT, P0 ;  /* 0x0000db00ff007a0c */ /* 0x000fda0003f05300 */
[----:B------:R-:W-:Y:S05]  /*0530*/  @!P0 BRA `(.L_x_250) ;  /* 0x0000003000008947 */ /* 0x000fea0003800000 */
[----:B------:R-:W-:-:S05]  /*0540*/  IMAD.WIDE R2, R48, R29, c[0x0][0x368] ;  /* 0x0000da0030027625 */ /* 0x000fca00078e021d */
[----:B------:R1:W5:Y:S01]  /*0550*/  LDG.E R6, [R2.64] ;  /* 0x0000000802067981 */ /* 0x000362000c1e1900 */
[----:B------:R-:W-:Y:S05]  /*0560*/  BRA `(.L_x_251) ;  /* 0x0000004000007947 */ /* 0x000fea0003800000 */
.L_x_250:
[----:B------:R-:W-:Y:S05]  /*0570*/  @!P3 BRA `(.L_x_251) ;  /* 0x000000300000b947 */ /* 0x000fea0003800000 */
[----:B------:R1:W3:Y:S04]  /*0580*/  LDG.E R6, [R2.64] ;  /* 0x0000000802067981 */ /* 0x0002e8000c1e1900 */
[----:B-1----:R-:W3:Y:S02]  /*0590*/  LDG.E R2, [R2.64+0x4] ;  /* 0x0000040802027981 */ /* 0x002ee4000c1e1900 */
[----:B---3--:R-:W-:Y:S02]  /*05a0*/  IADD3 R6, -R6, R2, RZ ;  /* 0x0000000206067210 */ /* 0x008fe40007ffe1ff */
.L_x_251:
[----:B--2---:R-:W-:Y:S01]  /*05b0*/  IMAD.MOV.U32 R0, RZ, RZ, c[0x0][0x2c4] ;  /* 0x0000b100ff007624 */ /* 0x004fe200078e00ff */
[----:B------:R-:W-:Y:S01]  /*05c0*/  LOP3.LUT R228, R228, 0xfffff7ff, RZ, 0xc0, !PT ;  /* 0xfffff7ffe4e47812 */ /* 0x000fe200078ec0ff */
[----:B------:R-:W-:Y:S02]  /*05d0*/  IMAD.MOV.U32 R185, RZ, RZ, R10 ;  /* 0x000000ffffb97224 */ /* 0x000fe400078e000a */
[----:B------:R-:W-:Y:S01]  /*05e0*/  IMAD.MOV.U32 R252, RZ, RZ, c[0x0][0x32c] ;  /* 0x0000cb00fffc7624 */ /* 0x000fe200078e00ff */
[----:B------:R-:W-:Y:S01]  /*05f0*/  ISETP.NE.AND P6, PT, R0, 0x1, PT ;  /* 0x000000010000780c */ /* 0x000fe20003fc5270 */
[----:B-----5:R-:W-:-:S02]  /*0600*/  IMAD.IADD R227, R6, 0x1, -R11 ;  /* 0x0000000106e37824 */ /* 0x020fc400078e0a0b */
[----:B------:R-:W-:Y:S01]  /*0610*/  IMAD.IADD R12, R12, 0x1, R11 ;  /* 0x000000010c0c7824 */ /* 0x000fe200078e020b */
[----:B------:R-:W-:Y:S02]  /*0620*/  ISETP.GE.AND P5, PT, R252, 0x1, PT ;  /* 0x00000001fc00780c */ /* 0x000fe40003fa6270 */
[----:B-1----:R-:W-:-:S07]  /*0630*/  IADD3 R2, R227, 0x1, -R229 ;  /* 0x00000001e3027810 */ /* 0x002fce0007ffe8e5 */
[----:B------:R-:W-:Y:S02]  /*0640*/  @P6 IADD3 R0, R185, 0x7f, RZ ;  /* 0x0000007fb9006810 */ /* 0x000fe40007ffe0ff */
[----:B------:R-:W-:-:S03]  /*0650*/  @P6 LOP3.LUT R228, R228, 0x800, RZ, 0xfc, !PT ;  /* 0x00000800e4e46812 */ /* 0x000fc600078efcff */
[----:B------:R-:W-:Y:S01]  /*0660*/  @P6 IMAD.HI.U32 R3, R0, c[0x0][0x2c8], RZ ;  /* 0x0000b20000036a27 */ /* 0x000fe200078e00ff */
[----:B------:R-:W-:Y:S02]  /*0670*/  IADD3 R0, R10, 0x7f, RZ ;  /* 0x0000007f0a007810 */ /* 0x000fe40007ffe0ff */
[----:B------:R-:W-:Y:S02]  /*0680*/  LOP3.LUT R228, R228, 0xfffffbff, RZ, 0xc0, !PT ;  /* 0xfffffbffe4e47812 */ /* 0x000fe400078ec0ff */
[----:B------:R-:W-:Y:S02]  /*0690*/  @P6 SHF.R.U32.HI R0, RZ, c[0x0][0x2cc], R3 ;  /* 0x0000b300ff006a19 */ /* 0x000fe40000011603 */
[----:B------:R-:W-:-:S03]  /*06a0*/  @P5 LOP3.LUT R228, R228, 0x400, RZ, 0xfc, !PT ;  /* 0x00000400e4e45812 */ /* 0x000fc600078efcff */
[----:B------:R-:W-:-:S05]  /*06b0*/  IMAD.IADD R0, R2, 0x1, R0 ;  /* 0x0000000102007824 */ /* 0x000fca00078e0200 */
[----:B------:R-:W-:Y:S01]  /*06c0*/  IADD3 R3, R0, c[0x0][0x328], RZ ;  /* 0x0000ca0000037a10 */ /* 0x000fe20007ffe0ff */
[----:B------:R-:W-:Y:S05]  /*06d0*/  @!P5 BRA `(.L_x_252) ;  /* 0x000000e00000d947 */ /* 0x000fea0003800000 */
[C---:B------:R-:W-:Y:S02]  /*06e0*/  ISETP.GT.AND P0, PT, R0.reuse, RZ, PT ;  /* 0x000000ff0000720c */ /* 0x040fe40003f04270 */
[----:B------:R-:W-:-:S11]  /*06f0*/  IADD3 R2, R0, -0x1, RZ ;  /* 0xffffffff00027810 */ /* 0x000fd60007ffe0ff */
[----:B------:R-:W-:Y:S05]  /*0700*/  @P0 BRA `(.L_x_253) ;  /* 0x0000006000000947 */ /* 0x000fea0003800000 */
[----:B------:R-:W-:Y:S01]  /*0710*/  ISETP.NE.AND P0, PT, R252, 0x1, PT ;  /* 0x00000001fc00780c */ /* 0x000fe20003f05270 */
[----:B------:R-:W-:-:S12]  /*0720*/  IMAD.MOV R0, RZ, RZ, -R0 ;  /* 0x000000ffff007224 */ /* 0x000fd800078e0a00 */
[----:B------:R-:W-:-:S05]  /*0730*/  @P0 IMAD.HI.U32 R2, R0, c[0x0][0x330], RZ ;  /* 0x0000cc0000020a27 */ /* 0x000fca00078e00ff */
[----:B------:R-:W-:-:S04]  /*0740*/  @P0 SHF.R.U32.HI R0, RZ, c[0x0][0x334], R2 ;  /* 0x0000cd00ff000a19 */ /* 0x000fc80000011602 */
[----:B------:R-:W-:Y:S01]  /*0750*/  LOP3.LUT R2, RZ, R0, RZ, 0x33, !PT ;  /* 0x00000000ff027212 */ /* 0x000fe200078e33ff */
[----:B------:R-:W-:Y:S05]  /*0760*/  BRA `(.L_x_254) ;  /* 0x0000003000007947 */ /* 0x000fea0003800000 */
.L_x_253:
[----:B------:R-:W-:-:S13]  /*0770*/  ISETP.NE.AND P0, PT, R252, 0x1, PT ;  /* 0x00000001fc00780c */ /* 0x000fda0003f05270 */
[----:B------:R-:W-:-:S05]  /*0780*/  @P0 IMAD.HI.U32 R0, R2, c[0x0][0x330], RZ ;  /* 0x0000cc0002000a27 */ /* 0x000fca00078e00ff */
[----:B------:R-:W-:-:S05]  /*0790*/  @P0 SHF.R.U32.HI R2, RZ, c[0x0][0x334], R0 ;  /* 0x0000cd00ff020a19 */ /* 0x000fca0000011600 */
.L_x_254:
[----:B------:R-:W-:-:S05]  /*07a0*/  IMAD R2, R2, R252, c[0x0][0x32c] ;  /* 0x0000cb0002027624 */ /* 0x000fca00078e02fc */
[----:B------:R-:W-:-:S04]  /*07b0*/  IMNMX R3, R3, R2, PT ;  /* 0x0000000203037217 */ /* 0x000fc80003800200 */
.L_x_252:
[----:B------:R-:W-:Y:S01]  /*07c0*/  IADD3 R2, R3, 0x2f, RZ ;  /* 0x0000002f03027810 */ /* 0x000fe20007ffe0ff */
[----:B------:R-:W-:Y:S01]  /*07d0*/  @P6 IMAD.HI.U32 R4, R185, c[0x0][0x2c8], RZ ;  /* 0x0000b200b9046a27 */ /* 0x000fe200078e00ff */
[----:B------:R-:W-:-:S03]  /*07e0*/  IADD3 R3, R227, 0x2f, RZ ;  /* 0x0000002fe3037810 */ /* 0x000fc60007ffe0ff */
[----:B------:R-:W-:-:S04]  /*07f0*/  IMAD.HI R5, R2, 0x2aaaaaab, RZ ;  /* 0x2aaaaaab02057827 */ /* 0x000fc800078e02ff */
[----:B------:R-:W-:-:S04]  /*0800*/  IMAD.HI R2, R3, 0x2aaaaaab, RZ ;  /* 0x2aaaaaab03027827 */ /* 0x000fc800078e02ff */
[----:B------:R-:W-:Y:S01]  /*0810*/  IMAD.MOV.U32 R0, RZ, RZ, R185 ;  /* 0x000000ffff007224 */ /* 0x000fe200078e00b9 */
[----:B------:R-:W-:Y:S01]  /*0820*/  @P6 SHF.R.U32.HI R0, RZ, c[0x0][0x2cc], R4 ;  /* 0x0000b300ff006a19 */ /* 0x000fe20000011604 */
[----:B------:R-:W-:Y:S01]  /*0830*/  IMAD.IADD R244, R227, 0x1, -R229 ;  /* 0x00000001e3f47824 */ /* 0x000fe200078e0ae5 */
[----:B------:R-:W-:Y:S02]  /*0840*/  SHF.R.U32.HI R4, RZ, 0x1f, R5 ;  /* 0x0000001fff047819 */ /* 0x000fe40000011605 */
[----:B------:R-:W-:Y:S01]  /*0850*/  SHF.R.U32.HI R3, RZ, 0x1f, R2 ;  /* 0x0000001fff037819 */ /* 0x000fe20000011602 */
[----:B------:R-:W-:Y:S01]  /*0860*/  IMAD.IADD R0, R244, 0x1, R0 ;  /* 0x00000001f4007824 */ /* 0x000fe200078e0200 */
[----:B------:R-:W-:Y:S02]  /*0870*/  LEA.HI.SX32 R4, R5, R4, 0x1d ;  /* 0x0000000405047211 */ /* 0x000fe400078feaff */
[----:B------:R-:W-:Y:S02]  /*0880*/  LEA.HI.SX32 R2, R2, R3, 0x1d ;  /* 0x0000000302027211 */ /* 0x000fe400078feaff */
[----:B------:R-:W-:-:S02]  /*0890*/  IADD3 R3, R0, -c[0x0][0x324], RZ ;  /* 0x8000c90000037a10 */ /* 0x000fc40007ffe0ff */
[----:B------:R-:W-:Y:S01]  /*08a0*/  IMNMX R222, R2, R4, PT ;  /* 0x0000000402de7217 */ /* 0x000fe20003800200 */
[----:B------:R-:W-:Y:S05]  /*08b0*/  @!P5 BRA `(.L_x_255) ;  /* 0x000000d00000d947 */ /* 0x000fea0003800000 */
[----:B------:R-:W-:-:S13]  /*08c0*/  ISETP.GT.AND P0, PT, R0, -0x1, PT ;  /* 0xffffffff0000780c */ /* 0x000fda0003f04270 */
[----:B------:R-:W-:Y:S05]  /*08d0*/  @P0 BRA `(.L_x_256) ;  /* 0x0000006000000947 */ /* 0x000fea0003800000 */
[----:B------:R-:W-:Y:S02]  /*08e0*/  ISETP.NE.AND P0, PT, R252, 0x1, PT ;  /* 0x00000001fc00780c */ /* 0x000fe40003f05270 */
[----:B------:R-:W-:-:S11]  /*08f0*/  LOP3.LUT R0, RZ, R0, RZ, 0x33, !PT ;  /* 0x00000000ff007212 */ /* 0x000fd600078e33ff */
[----:B------:R-:W-:-:S05]  /*0900*/  @P0 IMAD.HI.U32 R2, R0, c[0x0][0x330], RZ ;  /* 0x0000cc0000020a27 */ /* 0x000fca00078e00ff */
[----:B------:R-:W-:-:S04]  /*0910*/  @P0 SHF.R.U32.HI R0, RZ, c[0x0][0x334], R2 ;  /* 0x0000cd00ff000a19 */ /* 0x000fc80000011602 */
[----:B------:R-:W-:Y:S01]  /*0920*/  LOP3.LUT R0, RZ, R0, RZ, 0x33, !PT ;  /* 0x00000000ff007212 */ /* 0x000fe200078e33ff */
[----:B------:R-:W-:Y:S05]  /*0930*/  BRA `(.L_x_257) ;  /* 0x0000003000007947 */ /* 0x000fea0003800000 */
.L_x_256:
[----:B------:R-:W-:-:S13]  /*0940*/  ISETP.NE.AND P0, PT, R252, 0x1, PT ;  /* 0x00000001fc00780c */ /* 0x000fda0003f05270 */
[----:B------:R-:W-:-:S05]  /*0950*/  @P0 IMAD.HI.U32 R2, R0, c[0x0][0x330], RZ ;  /* 0x0000cc0000020a27 */ /* 0x000fca00078e00ff */
[----:B------:R-:W-:-:S05]  /*0960*/  @P0 SHF.R.U32.HI R0, RZ, c[0x0][0x334], R2 ;  /* 0x0000cd00ff000a19 */ /* 0x000fca0000011602 */
.L_x_257:
[----:B------:R-:W-:-:S05]  /*0970*/  IMAD R0, R0, c[0x0][0x32c], RZ ;  /* 0x0000cb0000007a24 */ /* 0x000fca00078e02ff */
[----:B------:R-:W-:-:S05]  /*0980*/  IMNMX R3, R3, R0, !PT ;  /* 0x0000000003037217 */ /* 0x000fca0007800200 */
.L_x_255:
[----:B------:R-:W-:Y:S01]  /*0990*/  IMAD.HI R0, R3, 0x2aaaaaab, RZ ;  /* 0x2aaaaaab03007827 */ /* 0x000fe200078e02ff */
[----:B------:R-:W-:Y:S01]  /*09a0*/  PLOP3.LUT P4, PT, PT, PT, PT, 0x80, 0x0 ;  /* 0x000000000000781c */ /* 0x000fe20003f8f070 */
[----:B------:R-:W-:Y:S01]  /*09b0*/  CS2R R94, SRZ ;  /* 0x00000000005e7805 */ /* 0x000fe2000001ff00 */
[----:B------:R-:W-:Y:S01]  /*09c0*/  CS2R R98, SRZ ;  /* 0x0000000000627805 */ /* 0x000fe2000001ff00 */
[----:B------:R-:W-:Y:S01]  /*09d0*/  IMAD.MOV.U32 R11, RZ, RZ, RZ ;  /* 0x000000ffff0b7224 */ /* 0x000fe200078e00ff */
[----:B------:R-:W-:Y:S01]  /*09e0*/  SHF.R.U32.HI R2, RZ, 0x1f, R0 ;  /* 0x0000001fff027819 */ /* 0x000fe20000011600 */
[----:B------:R-:W-:Y:S01]  /*09f0*/  IMAD.MOV.U32 R92, RZ, RZ, RZ ;  /* 0x000000ffff5c7224 */ /* 0x000fe200078e00ff */
[----:B------:R-:W-:Y:S01]  /*0a00*/  CS2R R96, SRZ ;  /* 0x0000000000607805 */ /* 0x000fe2000001ff00 */
[----:B------:R-:W-:Y:S01]  /*0a10*/  CS2R R90, SRZ ;  /* 0x00000000005a7805 */ /* 0x000fe2000001ff00 */
[----:B------:R-:W-:Y:S01]  /*0a20*/  LEA.HI.SX32 R0, R0, R2, 0x1d ;  /* 0x0000000200007211 */ /* 0x000fe200078feaff */
[----:B------:R-:W-:Y:S01]  /*0a30*/  CS2R R88, SRZ ;  /* 0x0000000000587805 */ /* 0x000fe2000001ff00 */
[----:B------:R-:W-:Y:S01]  /*0a40*/  CS2R R86, SRZ ;  /* 0x0000000000567805 */ /* 0x000fe2000001ff00 */
[----:B------:R-:W-:Y:S01]  /*0a50*/  CS2R R84, SRZ ;  /* 0x0000000000547805 */ /* 0x000fe2000001ff00 */
[----:B------:R-:W-:Y:S01]  /*0a60*/  IMNMX R245, RZ, R0, !PT ;  /* 0x00000000fff57217 */ /* 0x000fe20007800200 */
[----:B------:R-:W-:Y:S01]  /*0a70*/  CS2R R14, SRZ ;  /* 0x00000000000e7805 */ /* 0x000fe2000001ff00 */
[----:B------:R-:W-:Y:S01]  /*0a80*/  MOV R78, RZ ;  /* 0x000000ff004e7202 */ /* 0x000fe20000000f00 */
[----:B------:R-:W-:Y:S01]  /*0a90*/  IMAD.MOV.U32 R76, RZ, RZ, RZ ;  /* 0x000000ffff4c7224 */ /* 0x000fe200078e00ff */
[----:B------:R-:W-:Y:S01]  /*0aa0*/  ISETP.GT.AND P0, PT, R222, R245, PT ;  /* 0x000000f5de00720c */ /* 0x000fe20003f04270 */
[----:B------:R1:W-:Y:S01]  /*0ab0*/  STL [R1+0x48], R245 ;  /* 0x000048f501007387 */ /* 0x0003e20000100800 */
[----:B------:R-:W-:Y:S01]  /*0ac0*/  CS2R R16, SRZ ;  /* 0x0000000000107805 */ /* 0x000fe2000001ff00 */
[----:B------:R-:W-:Y:S01]  /*0ad0*/  IMAD.MOV.U32 R82, RZ, RZ, RZ ;  /* 0x000000ffff527224 */ /* 0x000fe200078e00ff */
[----:B------:R-:W-:Y:S01]  /*0ae0*/  CS2R R80, SRZ ;  /* 0x0000000000507805 */ /* 0x000fe2000001ff00 */
        /* <DEDUP_REMOVED lines=51> */
[----:B------:R-:W-:Y:S01]  /*0e20*/  CS2R R50, SRZ ;  /* 0x0000000000327805 */ /* 0x000fe2000001ff00 */
[----:B------:R-:W-:Y:S05]  /*0e30*/  @!P0 BRA `(.L_x_258) ;  /* 0x0001186000008947 */ /* 0x000fea0003800000 */
[----:B-1----:R-:W-:-:S04]  /*0e40*/  ISETP.NE.U32.AND P0, PT, RZ, c[0x0][0x340], PT ;  /* 0x0000d000ff007a0c */ /* 0x002fc80003f05070 */
[----:B------:R-:W-:-:S13]  /*0e50*/  ISETP.NE.AND.EX P0, PT, RZ, c[0x0][0x344], PT, P0 ;  /* 0x0000d100ff007a0c */ /* 0x000fda0003f05300 */
[----:B------:R-:W-:-:S05]  /*0e60*/  @P0 IMAD.WIDE R2, R48, R29, c[0x0][0x340] ;  /* 0x0000d00030020625 */ /* 0x000fca00078e021d */
[----:B------:R1:W2:Y:S01]  /*0e70*/  @P0 LDG.E R22, [R2.64] ;  /* 0x0000000802160981 */ /* 0x0002a2000c1e1900 */
[----:B------:R-:W-:Y:S01]  /*0e80*/  SHF.R.S32.HI R0, RZ, 0x1f, R13 ;  /* 0x0000001fff007819 */ /* 0x000fe2000001140d */
[----:B------:R-:W-:Y:S01]  /*0e90*/  BSSY B0, `(.L_x_259) ;  /* 0x0000091000007945 */ /* 0x000fe20003800000 */
[----:B------:R-:W-:Y:S01]  /*0ea0*/  SHF.R.S32.HI R14, RZ, 0x1f, R129 ;  /* 0x0000001fff0e7819 */ /* 0x000fe20000011481 */
[----:B------:R-:W3:Y:S01]  /*0eb0*/  S2R R30, SR_CTAID.Y ;  /* 0x00000000001e7919 */ /* 0x000ee20000002600 */
[----:B------:R-:W-:Y:S01]  /*0ec0*/  SHF.R.S32.HI R6, RZ, 0x1f, R12 ;  /* 0x0000001fff067819 */ /* 0x000fe2000001140c */
[----:B------:R-:W-:Y:S01]  /*0ed0*/  IMAD R0, R0, c[0x0][0x178], RZ ;  /* 0x00005e0000007a24 */ /* 0x000fe200078e02ff */
[CC--:B------:R-:W-:Y:S02]  /*0ee0*/  LEA.HI R27, R14.reuse, R129.reuse, RZ, 0x3 ;  /* 0x000000810e1b7211 */ /* 0x0c0fe400078f18ff */
[----:B------:R-:W-:Y:S01]  /*0ef0*/  LEA.HI R26, R14, R129, RZ, 0x4 ;  /* 0x000000810e1a7211 */ /* 0x000fe200078f20ff */
[----:B------:R-:W-:Y:S01]  /*0f00*/  IMAD R0, R13, c[0x0][0x17c], R0 ;  /* 0x00005f000d007a24 */ /* 0x000fe200078e0200 */
[----:B------:R-:W-:-:S02]  /*0f10*/  SHF.R.S32.HI R25, RZ, 0x3, R27 ;  /* 0x00000003ff197819 */ /* 0x000fc4000001141b */
[----:B------:R-:W-:Y:S02]  /*0f20*/  SHF.R.S32.HI R19, RZ, 0x1f, R48 ;  /* 0x0000001fff137819 */ /* 0x000fe40000011430 */
[-C--:B------:R-:W-:Y:S02]  /*0f30*/  LEA.HI R124, R14, R129.reuse, RZ, 0x5 ;  /* 0x000000810e7c7211 */ /* 0x080fe400078f28ff */
[----:B------:R-:W-:Y:S02]  /*0f40*/  LOP3.LUT R228, R228, 0xfffffeff, RZ, 0xc0, !PT ;  /* 0xfffffeffe4e47812 */ /* 0x000fe400078ec0ff */
[----:B------:R-:W-:Y:S01]  /*0f50*/  SHF.R.S32.HI R123, RZ, 0x5, R124 ;  /* 0x00000005ff7b7819 */ /* 0x000fe2000001147c */
[----:B-1----:R-:W-:Y:S01]  /*0f60*/  IMAD.WIDE.U32 R2, R13, c[0x0][0x178], RZ ;  /* 0x00005e000d027a25 */ /* 0x002fe200078e00ff */
[----:B------:R-:W-:Y:S02]  /*0f70*/  LEA.HI R13, R14, R129, RZ, 0x2 ;  /* 0x000000810e0d7211 */ /* 0x000fe400078f10ff */
[----:B---3--:R-:W-:Y:S01]  /*0f80*/  SHF.R.S32.HI R28, RZ, 0x1f, R30 ;  /* 0x0000001fff1c7819 */ /* 0x008fe2000001141e */
[----:B------:R-:W-:Y:S01]  /*0f90*/  IMAD.IADD R3, R3, 0x1, R0 ;  /* 0x0000000103037824 */ /* 0x000fe200078e0200 */
[----:B------:R-:W-:Y:S01]  /*0fa0*/  LOP3.LUT R4, R13, 0xfffffffc, RZ, 0xc0, !PT ;  /* 0xfffffffc0d047812 */ /* 0x000fe200078ec0ff */
[----:B------:R-:W-:Y:S01]  /*0fb0*/  IMAD.SHL.U32 R0, R25, 0x40, RZ ;  /* 0x0000004019007824 */ /* 0x000fe200078e00ff */
[----:B------:R-:W-:Y:S01]  /*0fc0*/  SHF.R.S32.HI R128, RZ, 0x2, R13 ;  /* 0x00000002ff807819 */ /* 0x000fe2000001140d */
[----:B------:R-:W-:-:S02]  /*0fd0*/  IMAD R8, R28, c[0x0][0x1b8], RZ ;  /* 0x00006e001c087a24 */ /* 0x000fc400078e02ff */
[----:B------:R-:W-:Y:S01]  /*0fe0*/  IMAD.IADD R29, R129, 0x1, -R4 ;  /* 0x00000001811d7824 */ /* 0x000fe200078e0a04 */
[----:B------:R-:W-:Y:S01]  /*0ff0*/  LOP3.LUT R0, R0, 0xc0, RZ, 0xc0, !PT ;  /* 0x000000c000007812 */ /* 0x000fe200078ec0ff */
[----:B------:R-:W-:Y:S01]  /*1000*/  IMAD.WIDE.U32 R2, R30, c[0x0][0x1b8], R2 ;  /* 0x00006e001e027a25 */ /* 0x000fe200078e0002 */
[----:B------:R-:W-:Y:S02]  /*1010*/  IADD3 R4, P1, R12, R128, RZ ;  /* 0x000000800c047210 */ /* 0x000fe40007f3e0ff */
[----:B------:R-:W-:Y:S01]  /*1020*/  SHF.R.U32.HI R5, RZ, 0x3, R0 ;  /* 0x00000003ff057819 */ /* 0x000fe20000011600 */
[----:B------:R-:W-:Y:S01]  /*1030*/  IMAD.SHL.U32 R10, R29, 0x8, RZ ;  /* 0x000000081d0a7824 */ /* 0x000fe200078e00ff */
[----:B------:R-:W-:Y:S02]  /*1040*/  LEA.HI.X.SX32 R6, R128, R6, 0x1, P1 ;  /* 0x0000000680067211 */ /* 0x000fe400008f0eff */
[----:B------:R-:W-:Y:S02]  /*1050*/  SEL R12, R19, RZ, !P2 ;  /* 0x000000ff130c7207 */ /* 0x000fe40005000000 */
[----:B------:R-:W-:-:S02]  /*1060*/  LOP3.LUT R7, R0, 0x18, R10, 0xf8, !PT ;  /* 0x0000001800077812 */ /* 0x000fc400078ef80a */
[----:B------:R-:W-:Y:S02]  /*1070*/  IADD3 R0, R10, 0x40, RZ ;  /* 0x000000400a007810 */ /* 0x000fe40007ffe0ff */
[----:B------:R-:W-:Y:S02]  /*1080*/  SHF.R.S32.HI R11, RZ, 0x1f, R10 ;  /* 0x0000001fff0b7819 */ /* 0x000fe4000001140a */
[----:B------:R-:W-:Y:S01]  /*1090*/  ISETP.GE.AND P1, PT, R0, c[0x0][0x1d4], PT ;  /* 0x0000750000007a0c */ /* 0x000fe20003f26270 */
[C---:B------:R-:W-:Y:S01]  /*10a0*/  IMAD R0, R6.reuse, c[0x0][0x1e0], RZ ;  /* 0x0000780006007a24 */ /* 0x040fe200078e02ff */
[----:B------:R-:W-:Y:S01]  /*10b0*/  LOP3.LUT R18, R7, R5, RZ, 0x3c, !PT ;  /* 0x0000000507127212 */ /* 0x000fe200078e3cff */
[----:B------:R-:W-:Y:S02]  /*10c0*/  IMAD R6, R6, c[0x0][0x208], RZ ;  /* 0x0000820006067a24 */ /* 0x000fe400078e02ff */
[----:B------:R-:W-:Y:S02]  /*10d0*/  IMAD R5, R30, c[0x0][0x1bc], R8 ;  /* 0x00006f001e057a24 */ /* 0x000fe400078e0208 */
[----:B------:R-:W-:Y:S01]  /*10e0*/  IMAD R20, R4, c[0x0][0x1e4], R0 ;  /* 0x0000790004147a24 */ /* 0x000fe200078e0200 */
[----:B------:R-:W-:Y:S01]  /*10f0*/  LOP3.LUT R0, R26, 0xfffffff0, RZ, 0xc0, !PT ;  /* 0xfffffff01a007812 */ /* 0x000fe200078ec0ff */
[----:B------:R-:W-:Y:S01]  /*1100*/  IMAD R21, R4, c[0x0][0x20c], R6 ;  /* 0x0000830004157a24 */ /* 0x000fe200078e0206 */
[----:B------:R-:W-:Y:S01]  /*1110*/  SEL R6, R48, RZ, !P2 ;  /* 0x000000ff30067207 */ /* 0x000fe20005000000 */
[----:B------:R-:W-:Y:S01]  /*1120*/  IMAD.WIDE.U32 R8, R4, c[0x0][0x1e0], R10 ;  /* 0x0000780004087a25 */ /* 0x000fe200078e000a */
[----:B------:R-:W-:-:S02]  /*1130*/  IADD3 R23, -R0, R129, RZ ;  /* 0x0000008100177210 */ /* 0x000fc40007ffe1ff */
[----:B------:R-:W-:Y:S01]  /*1140*/  @P1 LOP3.LUT R228, R228, 0x100, RZ, 0xfc, !PT ;  /* 0x00000100e4e41812 */ /* 0x000fe200078efcff */
[----:B------:R-:W-:Y:S01]  /*1150*/  IMAD.WIDE.U32 R16, R4, c[0x0][0x208], R10 ;  /* 0x0000820004107a25 */ /* 0x000fe200078e000a */
[----:B------:R-:W-:Y:S02]  /*1160*/  LEA.HI R4, R13, R128, RZ, 0x1 ;  /* 0x000000800d047211 */ /* 0x000fe400078f08ff */
[----:B------:R-:W-:Y:S01]  /*1170*/  LEA.HI R24, R23, R23, RZ, 0x1 ;  /* 0x0000001717187211 */ /* 0x000fe200078f08ff */
[----:B------:R-:W-:Y:S01]  /*1180*/  IMAD R7, R29, 0x20, R128 ;  /* 0x000000201d077824 */ /* 0x000fe200078e0280 */
[----:B------:R-:W-:Y:S01]  /*1190*/  LOP3.LUT R0, R4, 0x7fffffe, RZ, 0xc0, !PT ;  /* 0x07fffffe04007812 */ /* 0x000fe200078ec0ff */
[----:B------:R-:W-:Y:S01]  /*11a0*/  IMAD.IADD R3, R3, 0x1, R5 ;  /* 0x0000000103037824 */ /* 0x000fe200078e0205 */
[--C-:B------:R-:W-:Y:S01]  /*11b0*/  SHF.R.S32.HI R15, RZ, 0x1, R24.reuse ;  /* 0x00000001ff0f7819 */ /* 0x100fe20000011418 */
[----:B------:R-:W-:Y:S01]  /*11c0*/  IMAD.IADD R7, R185, 0x1, R7 ;  /* 0x00000001b9077824 */ /* 0x000fe200078e0207 */
[----:B------:R-:W-:Y:S01]  /*11d0*/  SHF.R.S32.HI R14, RZ, 0x1f, R24 ;  /* 0x0000001fff0e7819 */ /* 0x000fe20000011418 */
[----:B------:R-:W-:Y:S01]  /*11e0*/  IMAD.IADD R0, R128, 0x1, -R0 ;  /* 0x0000000180007824 */ /* 0x000fe200078e0a00 */
[----:B------:R-:W-:Y:S01]  /*11f0*/  ISETP.GE.AND P1, PT, R10, c[0x0][0x1d4], PT ;  /* 0x000075000a007a0c */ /* 0x000fe20003f26270 */
[----:B------:R-:W-:Y:S01]  /*1200*/  @P6 IMAD.HI.U32 R13, R7, c[0x0][0x2c8], RZ ;  /* 0x0000b200070d6a27 */ /* 0x000fe200078e00ff */
[----:B------:R-:W-:-:S02]  /*1210*/  LOP3.LUT R228, R228, 0xfffffdff, RZ, 0xc0, !PT ;  /* 0xfffffdffe4e47812 */ /* 0x000fc400078ec0ff */
[----:B------:R-:W-:Y:S01]  /*1220*/  LEA R5, R123, R0, 0x3 ;  /* 0x000000007b057211 */ /* 0x000fe200078e18ff */
[----:B------:R-:W-:Y:S01]  /*1230*/  IMAD.MOV.U32 R4, RZ, RZ, R7 ;  /* 0x000000ffff047224 */ /* 0x000fe200078e0007 */
[----:B------:R-:W-:Y:S01]  /*1240*/  @P6 SHF.R.U32.HI R4, RZ, c[0x0][0x2cc], R13 ;  /* 0x0000b300ff046a19 */ /* 0x000fe2000001160d */
[----:B------:R-:W-:Y:S01]  /*1250*/  IMAD R0, R12, c[0x0][0x1c0], RZ ;  /* 0x000070000c007a24 */ /* 0x000fe200078e02ff */
[----:B------:R-:W-:Y:S01]  /*1260*/  LEA.HI R12, R14, R15, RZ, 0x2 ;  /* 0x0000000f0e0c7211 */ /* 0x000fe200078f10ff */
[----:B------:R-:W-:Y:S02]  /*1270*/  IMAD.U32 R223, R5, 0x20, R18 ;  /* 0x0000002005df7824 */ /* 0x000fe400078e0012 */
[----:B------:R-:W-:Y:S01]  /*1280*/  IMAD R13, R6, c[0x0][0x1c4], R0 ;  /* 0x00007100060d7a24 */ /* 0x000fe200078e0200 */
[----:B------:R-:W-:Y:S01]  /*1290*/  LOP3.LUT R5, R12, 0xfffffffc, RZ, 0xc0, !PT ;  /* 0xfffffffc0c057812 */ /* 0x000fe200078ec0ff */
[----:B------:R-:W-:Y:S01]  /*12a0*/  IMAD.WIDE.U32 R2, R6, c[0x0][0x1c0], R2 ;  /* 0x0000700006027a25 */ /* 0x000fe200078e0002 */
[----:B------:R-:W-:-:S02]  /*12b0*/  SHF.R.S32.HI R0, RZ, 0x1f, R4 ;  /* 0x0000001fff007819 */ /* 0x000fc40000011404 */
[----:B------:R-:W-:Y:S01]  /*12c0*/  @P1 LOP3.LUT R228, R228, 0x200, RZ, 0xfc, !PT ;  /* 0x00000200e4e41812 */ /* 0x000fe200078efcff */
[----:B------:R-:W-:Y:S02]  /*12d0*/  IMAD.MOV R6, RZ, RZ, -R4 ;  /* 0x000000ffff067224 */ /* 0x000fe400078e0a04 */
[----:B------:R-:W-:Y:S01]  /*12e0*/  IMAD.IADD R9, R9, 0x1, R20 ;  /* 0x0000000109097824 */ /* 0x000fe200078e0214 */
[----:B------:R-:W-:Y:S01]  /*12f0*/  IADD3 R20, R15, -R5, RZ ;  /* 0x800000050f147210 */ /* 0x000fe20007ffe0ff */
[----:B------:R-:W-:Y:S01]  /*1300*/  IMAD R5, R0, c[0x0][0x1b0], RZ ;  /* 0x00006c0000057a24 */ /* 0x000fe200078e02ff */
[----:B------:R-:W-:Y:S01]  /*1310*/  LOP3.LUT R228, R228, 0xffffff7f, RZ, 0xc0, !PT ;  /* 0xffffff7fe4e47812 */ /* 0x000fe200078ec0ff */
[----:B------:R-:W-:Y:S02]  /*1320*/  IMAD.IADD R3, R3, 0x1, R13 ;  /* 0x0000000103037824 */ /* 0x000fe400078e020d */
[----:B------:R-:W-:Y:S02]  /*1330*/  IMAD R0, R6, c[0x0][0x2c4], R7 ;  /* 0x0000b10006007a24 */ /* 0x000fe400078e0207 */
[----:B------:R-:W-:-:S02]  /*1340*/  IMAD R5, R4, c[0x0][0x1b4], R5 ;  /* 0x00006d0004057a24 */ /* 0x000fc400078e0205 */
[----:B------:R-:W-:Y:S01]  /*1350*/  IMAD.WIDE.U32 R2, R4, c[0x0][0x1b0], R2 ;  /* 0x00006c0004027a25 */ /* 0x000fe200078e0002 */
[----:B------:R-:W-:-:S03]  /*1360*/  SHF.R.S32.HI R4, RZ, 0x1f, R0 ;  /* 0x0000001fff047819 */ /* 0x000fc60000011400 */
[----:B------:R-:W-:Y:S02]  /*1370*/  IMAD.IADD R3, R3, 0x1, R5 ;  /* 0x0000000103037824 */ /* 0x000fe400078e0205 */
[----:B------:R-:W-:Y:S02]  /*1380*/  IMAD R4, R4, c[0x0][0x1a8], RZ ;  /* 0x00006a0004047a24 */ /* 0x000fe400078e02ff */
[----:B------:R-:W-:-:S04]  /*1390*/  IMAD.WIDE.U32 R2, R0, c[0x0][0x1a8], R2 ;  /* 0x00006a0000027a25 */ /* 0x000fc800078e0002 */
[----:B------:R-:W-:Y:S02]  /*13a0*/  IMAD R12, R0, c[0x0][0x1ac], R4 ;  /* 0x00006b00000c7a24 */ /* 0x000fe400078e0204 */
[----:B------:R-:W-:Y:S02]  /*13b0*/  IMAD.IADD R7, R17, 0x1, R21 ;  /* 0x0000000111077824 */ /* 0x000fe400078e0215 */
[C---:B------:R-:W-:Y:S02]  /*13c0*/  IMAD R14, R28.reuse, c[0x0][0x210], RZ ;  /* 0x000084001c0e7a24 */ /* 0x040fe400078e02ff */
[----:B------:R-:W-:Y:S02]  /*13d0*/  IMAD.MOV.U32 R6, RZ, RZ, R16 ;  /* 0x000000ffff067224 */ /* 0x000fe400078e0010 */
[----:B------:R-:W-:Y:S02]  /*13e0*/  IMAD R13, R28, c[0x0][0x1e8], RZ ;  /* 0x00007a001c0d7a24 */ /* 0x000fe400078e02ff */
[----:B------:R-:W-:-:S02]  /*13f0*/  IMAD.IADD R3, R3, 0x1, R12 ;  /* 0x0000000103037824 */ /* 0x000fc400078e020c */
[C---:B------:R-:W-:Y:S02]  /*1400*/  IMAD R14, R30.reuse, c[0x0][0x214], R14 ;  /* 0x000085001e0e7a24 */ /* 0x040fe400078e020e */
[----:B------:R-:W-:-:S04]  /*1410*/  IMAD.WIDE.U32 R6, R30, c[0x0][0x210], R6 ;  /* 0x000084001e067a25 */ /* 0x000fc800078e0006 */
[C---:B------:R-:W-:Y:S01]  /*1420*/  IMAD R13, R30.reuse, c[0x0][0x1ec], R13 ;  /* 0x00007b001e0d7a24 */ /* 0x040fe200078e020d */
[----:B------:R-:W-:Y:S01]  /*1430*/  IADD3 R7, R7, R14, RZ ;  /* 0x0000000e07077210 */ /* 0x000fe20007ffe0ff */
[----:B------:R-:W-:Y:S01]  /*1440*/  IMAD.WIDE.U32 R8, R30, c[0x0][0x1e8], R8 ;  /* 0x00007a001e087a25 */ /* 0x000fe200078e0008 */
[----:B------:R-:W-:-:S03]  /*1450*/  SHF.L.U32 R14, R29, 0x3, RZ ;  /* 0x000000031d0e7819 */ /* 0x000fc600000006ff */
[----:B------:R-:W-:Y:S02]  /*1460*/  IMAD.IADD R9, R9, 0x1, R13 ;  /* 0x0000000109097824 */ /* 0x000fe400078e020d */
[----:B------:R-:W-:Y:S02]  /*1470*/  IMAD R16, R229, c[0x0][0x2c4], RZ ;  /* 0x0000b100e5107a24 */ /* 0x000fe400078e02ff */
[----:B------:R-:W-:-:S05]  /*1480*/  IMAD.IADD R15, R185, 0x1, R128 ;  /* 0x00000001b90f7824 */ /* 0x000fca00078e0280 */
[----:B------:R-:W-:Y:S02]  /*1490*/  ISETP.GE.AND P4, PT, R15, R16, PT ;  /* 0x000000100f00720c */ /* 0x000fe40003f86270 */
[----:B--2---:R-:W-:Y:S01]  /*14a0*/  @P0 SHF.R.S32.HI R5, RZ, 0x1f, R22 ;  /* 0x0000001fff050819 */ /* 0x004fe20000011416 */
[----:B------:R-:W-:Y:S01]  /*14b0*/  @!P0 IMAD.MOV.U32 R5, RZ, RZ, R19 ;  /* 0x000000ffff058224 */ /* 0x000fe200078e0013 */
[----:B------:R-:W-:Y:S01]  /*14c0*/  @P0 MOV R4, R22 ;  /* 0x0000001600040202 */ /* 0x000fe20000000f00 */
[----:B------:R-:W-:Y:S01]  /*14d0*/  @!P0 IMAD.MOV.U32 R4, RZ, RZ, R48 ;  /* 0x000000ffff048224 */ /* 0x000fe200078e0030 */
[C---:B------:R-:W-:Y:S02]  /*14e0*/  LEA R18, P0, R2.reuse, c[0x0][0x160], 0x1 ;  /* 0x0000580002127a11 */ /* 0x040fe400078008ff */
[----:B------:R-:W-:Y:S02]  /*14f0*/  SEL R0, R5, RZ, !P3 ;  /* 0x000000ff05007207 */ /* 0x000fe40005800000 */
[----:B------:R-:W-:-:S02]  /*1500*/  LEA.HI.X R17, R2, c[0x0][0x164], R3, 0x1, P0 ;  /* 0x0000590002117a11 */ /* 0x000fc400000f0c03 */
[----:B------:R-:W-:Y:S01]  /*1510*/  SEL R4, R4, RZ, !P3 ;  /* 0x000000ff04047207 */ /* 0x000fe20005800000 */
[----:B------:R-:W-:Y:S01]  /*1520*/  IMAD R2, R0, c[0x0][0x1f0], RZ ;  /* 0x00007c0000027a24 */ /* 0x000fe200078e02ff */
[----:B------:R-:W-:Y:S01]  /*1530*/  LOP3.LUT P0, RZ, R20, 0x2, RZ, 0xc0, !PT ;  /* 0x0000000214ff7812 */ /* 0x000fe2000780c0ff */
[----:B------:R-:W-:Y:S01]  /*1540*/  IMAD R0, R0, c[0x0][0x218], RZ ;  /* 0x0000860000007a24 */ /* 0x000fe200078e02ff */
[----:B------:R-:W-:Y:S01]  /*1550*/  IADD3 R3, R10, 0x20, RZ ;  /* 0x000000200a037810 */ /* 0x000fe20007ffe0ff */
[C---:B------:R-:W-:Y:S01]  /*1560*/  IMAD R13, R4.reuse, c[0x0][0x1f4], R2 ;  /* 0x00007d00040d7a24 */ /* 0x040fe200078e0202 */
[----:B------:R1:W2:Y:S01]  /*1570*/  SHFL.IDX PT, R5, R17, RZ, 0x1c1f ;  /* 0x001c1fff11057589 */ /* 0x0002a200000e0000 */
[----:B------:R-:W-:Y:S01]  /*1580*/  IMAD.WIDE.U32 R246, R4, c[0x0][0x1f0], R8 ;  /* 0x00007c0004f67a25 */ /* 0x000fe200078e0008 */
[----:B------:R-:W-:Y:S02]  /*1590*/  ISETP.GE.AND P3, PT, R14, c[0x0][0x198], PT ;  /* 0x000066000e007a0c */ /* 0x000fe40003f66270 */
[----:B------:R-:W-:Y:S01]  /*15a0*/  ISETP.GE.AND P2, PT, R3, c[0x0][0x198], PT ;  /* 0x0000660003007a0c */ /* 0x000fe20003f46270 */
[C---:B------:R-:W-:Y:S01]  /*15b0*/  IMAD R12, R4.reuse, c[0x0][0x21c], R0 ;  /* 0x00008700040c7a24 */ /* 0x040fe200078e0200 */
[----:B------:R1:W-:Y:S01]  /*15c0*/  STL.64 [R1+0x30], R246 ;  /* 0x000030f601007387 */ /* 0x0003e20000100a00 */
[----:B------:R-:W-:Y:S01]  /*15d0*/  IMAD.WIDE.U32 R250, R4, c[0x0][0x218], R6 ;  /* 0x0000860004fa7a25 */ /* 0x000fe200078e0006 */
[----:B------:R-:W-:-:S02]  /*15e0*/  IADD3 R0, R14, 0x40, RZ ;  /* 0x000000400e007810 */ /* 0x000fc40007ffe0ff */
[----:B------:R1:W3:Y:S01]  /*15f0*/  SHFL.IDX PT, R4, R18, RZ, 0x1c1f ;  /* 0x001c1fff12047589 */ /* 0x0002e200000e0000 */
[----:B------:R-:W-:Y:S01]  /*1600*/  IMAD.IADD R31, R247, 0x1, R13 ;  /* 0x00000001f71f7824 */ /* 0x000fe200078e020d */
[----:B------:R-:W-:Y:S01]  /*1610*/  ISETP.GE.AND P1, PT, R0, c[0x0][0x198], PT ;  /* 0x0000660000007a0c */ /* 0x000fe20003f26270 */
[----:B------:R-:W-:Y:S01]  /*1620*/  IMAD.IADD R33, R251, 0x1, R12 ;  /* 0x00000001fb217824 */ /* 0x000fe200078e020c */
[----:B------:R1:W-:Y:S01]  /*1630*/  STL.64 [R1+0x40], R250 ;  /* 0x000040fa01007387 */ /* 0x0003e20000100a00 */
[----:B------:R-:W-:-:S03]  /*1640*/  IMAD.MOV.U32 R2, RZ, RZ, 0x10 ;  /* 0x00000010ff027424 */ /* 0x000fc600078e00ff */
[----:B------:R1:W-:Y:S02]  /*1650*/  STL [R1+0x2c], R31 ;  /* 0x00002c1f01007387 */ /* 0x0003e40000100800 */
[----:B------:R-:W-:Y:S02]  /*1660*/  SEL R2, R2, 0xfffffff0, !P0 ;  /* 0xfffffff002027807 */ /* 0x000fe40004000000 */
[----:B------:R1:W-:Y:S01]  /*1670*/  STL [R1+0x3c], R33 ;  /* 0x00003c2101007387 */ /* 0x0003e20000100800 */
[----:B------:R-:W-:-:S13]  /*1680*/  ISETP.GE.AND P0, PT, R3, c[0x0][0x1d4], PT ;  /* 0x0000750003007a0c */ /* 0x000fda0003f06270 */
[----:B------:R-:W-:Y:S01]  /*1690*/  @P0 LOP3.LUT R228, R228, 0x80, RZ, 0xfc, !PT ;  /* 0x00000080e4e40812 */ /* 0x000fe200078efcff */
[----:B------:R-:W-:Y:S05]  /*16a0*/  @P4 BRA `(.L_x_260) ;  /* 0x000000f000004947 */ /* 0x000fea0003800000 */
[----:B--23--:R-:W-:Y:S02]  /*16b0*/  SHF.R.S32.HI R8, RZ, 0x1f, R3 ;  /* 0x0000001fff087819 */ /* 0x00cfe40000011403 */
[----:B------:R-:W-:Y:S02]  /*16c0*/  SHF.R.S32.HI R9, RZ, 0x1f, R0 ;  /* 0x0000001fff097819 */ /* 0x000fe40000011400 */
[----:B------:R-:W-:Y:S02]  /*16d0*/  LEA.HI R8, R8, R3, RZ, 0x3 ;  /* 0x0000000308087211 */ /* 0x000fe400078f18ff */
[----:B------:R-:W-:Y:S02]  /*16e0*/  LEA.HI R0, R9, R0, RZ, 0x3 ;  /* 0x0000000009007211 */ /* 0x000fe400078f18ff */
[----:B------:R-:W-:Y:S02]  /*16f0*/  LEA R6, P0, R14, R4, 0x1 ;  /* 0x000000040e067211 */ /* 0x000fe400078008ff */
[----:B------:R-:W-:-:S02]  /*1700*/  LOP3.LUT R8, R8, 0xfffffff8, RZ, 0xc0, !PT ;  /* 0xfffffff808087812 */ /* 0x000fc400078ec0ff */
        /* <DEDUP_REMOVED lines=9> */
.L_x_260:
[----:B--23--:R-:W-:Y:S05]  /*17a0*/  BSYNC B0 ;  /* 0x0000000000007941 */ /* 0x00cfea0003800000 */
.L_x_259:
        /* <DEDUP_REMOVED lines=22> */
.L_x_262:
[----:B------:R-:W-:Y:S05]  /*1910*/  BSYNC B0 ;  /* 0x0000000000007941 */ /* 0x000fea0003800000 */
.L_x_261:
        /* <DEDUP_REMOVED lines=22> */
.L_x_264:
[----:B------:R-:W-:Y:S05]  /*1a80*/  BSYNC B0 ;  /* 0x0000000000007941 */ /* 0x000fea0003800000 */
.L_x_263:
[----:B-1--4-:R-:W1:Y:S01]  /*1a90*/  SHFL.IDX PT, R4, R18, 0x3, 0x1c1f ;  /* 0x007c1f0012047f89 */ /* 0x012e6200000e0000 */
[----:B------:R-:W-:Y:S01]  /*1aa0*/  IADD3 R0, R15, 0x60, RZ ;  /* 0x000000600f007810 */ /* 0x000fe20007ffe0ff */
[----:B------:R-:W-:Y:S01]  /*1ab0*/  IMAD.SHL.U32 R223, R223, 0x2, RZ ;  /* 0x00000002dfdf7824 */ /* 0x000fe200078e00ff */
[----:B------:R-:W-:Y:S01]  /*1ac0*/  SHF.R.S32.HI R10, RZ, 0x4, R26 ;  /* 0x00000004ff0a7819 */ /* 0x000fe2000001141a */
[----:B------:R-:W4:Y:S01]  /*1ad0*/  SHFL.IDX PT, R5, R17, 0x3, 0x1c1f ;  /* 0x007c1f0011057f89 */ /* 0x000f2200000e0000 */
[----:B------:R-:W-:Y:S01]  /*1ae0*/  ISETP.GE.AND P0, PT, R0, R16, PT ;  /* 0x000000100000720c */ /* 0x000fe20003f06270 */
[----:B------:R-:W-:Y:S01]  /*1af0*/  IMAD.MOV.U32 R12, RZ, RZ, 0x30 ;  /* 0x00000030ff0c7424 */ /* 0x000fe200078e00ff */
[----:B------:R-:W-:Y:S01]  /*1b00*/  IADD3 R122, R222, -0x1, RZ ;  /* 0xffffffffde7a7810 */ /* 0x000fe20007ffe0ff */
[----:B------:R-:W-:-:S02]  /*1b10*/  IMAD.MOV.U32 R130, RZ, RZ, R30 ;  /* 0x000000ffff827224 */ /* 0x000fc400078e001e */
[----:B------:R-:W-:Y:S02]  /*1b20*/  IMAD R28, R222, -0x30, R12 ;  /* 0xffffffd0de1c7824 */ /* 0x000fe400078e020c */
[C---:B------:R-:W-:Y:S02]  /*1b30*/  IMAD R125, R12.reuse, c[0x0][0x1e4], RZ ;  /* 0x000079000c7d7a24 */ /* 0x040fe400078e02ff */
[----:B------:R-:W-:Y:S02]  /*1b40*/  IMAD.IADD R121, R227, 0x1, R28 ;  /* 0x00000001e3797824 */ /* 0x000fe400078e021c */
[----:B------:R-:W-:Y:S02]  /*1b50*/  IMAD.WIDE.U32 R126, R12, c[0x0][0x1e0], RZ ;  /* 0x000078000c7e7a25 */ /* 0x000fe400078e00ff */
[----:B------:R-:W-:Y:S02]  /*1b60*/  @!P0 IADD3 R0, R14, 0x40, RZ ;  /* 0x000000400e008810 */ /* 0x000fe40007ffe0ff */
[----:B------:R-:W-:-:S02]  /*1b70*/  IMAD.IADD R125, R127, 0x1, R125 ;  /* 0x000000017f7d7824 */ /* 0x000fc400078e027d */
[----:B------:R-:W-:Y:S01]  /*1b80*/  IMAD.MOV.U32 R131, RZ, RZ, R31 ;  /* 0x000000ffff837224 */ /* 0x000fe200078e001f */
[C---:B-1----:R-:W-:Y:S01]  /*1b90*/  @!P0 LEA R6, P4, R14.reuse, R4, 0x1 ;  /* 0x000000040e068211 */ /* 0x042fe200078808ff */
[----:B------:R-:W-:Y:S02]  /*1ba0*/  IMAD.MOV.U32 R130, RZ, RZ, R246 ;  /* 0x000000ffff827224 */ /* 0x000fe400078e00f6 */
[----:B------:R-:W-:Y:S01]  /*1bb0*/  IMAD.MOV.U32 R12, RZ, RZ, 0x5 ;  /* 0x00000005ff0c7424 */ /* 0x000fe200078e00ff */
[----:B----4-:R-:W-:Y:S01]  /*1bc0*/  @!P0 LEA.HI.X R7, R14, R5, R11, 0x1, P4 ;  /* 0x000000050e078211 */ /* 0x010fe200020f0c0b */
[----:B------:R-:W-:Y:S01]  /*1bd0*/  IMAD.MOV.U32 R248, RZ, RZ, R32 ;  /* 0x000000fffff87224 */ /* 0x000fe200078e0020 */
[----:B------:R-:W-:Y:S01]  /*1be0*/  LOP3.LUT P4, RZ, R228, 0x100, RZ, 0xc0, !PT ;  /* 0x00000100e4ff7812 */ /* 0x000fe2000788c0ff */
[----:B------:R-:W-:Y:S01]  /*1bf0*/  IMAD.MOV.U32 R249, RZ, RZ, R33 ;  /* 0x000000fffff97224 */ /* 0x000fe200078e0021 */
[----:B------:R-:W-:Y:S01]  /*1c00*/  STL.64 [R1+0x28], R130 ;  /* 0x0000288201007387 */ /* 0x000fe20000100a00 */
[----:B------:R-:W-:-:S03]  /*1c10*/  IMAD.MOV.U32 R248, RZ, RZ, R250 ;  /* 0x000000fffff87224 */ /* 0x000fc600078e00fa */
[----:B------:R-:W-:Y:S01]  /*1c20*/  @!PT LDS RZ, [RZ] ;  /* 0x00000000fffff984 */ /* 0x000fe20000000800 */
[----:B------:R1:W-:Y:S01]  /*1c30*/  @!P0 LDGSTS.E.BYPASS.LTC128B.128 [R223+0x7880], [R6.64], !P3 ;  /* 0x0788000006df8fae */ /* 0x0003e2000d901d48 */
[----:B------:R-:W-:Y:S02]  /*1c40*/  LOP3.LUT P3, RZ, R228, 0x80, RZ, 0xc0, !PT ;  /* 0x00000080e4ff7812 */ /* 0x000fe4000786c0ff */
[----:B-1----:R-:W-:-:S04]  /*1c50*/  @!P0 SHF.R.S32.HI R6, RZ, 0x1f, R3 ;  /* 0x0000001fff068819 */ /* 0x002fc80000011403 */
[----:B------:R-:W-:Y:S02]  /*1c60*/  @!P0 LEA.HI R6, R6, R3, RZ, 0x3 ;  /* 0x0000000306068211 */ /* 0x000fe400078f18ff */
[----:B------:R-:W-:Y:S02]  /*1c70*/  LOP3.LUT R3, R27, 0xfffffff8, RZ, 0xc0, !PT ;  /* 0xfffffff81b037812 */ /* 0x000fe400078ec0ff */
[----:B------:R-:W-:-:S03]  /*1c80*/  @!P0 LOP3.LUT R6, R6, 0xfffffff8, RZ, 0xc0, !PT ;  /* 0xfffffff806068812 */ /* 0x000fc600078ec0ff */
[----:B------:R-:W-:Y:S01]  /*1c90*/  IMAD.IADD R8, R129, 0x1, -R3 ;  /* 0x0000000181087824 */ /* 0x000fe200078e0a03 */
[----:B------:R-:W-:Y:S01]  /*1ca0*/  @!P0 SHF.R.S32.HI R3, RZ, 0x1f, R0 ;  /* 0x0000001fff038819 */ /* 0x000fe20000011400 */
[----:B------:R-:W-:-:S03]  /*1cb0*/  @!P0 IMAD.WIDE R6, R6, 0x2, R4 ;  /* 0x0000000206068825 */ /* 0x000fc600078e0204 */
[----:B------:R-:W-:Y:S02]  /*1cc0*/  @!P0 LEA.HI R0, R3, R0, RZ, 0x3 ;  /* 0x0000000003008211 */ /* 0x000fe400078f18ff */
[----:B------:R1:W-:Y:S01]  /*1cd0*/  @!P0 LDGSTS.E.BYPASS.LTC128B.128 [R223+0x9880], [R6.64], !P2 ;  /* 0x0988000006df8fae */ /* 0x0003e2000d101d48 */
[----:B------:R-:W-:Y:S02]  /*1ce0*/  LOP3.LUT P2, RZ, R228, 0x200, RZ, 0xc0, !PT ;  /* 0x00000200e4ff7812 */ /* 0x000fe4000784c0ff */
[----:B------:R-:W-:Y:S02]  /*1cf0*/  @!P0 LOP3.LUT R0, R0, 0xfffffff8, RZ, 0xc0, !PT ;  /* 0xfffffff800008812 */ /* 0x000fe400078ec0ff */
[----:B------:R-:W-:-:S03]  /*1d00*/  LOP3.LUT R228, R228, 0xffffffbf, RZ, 0xc0, !PT ;  /* 0xffffffbfe4e47812 */ /* 0x000fc600078ec0ff */
[----:B------:R-:W-:-:S05]  /*1d10*/  @!P0 IMAD.WIDE R4, R0, 0x2, R4 ;  /* 0x0000000200048825 */ /* 0x000fca00078e0204 */
[----:B------:R4:W-:Y:S04]  /*1d20*/  @!P0 LDGSTS.E.BYPASS.LTC128B.128 [R223+0xb880], [R4.64], !P1 ;  /* 0x0b88000004df8fae */ /* 0x0009e8000c901d48 */
[----:B------:R-:W0:Y:S01]  /*1d30*/  LDGDEPBAR ;  /* 0x00000000000079af */ /* 0x000e220000000000 */
[----:B-1----:R-:W-:Y:S02]  /*1d40*/  LEA.HI R6, R8, R8, RZ, 0x1 ;  /* 0x0000000808067211 */ /* 0x002fe400078f08ff */
[----:B------:R-:W-:Y:S02]  /*1d50*/  LEA.HI R7, R26, R10, RZ, 0x1 ;  /* 0x0000000a1a077211 */ /* 0x000fe400078f08ff */
[----:B------:R-:W-:Y:S02]  /*1d60*/  SHF.R.S32.HI R9, RZ, 0x1, R6 ;  /* 0x00000001ff097819 */ /* 0x000fe40000011406 */
[----:B------:R-:W-:Y:S01]  /*1d70*/  LOP3.LUT R3, R7, 0xfffffffe, RZ, 0xc0, !PT ;  /* 0xfffffffe07037812 */ /* 0x000fe200078ec0ff */
[----:B------:R-:W-:Y:S01]  /*1d80*/  BAR.SYNC.DEFER_BLOCKING 0x0 ;  /* 0x0000000000007b1d */ /* 0x000fe20000010000 */
[C---:B------:R-:W-:Y:S01]  /*1d90*/  LOP3.LUT P0, RZ, R9.reuse, 0x2, RZ, 0xc0, !PT ;  /* 0x0000000209ff7812 */ /* 0x040fe2000780c0ff */
[----:B------:R-:W-:-:S02]  /*1da0*/  IMAD.SHL.U32 R7, R9, 0x40, RZ ;  /* 0x0000004009077824 */ /* 0x000fc400078e00ff */
[----:B------:R-:W-:Y:S01]  /*1db0*/  IMAD.IADD R11, R10, 0x1, -R3 ;  /* 0x000000010a0b7824 */ /* 0x000fe200078e0a03 */
[----:B------:R-:W-:Y:S01]  /*1dc0*/  LOP3.LUT R3, R6, 0x3fffffe, RZ, 0xc0, !PT ;  /* 0x03fffffe06037812 */ /* 0x000fe200078ec0ff */
[----:B------:R-:W-:Y:S01]  /*1dd0*/  IMAD.SHL.U32 R10, R25, 0x8, RZ ;  /* 0x00000008190a7824 */ /* 0x000fe200078e00ff */
[----:B------:R-:W-:Y:S01]  /*1de0*/  LOP3.LUT R0, R7, 0xc0, RZ, 0xc0, !PT ;  /* 0x000000c007007812 */ /* 0x000fe200078ec0ff */
[----:B------:R-:W-:Y:S01]  /*1df0*/  IMAD.MOV.U32 R9, RZ, RZ, c[0x0][0x1e0] ;  /* 0x00007800ff097624 */ /* 0x000fe200078e00ff */
[----:B----4-:R-:W-:Y:S01]  /*1e00*/  IMNMX R4, R121, 0x30, PT ;  /* 0x0000003079047817 */ /* 0x010fe20003800200 */
[----:B------:R-:W-:Y:S01]  /*1e10*/  IMAD.IADD R6, R8, 0x1, -R3 ;  /* 0x0000000108067824 */ /* 0x000fe200078e0a03 */
[----:B------:R-:W-:Y:S01]  /*1e20*/  LOP3.LUT R3, R0, 0x8, R10, 0xf8, !PT ;  /* 0x0000000800037812 */ /* 0x000fe200078ef80a */
[----:B------:R-:W-:Y:S01]  /*1e30*/  IMAD.SHL.U32 R132, R9, 0x20, RZ ;  /* 0x0000002009847824 */ /* 0x000fe200078e00ff */
[----:B------:R-:W-:Y:S01]  /*1e40*/  SHF.R.U32.HI R0, RZ, 0x3, R0 ;  /* 0x00000003ff007819 */ /* 0x000fe20000011600 */
[----:B------:R-:W-:Y:S01]  /*1e50*/  IMAD.IADD R8, R4, 0x1, -R128 ;  /* 0x0000000104087824 */ /* 0x000fe200078e0a80 */
[----:B------:R-:W-:-:S02]  /*1e60*/  SHF.R.S32.HI R10, RZ, 0x1f, R122 ;  /* 0x0000001fff0a7819 */ /* 0x000fc4000001147a */
[----:B------:R-:W-:Y:S01]  /*1e70*/  LOP3.LUT R3, R3, R0, RZ, 0x3c, !PT ;  /* 0x0000000003037212 */ /* 0x000fe200078e3cff */
[----:B------:R-:W-:Y:S01]  /*1e80*/  IMAD R0, R11, 0x8, R6 ;  /* 0x000000080b007824 */ /* 0x000fe200078e0206 */
[----:B------:R-:W-:Y:S01]  /*1e90*/  ISETP.GE.AND P1, PT, R8, 0x1, PT ;  /* 0x000000010800780c */ /* 0x000fe20003f26270 */
[----:B------:R-:W-:Y:S01]  /*1ea0*/  IMAD.WIDE.U32 R6, R122, R126, R130 ;  /* 0x0000007e7a067225 */ /* 0x000fe200078e0082 */
[----:B------:R-:W-:-:S03]  /*1eb0*/  SHF.L.U64.HI R133, R9, R12, c[0x0][0x1e4] ;  /* 0x0000790009857619 */ /* 0x000fc6000001020c */
[----:B------:R-:W-:Y:S02]  /*1ec0*/  IMAD.U32 R0, R0, 0x20, R3 ;  /* 0x0000002000007824 */ /* 0x000fe400078e0003 */
[----:B------:R-:W-:Y:S01]  /*1ed0*/  IMAD R3, R125, R122, RZ ;  /* 0x0000007a7d037224 */ /* 0x000fe200078e02ff */
[----:B------:R-:W-:Y:S01]  /*1ee0*/  STL.64 [R1+0x50], R132 ;  /* 0x0000508401007387 */ /* 0x000fe20000100a00 */
[----:B------:R-:W-:Y:S02]  /*1ef0*/  IMAD.SHL.U32 R208, R0, 0x2, RZ ;  /* 0x0000000200d07824 */ /* 0x000fe400078e00ff */
[----:B------:R-:W-:Y:S01]  /*1f00*/  IMAD R0, R10, R126, R3 ;  /* 0x0000007e0a007224 */ /* 0x000fe200078e0203 */
[----:B------:R-:W-:Y:S02]  /*1f10*/  STL.64 [R1+0x38], R248 ;  /* 0x000038f801007387 */ /* 0x000fe40000100a00 */
[C---:B------:R-:W-:Y:S01]  /*1f20*/  IADD3 R3, R208.reuse, 0x3c80, RZ ;  /* 0x00003c80d0037810 */ /* 0x040fe20007ffe0ff */
[----:B------:R-:W-:Y:S01]  /*1f30*/  IMAD.IADD R7, R7, 0x1, R0 ;  /* 0x0000000107077824 */ /* 0x000fe200078e0200 */
[----:B------:R-:W-:-:S02]  /*1f40*/  IADD3 R213, R208, 0x3ca0, RZ ;  /* 0x00003ca0d0d57810 */ /* 0x000fc40007ffe0ff */
[----:B------:R-:W-:Y:S02]  /*1f50*/  @P0 IADD3 R213, R3, -0x20, RZ ;  /* 0xffffffe003d50810 */ /* 0x000fe40007ffe0ff */
[C---:B------:R-:W-:Y:S02]  /*1f60*/  @P1 LEA R4, P0, R6.reuse, c[0x0][0x1c8], 0x1 ;  /* 0x0000720006041a11 */ /* 0x040fe400078008ff */
[----:B------:R-:W-:Y:S02]  /*1f70*/  SEL R0, RZ, 0x1, P2 ;  /* 0x00000001ff007807 */ /* 0x000fe40001000000 */
[----:B------:R-:W-:Y:S02]  /*1f80*/  @P1 LEA.HI.X R5, R6, c[0x0][0x1cc], R7, 0x1, P0 ;  /* 0x0000730006051a11 */ /* 0x000fe400000f0c07 */
[----:B------:R-:W-:Y:S02]  /*1f90*/  ISETP.GE.AND P0, PT, R8, 0x21, PT ;  /* 0x000000210800780c */ /* 0x000fe40003f06270 */
[----:B------:R-:W-:Y:S01]  /*1fa0*/  SEL R3, RZ, 0x2, P3 ;  /* 0x00000002ff037807 */ /* 0x000fe20001800000 */
[----:B------:R-:W-:Y:S01]  /*1fb0*/  @!PT LDS RZ, [RZ] ;  /* 0x00000000fffff984 */ /* 0x000fe20000000800 */
[----:B------:R-:W-:Y:S01]  /*1fc0*/  @!PT LDS RZ, [RZ] ;  /* 0x00000000fffff984 */ /* 0x000fe20000000800 */
[----:B------:R-:W-:Y:S01]  /*1fd0*/  @!PT LDS RZ, [RZ] ;  /* 0x00000000fffff984 */ /* 0x000fe20000000800 */
[----:B------:R1:W-:Y:S01]  /*1fe0*/  @P1 LDGSTS.E.BYPASS.LTC128B.128 [R223+0x3c80], [R4.64], !P2 ;  /* 0x03c8000004df1fae */ /* 0x0003e2000d101d48 */
[----:B------:R-:W-:-:S02]  /*1ff0*/  IADD3 R221, R213, 0x400, RZ ;  /* 0x00000400d5dd7810 */ /* 0x000fc40007ffe0ff */
[----:B------:R-:W-:Y:S01]  /*2000*/  IADD3 R220, R213, 0x800, RZ ;  /* 0x00000800d5dc7810 */ /* 0x000fe20007ffe0ff */
[----:B------:R1:W-:Y:S01]  /*2010*/  @P1 LDGSTS.E.BYPASS.LTC128B.128 [R223+0x4880], [R4.64+0x40], !P3 ;  /* 0x0488004004df1fae */ /* 0x0003e2000d901d48 */
[----:B------:R-:W-:Y:S01]  /*2020*/  IMAD.IADD R21, R3, 0x1, R0 ;  /* 0x0000000103157824 */ /* 0x000fe200078e0200 */
[C---:B------:R-:W-:Y:S02]  /*2030*/  IADD3 R219, R213.reuse, 0xc00, RZ ;  /* 0x00000c00d5db7810 */ /* 0x040fe40007ffe0ff */
[----:B------:R1:W-:Y:S01]  /*2040*/  @P1 LDGSTS.E.BYPASS.LTC128B.128 [R223+0x5480], [R4.64+0x80], !P4 ;  /* 0x0548008004df1fae */ /* 0x0003e2000e101d48 */
[----:B------:R-:W-:Y:S02]  /*2050*/  IADD3 R218, R213, 0x1000, RZ ;  /* 0x00001000d5da7810 */ /* 0x000fe40007ffe0ff */
[----:B------:R-:W-:Y:S02]  /*2060*/  @P0 IADD3 R8, P1, R132, R6, RZ ;  /* 0x0000000684080210 */ /* 0x000fe40007f3e0ff */
[----:B------:R-:W-:-:S02]  /*2070*/  SHF.R.S32.HI R6, RZ, 0x1f, R23 ;  /* 0x0000001fff067819 */ /* 0x000fc40000011417 */
[----:B------:R-:W-:Y:S01]  /*2080*/  IADD3 R217, R213, 0x1400, RZ ;  /* 0x00001400d5d97810 */ /* 0x000fe20007ffe0ff */
[----:B------:R-:W-:Y:S01]  /*2090*/  @P0 IMAD.X R3, R133, 0x1, R7, P1 ;  /* 0x0000000185030824 */ /* 0x000fe200008e0607 */
[----:B------:R-:W-:Y:S01]  /*20a0*/  LEA.HI R9, R6, R23, RZ, 0x3 ;  /* 0x0000001706097211 */ /* 0x000fe200078f18ff */
[----:B------:R-:W-:Y:S01]  /*20b0*/  IMAD.SHL.U32 R6, R11, 0x8, RZ ;  /* 0x000000080b067824 */ /* 0x000fe200078e00ff */
[C---:B------:R-:W-:Y:S01]  /*20c0*/  IADD3 R216, R213.reuse, 0x1800, RZ ;  /* 0x00001800d5d87810 */ /* 0x040fe20007ffe0ff */
[----:B------:R-:W-:Y:S01]  /*20d0*/  IMAD R7, R10, c[0x0][0x208], RZ ;  /* 0x000082000a077a24 */ /* 0x000fe200078e02ff */
[C---:B------:R-:W-:Y:S01]  /*20e0*/  IADD3 R215, R213.reuse, 0x1c00, RZ ;  /* 0x00001c00d5d77810 */ /* 0x040fe20007ffe0ff */
[----:B------:R-:W-:Y:S01]  /*20f0*/  IMAD.WIDE.U32 R10, R122, c[0x0][0x208], RZ ;  /* 0x000082007a0a7a25 */ /* 0x000fe200078e00ff */
[----:B------:R-:W-:Y:S02]  /*2100*/  IADD3 R214, R213, 0x2000, RZ ;  /* 0x00002000d5d67810 */ /* 0x000fe40007ffe0ff */
[----:B-1----:R-:W-:Y:S01]  /*2110*/  LOP3.LUT R4, R24, 0x7fffffe, RZ, 0xc0, !PT ;  /* 0x07fffffe18047812 */ /* 0x002fe200078ec0ff */
[----:B------:R-:W-:-:S04]  /*2120*/  IMAD.SHL.U32 R5, R20, 0x40, RZ ;  /* 0x0000004014057824 */ /* 0x000fc800078e00ff */
[----:B------:R-:W-:Y:S01]  /*2130*/  IMAD.IADD R120, R23, 0x1, -R4 ;  /* 0x0000000117787824 */ /* 0x000fe200078e0a04 */
[C---:B------:R-:W-:Y:S02]  /*2140*/  @P0 LEA R4, P1, R8.reuse, c[0x0][0x1c8], 0x1 ;  /* 0x0000720008040a11 */ /* 0x040fe400078208ff */
[----:B------:R-:W-:Y:S02]  /*2150*/  LOP3.LUT R0, R5, 0xc0, RZ, 0xc0, !PT ;  /* 0x000000c005007812 */ /* 0x000fe400078ec0ff */
[----:B------:R-:W-:Y:S01]  /*2160*/  @P0 LEA.HI.X R5, R8, c[0x0][0x1cc], R3, 0x1, P1 ;  /* 0x0000730008050a11 */ /* 0x000fe200008f0c03 */
[----:B------:R-:W-:Y:S01]  /*2170*/  IMAD R3, R122, c[0x0][0x20c], R7 ;  /* 0x000083007a037a24 */ /* 0x000fe200078e0207 */
[----:B------:R-:W-:Y:S01]  /*2180*/  LOP3.LUT R8, R0, 0x8, R6, 0xf8, !PT ;  /* 0x0000000800087812 */ /* 0x000fe200078ef806 */
[----:B------:R-:W-:Y:S01]  /*2190*/  IMAD.WIDE.U32 R6, R10, 0x30, R248 ;  /* 0x000000300a067825 */ /* 0x000fe200078e00f8 */
[----:B------:R-:W-:Y:S01]  /*21a0*/  SHF.R.U32.HI R0, RZ, 0x3, R0 ;  /* 0x00000003ff007819 */ /* 0x000fe20000011600 */
[----:B------:R1:W-:Y:S01]  /*21b0*/  @P0 LDGSTS.E.BYPASS.LTC128B.128 [R223+0x4480], [R4.64], !P2 ;  /* 0x0448000004df0fae */ /* 0x0003e2000d101d48 */
[----:B------:R-:W-:Y:S01]  /*21c0*/  ISETP.GT.AND P1, PT, R129, 0x3f, PT ;  /* 0x0000003f8100780c */ /* 0x000fe20003f24270 */
[----:B------:R-:W-:Y:S01]  /*21d0*/  IMAD.IADD R3, R11, 0x1, R3 ;  /* 0x000000010b037824 */ /* 0x000fe200078e0203 */
[----:B------:R-:W-:Y:S01]  /*21e0*/  LOP3.LUT R31, R8, R0, RZ, 0x3c, !PT ;  /* 0x00000000081f7212 */ /* 0x000fe200078e3cff */
[----:B------:R1:W-:Y:S01]  /*21f0*/  @P0 LDGSTS.E.BYPASS.LTC128B.128 [R223+0x5080], [R4.64+0x40], !P3 ;  /* 0x0508004004df0fae */ /* 0x0003e2000d901d48 */
[----:B------:R-:W-:-:S02]  /*2200*/  IMAD.SHL.U32 R0, R9, 0x20, RZ ;  /* 0x0000002009007824 */ /* 0x000fc400078e00ff */
[----:B------:R-:W-:Y:S01]  /*2210*/  IMAD R3, R3, 0x30, RZ ;  /* 0x0000003003037824 */ /* 0x000fe200078e02ff */
[----:B------:R1:W-:Y:S01]  /*2220*/  @P0 LDGSTS.E.BYPASS.LTC128B.128 [R223+0x5c80], [R4.64+0x80], !P4 ;  /* 0x05c8008004df0fae */ /* 0x0003e2000e101d48 */
[----:B------:R-:W-:Y:S02]  /*2230*/  LEA R16, P0, R6, c[0x0][0x1f8], 0x1 ;  /* 0x00007e0006107a11 */ /* 0x000fe400078008ff */
[----:B------:R-:W-:Y:S01]  /*2240*/  LOP3.LUT R30, R0, 0xffffff00, RZ, 0xc0, !PT ;  /* 0xffffff00001e7812 */ /* 0x000fe200078ec0ff */
[----:B------:R-:W0:Y:S01]  /*2250*/  LDGDEPBAR ;  /* 0x00000000000079af */ /* 0x000e220000000000 */
[----:B------:R-:W-:Y:S01]  /*2260*/  IMAD.IADD R0, R7, 0x1, R3 ;  /* 0x0000000107007824 */ /* 0x000fe200078e0203 */
[----:B------:R-:W-:Y:S02]  /*2270*/  @P1 LOP3.LUT R228, R228, 0x40, RZ, 0xfc, !PT ;  /* 0x00000040e4e41812 */ /* 0x000fe400078efcff */
[----:B------:R-:W-:Y:S02]  /*2280*/  IMAD R3, R123, 0x200, R30 ;  /* 0x000002007b037824 */ /* 0x000fe400078e021e */
[----:B--23--:R-:W-:-:S02]  /*2290*/  LEA.HI.X R17, R6, c[0x0][0x1fc], R0, 0x1, P0 ;  /* 0x00007f0006117a11 */ /* 0x00cfc400000f0c00 */
[----:B------:R-:W-:Y:S01]  /*22a0*/  IMAD R0, R120, 0x20, R3 ;  /* 0x0000002078007824 */ /* 0x000fe200078e0203 */
[----:B------:R-:W-:-:S03]  /*22b0*/  IADD3 R3, R28, R227, -R128 ;  /* 0x000000e31c037210 */ /* 0x000fc60007ffe880 */
[----:B------:R-:W-:-:S04]  /*22c0*/  IMAD.IADD R0, R31, 0x1, R0 ;  /* 0x000000011f007824 */ /* 0x000fc800078e0200 */
[----:B------:R-:W-:Y:S02]  /*22d0*/  IMAD.SHL.U32 R211, R0, 0x2, RZ ;  /* 0x0000000200d37824 */ /* 0x000fe400078e00ff */
[----:B------:R-:W-:Y:S02]  /*22e0*/  IMAD R0, R120, 0x20, R30 ;  /* 0x0000002078007824 */ /* 0x000fe400078e021e */
[----:B------:R-:W-:Y:S02]  /*22f0*/  IMAD R212, R2, 0x2, R211 ;  /* 0x0000000202d47824 */ /* 0x000fe400078e02d3 */
[----:B------:R-:W-:Y:S02]  /*2300*/  IMAD.IADD R0, R31, 0x1, R0 ;  /* 0x000000011f007824 */ /* 0x000fe400078e0200 */
[----:B-1----:R-:W-:Y:S01]  /*2310*/  IMAD.MOV.U32 R4, RZ, RZ, c[0x0][0x208] ;  /* 0x00008200ff047624 */ /* 0x002fe200078e00ff */
[----:B------:R-:W-:-:S04]  /*2320*/  DEPBAR.LE SB0, 0x1 ;  /* 0x000080400000791a */ /* 0x000fc80000000000 */
[C---:B------:R-:W-:Y:S01]  /*2330*/  SHF.L.U64.HI R13, R4.reuse, R12, c[0x0][0x20c] ;  /* 0x00008300040d7619 */ /* 0x040fe2000001020c */
[----:B------:R-:W-:Y:S01]  /*2340*/  IMAD.SHL.U32 R5, R4, 0x20, RZ ;  /* 0x0000002004057824 */ /* 0x000fe200078e00ff */
[----:B------:R-:W-:Y:S01]  /*2350*/  SEL R4, RZ, 0x4, P4 ;  /* 0x00000004ff047807 */ /* 0x000fe20002000000 */
[----:B------:R-:W-:-:S04]  /*2360*/  DEPBAR.LE SB0, 0x0 ;  /* 0x000080000000791a */ /* 0x000fc80000000000 */
[----:B------:R-:W-:Y:S01]  /*2370*/  BAR.SYNC.DEFER_BLOCKING 0x0 ;  /* 0x0000000000007b1d */ /* 0x000fe20000010000 */
[----:B------:R-:W-:Y:S01]  /*2380*/  @!P1 LEA R18, P0, R5, R16, 0x1 ;  /* 0x0000001005129211 */ /* 0x000fe200078008ff */
[----:B------:R-:W-:-:S03]  /*2390*/  IMAD.IADD R20, R4, 0x1, R21 ;  /* 0x0000000104147824 */ /* 0x000fc600078e0215 */
[----:B------:R-:W-:Y:S02]  /*23a0*/  @!P1 LEA.HI.X R19, R5, R17, R13, 0x1, P0 ;  /* 0x0000001105139211 */ /* 0x000fe400000f0c0d */
[----:B------:R-:W-:-:S04]  /*23b0*/  LOP3.LUT P0, RZ, R20, 0x1, RZ, 0xc0, !PT ;  /* 0x0000000114ff7812 */ /* 0x000fc8000780c0ff */
[----:B------:R-:W-:Y:S01]  /*23c0*/  ISETP.LT.OR P0, PT, R3, 0x1, !P0 ;  /* 0x000000010300780c */ /* 0x000fe20004701670 */
[----:B------:R-:W-:Y:S04]  /*23d0*/  LDSM.16.M88.4 R12, [R211+0x6080] ;  /* 0x00608000d30c783b */ /* 0x000fe80000000200 */
[----:B------:R-:W-:Y:S04]  /*23e0*/  LDSM.16.M88.4 R8, [R211+0x7080] ;  /* 0x00708000d308783b */ /* 0x000fe80000000200 */
[----:B------:R-:W1:Y:S04]  /*23f0*/  LDSM.16.M88.4 R40, [R208+0x3c80] ;  /* 0x003c8000d028783b */ /* 0x000e680000000200 */
[----:B------:R-:W2:Y:S04]  /*2400*/  LDSM.16.M88.4 R36, [R208+0x4080] ;  /* 0x00408000d024783b */ /* 0x000ea80000000200 */
[----:B------:R-:W3:Y:S04]  /*2410*/  LDSM.16.M88.4 R32, [R208+0x4480] ;  /* 0x00448000d020783b */ /* 0x000ee80000000200 */
[----:B------:R-:W-:Y:S04]  /*2420*/  LDSM.16.M88.4 R24, [R212+0x6080] ;  /* 0x00608000d418783b */ /* 0x000fe80000000200 */
[----:B------:R-:W-:Y:S04]  /*2430*/  LDSM.16.M88.4 R4, [R212+0x7080] ;  /* 0x00708000d404783b */ /* 0x000fe80000000200 */
[----:B------:R-:W4:Y:S04]  /*2440*/  LDSM.16.M88.4 R44, [R213] ;  /* 0x00000000d52c783b */ /* 0x000f280000000200 */
[----:B------:R-:W5:Y:S04]  /*2450*/  LDSM.16.M88.4 R48, [R213+0x400] ;  /* 0x00040000d530783b */ /* 0x000f680000000200 */
[----:B------:R-:W4:Y:S04]  /*2460*/  LDSM.16.M88.4 R56, [R213+0x800] ;  /* 0x00080000d538783b */ /* 0x000f280000000200 */
[----:B------:R-:W-:Y:S01]  /*2470*/  @!PT LDS RZ, [RZ] ;  /* 0x00000000fffff984 */ /* 0x000fe20000000800 */
[----:B------:R-:W-:Y:S01]  /*2480*/  @!PT LDS RZ, [RZ] ;  /* 0x00000000fffff984 */ /* 0x000fe20000000800 */
[----:B------:R-:W-:Y:S01]  /*2490*/  @!PT LDS RZ, [RZ] ;  /* 0x00000000fffff984 */ /* 0x000fe20000000800 */
[----:B------:R4:W-:Y:S01]  /*24a0*/  LDGSTS.E.BYPASS.LTC128B.128 [R223+0x1880], [R16.64], !P0 ;  /* 0x0188000010df7fae */ /* 0x0009e2000c101d48 */
[----:B------:R-:W-:-:S04]  /*24b0*/  LOP3.LUT P0, RZ, R20, 0x2, RZ, 0xc0, !PT ;  /* 0x0000000214ff7812 */ /* 0x000fc8000780c0ff */
[----:B------:R-:W-:Y:S01]  /*24c0*/  ISETP.LT.OR P0, PT, R3, 0x1, !P0 ;  /* 0x000000010300780c */ /* 0x000fe20004701670 */
[C---:B-1----:R-:W-:Y:S08]  /*24d0*/  HMMA.16816.F32 R72, R8.reuse, R40, RZ ;  /* 0x000000280848723c */ /* 0x042ff000000018ff */
[----:B--2---:R-:W-:Y:S04]  /*24e0*/  HMMA.16816.F32 R64, R8, R36, RZ ;  /* 0x000000240840723c */ /* 0x004fe800000018ff */
[----:B------:R1:W-:Y:S01]  /*24f0*/  LDGSTS.E.BYPASS.LTC128B.128 [R223+0x2480], [R16.64+0x40], !P0 ;  /* 0x0248004010df7fae */ /* 0x0003e2000c101d48 */
[----:B------:R-:W-:-:S04]  /*2500*/  LOP3.LUT P0, RZ, R20, 0x4, RZ, 0xc0, !PT ;  /* 0x0000000414ff7812 */ /* 0x000fc8000780c0ff */
[----:B------:R-:W-:Y:S01]  /*2510*/  ISETP.LT.OR P0, PT, R3, 0x1, !P0 ;  /* 0x000000010300780c */ /* 0x000fe20004701670 */
[C---:B---3--:R-:W-:Y:S08]  /*2520*/  HMMA.16816.F32 R52, R8.reuse, R32, RZ ;  /* 0x000000200834723c */ /* 0x048ff000000018ff */
[----:B------:R-:W-:Y:S04]  /*2530*/  HMMA.16816.F32 R68, R8, R42, RZ ;  /* 0x0000002a0844723c */ /* 0x000fe800000018ff */
[----:B------:R1:W-:Y:S01]  /*2540*/  LDGSTS.E.BYPASS.LTC128B.128 [R223+0x3080], [R16.64+0x80], !P0 ;  /* 0x0308008010df7fae */ /* 0x0003e2000c101d48 */
[----:B------:R-:W-:-:S03]  /*2550*/  @!P1 LOP3.LUT P0, RZ, R21, 0x1, RZ, 0xc0, !PT ;  /* 0x0000000115ff9812 */ /* 0x000fc6000780c0ff */
[----:B------:R-:W-:Y:S01]  /*2560*/  HMMA.16816.F32 R60, R8, R38, RZ ;  /* 0x00000026083c723c */ /* 0x000fe200000018ff */
[----:B------:R-:W-:-:S07]  /*2570*/  @!P1 ISETP.LT.OR P0, PT, R3, 0x21, !P0 ;  /* 0x000000210300980c */ /* 0x000fce0004701670 */
[----:B------:R-:W-:Y:S06]  /*2580*/  HMMA.16816.F32 R8, R8, R34, RZ ;  /* 0x000000220808723c */ /* 0x000fec00000018ff */
[----:B------:R1:W-:Y:S01]  /*2590*/  @!P1 LDGSTS.E.BYPASS.LTC128B.128 [R223+0x2080], [R18.64], !P0 ;  /* 0x0208000012df9fae */ /* 0x0003e2000c101d48 */
[----:B------:R-:W-:Y:S01]  /*25a0*/  @!P1 LOP3.LUT P0, RZ, R21, 0x2, RZ, 0xc0, !PT ;  /* 0x0000000215ff9812 */ /* 0x000fe2000780c0ff */
[----:B------:R-:W-:Y:S03]  /*25b0*/  HMMA.16816.F32 R80, R12, R42, RZ ;  /* 0x0000002a0c50723c */ /* 0x000fe600000018ff */
[----:B------:R-:W-:-:S05]  /*25c0*/  @!P1 ISETP.LT.OR P0, PT, R3, 0x21, !P0 ;  /* 0x000000210300980c */ /* 0x000fca0004701670 */
[C---:B------:R-:W-:Y:S08]  /*25d0*/  HMMA.16816.F32 R20, R12.reuse, R40, RZ ;  /* 0x000000280c14723c */ /* 0x040ff000000018ff */
[----:B------:R1:W-:Y:S01]  /*25e0*/  @!P1 LDGSTS.E.BYPASS.LTC128B.128 [R223+0x2c80], [R18.64+0x40], !P0 ;  /* 0x02c8004012df9fae */ /* 0x0003e2000c101d48 */
[----:B------:R-:W-:Y:S01]  /*25f0*/  @!P1 ISETP.LT.OR P0, PT, R3, 0x21, P4 ;  /* 0x000000210300980c */ /* 0x000fe20002701670 */
[C---:B------:R-:W-:Y:S08]  /*2600*/  HMMA.16816.F32 R40, R12.reuse, R36, RZ ;  /* 0x000000240c28723c */ /* 0x040ff000000018ff */
[----:B------:R-:W-:Y:S04]  /*2610*/  HMMA.16816.F32 R76, R12, R38, RZ ;  /* 0x000000260c4c723c */ /* 0x000fe800000018ff */
[----:B------:R1:W-:Y:S01]  /*2620*/  @!P1 LDGSTS.E.BYPASS.LTC128B.128 [R223+0x3880], [R18.64+0x80], !P0 ;  /* 0x0388008012df9fae */ /* 0x0003e2000c101d48 */
[----:B------:R-:W-:-:S03]  /*2630*/  ISETP.GT.AND P0, PT, R122, R245, PT ;  /* 0x000000f57a00720c */ /* 0x000fc60003f04270 */
[C---:B------:R-:W-:Y:S01]  /*2640*/  HMMA.16816.F32 R36, R12.reuse, R32, RZ ;  /* 0x000000200c24723c */ /* 0x040fe200000018ff */
[----:B------:R-:W0:Y:S07]  /*2650*/  LDGDEPBAR ;  /* 0x00000000000079af */ /* 0x000e2e0000000000 */
[----:B------:R-:W-:Y:S01]  /*2660*/  HMMA.16816.F32 R88, R12, R34, RZ ;  /* 0x000000220c58723c */ /* 0x000fe200000018ff */
[----:B------:R-:W-:Y:S04]  /*2670*/  LDSM.16.M88.4 R32, [R208+0x4880] ;  /* 0x00488000d020783b */ /* 0x000fe80000000200 */
[----:B------:R-:W-:Y:S03]  /*2680*/  LDSM.16.M88.4 R12, [R208+0x5080] ;  /* 0x00508000d00c783b */ /* 0x000fe60000000200 */
[C---:B----4-:R-:W-:Y:S01]  /*2690*/  HMMA.16816.F32 R104, R4.reuse, R44, R72 ;  /* 0x0000002c0468723c */ /* 0x050fe20000001848 */
[----:B-1----:R-:W-:Y:S07]  /*26a0*/  LDSM.16.M88.4 R16, [R208+0x4c80] ;  /* 0x004c8000d010783b */ /* 0x002fee0000000200 */
[C---:B-----5:R-:W-:Y:S08]  /*26b0*/  HMMA.16816.F32 R100, R4.reuse, R48, R64 ;  /* 0x000000300464723c */ /* 0x060ff00000001840 */
[C---:B------:R-:W-:Y:S01]  /*26c0*/  HMMA.16816.F32 R96, R4.reuse, R56, R52 ;  /* 0x000000380460723c */ /* 0x040fe20000001834 */
[----:B------:R-:W-:Y:S07]  /*26d0*/  LDSM.16.M88.4 R52, [R213+0xc00] ;  /* 0x000c0000d534783b */ /* 0x000fee0000000200 */
[C---:B------:R-:W-:Y:S08]  /*26e0*/  HMMA.16816.F32 R92, R4.reuse, R46, R68 ;  /* 0x0000002e045c723c */ /* 0x040ff00000001844 */
[C---:B------:R-:W-:Y:S08]  /*26f0*/  HMMA.16816.F32 R84, R4.reuse, R50, R60 ;  /* 0x000000320454723c */ /* 0x040ff0000000183c */
[----:B------:R-:W-:Y:S01]  /*2700*/  HMMA.16816.F32 R72, R4, R58, R8 ;  /* 0x0000003a0448723c */ /* 0x000fe20000001808 */
[----:B------:R-:W1:Y:S04]  /*2710*/  LDSM.16.M88.4 R4, [R211+0x9080] ;  /* 0x00908000d304783b */ /* 0x000e680000000200 */
[----:B------:R-:W2:Y:S03]  /*2720*/  LDSM.16.M88.4 R8, [R211+0x8080] ;  /* 0x00808000d308783b */ /* 0x000ea60000000200 */
[C---:B------:R-:W-:Y:S01]  /*2730*/  HMMA.16816.F32 R68, R24.reuse, R44, R20 ;  /* 0x0000002c1844723c */ /* 0x040fe20000001814 */
[----:B------:R-:W3:Y:S07]  /*2740*/  LDSM.16.M88.4 R20, [R212+0x9080] ;  /* 0x00908000d414783b */ /* 0x000eee0000000200 */
[C---:B------:R-:W-:Y:S08]  /*2750*/  HMMA.16816.F32 R60, R24.reuse, R48, R40 ;  /* 0x00000030183c723c */ /* 0x040ff00000001828 */
[C---:B------:R-:W-:Y:S08]  /*2760*/  HMMA.16816.F32 R44, R24.reuse, R46, R80 ;  /* 0x0000002e182c723c */ /* 0x040ff00000001850 */
[C---:B------:R-:W-:Y:S01]  /*2770*/  HMMA.16816.F32 R64, R24.reuse, R56, R36 ;  /* 0x000000381840723c */ /* 0x040fe20000001824 */
[----:B------:R-:W4:Y:S07]  /*2780*/  LDSM.16.M88.4 R36, [R213+0x1000] ;  /* 0x00100000d524783b */ /* 0x000f2e0000000200 */
[C---:B------:R-:W-:Y:S08]  /*2790*/  HMMA.16816.F32 R48, R24.reuse, R50, R76 ;  /* 0x000000321830723c */ /* 0x040ff0000000184c */
[----:B------:R-:W-:Y:S01]  /*27a0*/  HMMA.16816.F32 R40, R24, R58, R88 ;  /* 0x0000003a1828723c */ /* 0x000fe20000001858 */
[----:B------:R-:W5:Y:S04]  /*27b0*/  LDSM.16.M88.4 R56, [R213+0x1400] ;  /* 0x00140000d538783b */ /* 0x000f680000000200 */
[----:B------:R-:W2:Y:S03]  /*27c0*/  LDSM.16.M88.4 R24, [R212+0x8080] ;  /* 0x00808000d418783b */ /* 0x000ea60000000200 */
[C---:B-1----:R-:W-:Y:S08]  /*27d0*/  HMMA.16816.F32 R88, R4.reuse, R18, R84 ;  /* 0x000000120458723c */ /* 0x042ff00000001854 */
[C---:B------:R-:W-:Y:S08]  /*27e0*/  HMMA.16816.F32 R80, R4.reuse, R32, R104 ;  /* 0x000000200450723c */ /* 0x040ff00000001868 */
[C---:B------:R-:W-:Y:S08]  /*27f0*/  HMMA.16816.F32 R100, R4.reuse, R16, R100 ;  /* 0x000000100464723c */ /* 0x040ff00000001864 */
[C---:B------:R-:W-:Y:S08]  /*2800*/  HMMA.16816.F32 R92, R4.reuse, R34, R92 ;  /* 0x00000022045c723c */ /* 0x040ff0000000185c */
[----:B------:R-:W-:Y:S08]  /*2810*/  HMMA.16816.F32 R84, R4, R14, R72 ;  /* 0x0000000e0454723c */ /* 0x000ff00000001848 */
[----:B--2---:R-:W-:Y:S08]  /*2820*/  HMMA.16816.F32 R76, R8, R32, R68 ;  /* 0x00000020084c723c */ /* 0x004ff00000001844 */
[----:B------:R-:W-:Y:S08]  /*2830*/  HMMA.16816.F32 R96, R4, R12, R96 ;  /* 0x0000000c0460723c */ /* 0x000ff00000001860 */
[C---:B------:R-:W-:Y:S01]  /*2840*/  HMMA.16816.F32 R72, R8.reuse, R34, R44 ;  /* 0x000000220848723c */ /* 0x040fe2000000182c */
[----:B------:R-:W-:Y:S07]  /*2850*/  LDSM.16.M88.4 R44, [R208+0x5880] ;  /* 0x00588000d02c783b */ /* 0x000fee0000000200 */
[C---:B------:R-:W-:Y:S08]  /*2860*/  HMMA.16816.F32 R68, R8.reuse, R16, R60 ;  /* 0x000000100844723c */ /* 0x040ff0000000183c */
[C---:B------:R-:W-:Y:S01]  /*2870*/  HMMA.16816.F32 R32, R8.reuse, R18, R48 ;  /* 0x000000120820723c */ /* 0x040fe20000001830 */
[----:B------:R-:W-:Y:S04]  /*2880*/  LDSM.16.M88.4 R48, [R208+0x5480] ;  /* 0x00548000d030783b */ /* 0x000fe80000000200 */
[----:B------:R-:W-:Y:S03]  /*2890*/  LDSM.16.M88.4 R16, [R211+0xa080] ;  /* 0x00a08000d310783b */ /* 0x000fe60000000200 */
[C---:B------:R-:W-:Y:S08]  /*28a0*/  HMMA.16816.F32 R4, R8.reuse, R12, R64 ;  /* 0x0000000c0804723c */ /* 0x040ff00000001840 */
[----:B------:R-:W-:Y:S01]  /*28b0*/  HMMA.16816.F32 R8, R8, R14, R40 ;  /* 0x0000000e0808723c */ /* 0x000fe20000001828 */
[----:B------:R-:W1:Y:S04]  /*28c0*/  LDSM.16.M88.4 R12, [R211+0xb080] ;  /* 0x00b08000d30c783b */ /* 0x000e680000000200 */
[----:B------:R-:W2:Y:S03]  /*28d0*/  LDSM.16.M88.4 R40, [R208+0x5c80] ;  /* 0x005c8000d028783b */ /* 0x000ea60000000200 */
[C---:B---3--:R-:W-:Y:S08]  /*28e0*/  HMMA.16816.F32 R64, R20.reuse, R52, R80 ;  /* 0x000000341440723c */ /* 0x048ff00000001850 */
[C---:B------:R-:W-:Y:S08]  /*28f0*/  HMMA.16816.F32 R60, R20.reuse, R54, R92 ;  /* 0x00000036143c723c */ /* 0x040ff0000000185c */
[C---:B----4-:R-:W-:Y:S08]  /*2900*/  HMMA.16816.F32 R112, R20.reuse, R36, R100 ;  /* 0x000000241470723c */ /* 0x050ff00000001864 */
[C---:B------:R-:W-:Y:S08]  /*2910*/  HMMA.16816.F32 R108, R20.reuse, R38, R88 ;  /* 0x00000026146c723c */ /* 0x040ff00000001858 */
[C---:B-----5:R-:W-:Y:S08]  /*2920*/  HMMA.16816.F32 R116, R20.reuse, R56, R96 ;  /* 0x000000381474723c */ /* 0x060ff00000001860 */
[----:B------:R-:W-:Y:S01]  /*2930*/  HMMA.16816.F32 R104, R20, R58, R84 ;  /* 0x0000003a1468723c */ /* 0x000fe20000001854 */
[----:B------:R-:W-:Y:S07]  /*2940*/  LDSM.16.M88.4 R20, [R213+0x2000] ;  /* 0x00200000d514783b */ /* 0x000fee0000000200 */
[C---:B------:R-:W-:Y:S08]  /*2950*/  HMMA.16816.F32 R100, R24.reuse, R52, R76 ;  /* 0x000000341864723c */ /* 0x040ff0000000184c */
[C---:B------:R-:W-:Y:S08]  /*2960*/  HMMA.16816.F32 R92, R24.reuse, R36, R68 ;  /* 0x00000024185c723c */ /* 0x040ff00000001844 */
[C---:B------:R-:W-:Y:S08]  /*2970*/  HMMA.16816.F32 R96, R24.reuse, R54, R72 ;  /* 0x000000361860723c */ /* 0x040ff00000001848 */
[C---:B------:R-:W-:Y:S01]  /*2980*/  HMMA.16816.F32 R88, R24.reuse, R38, R32 ;  /* 0x000000261858723c */ /* 0x040fe20000001820 */
[----:B------:R-:W-:Y:S04]  /*2990*/  LDSM.16.M88.4 R36, [R213+0x1800] ;  /* 0x00180000d524783b */ /* 0x000fe80000000200 */
[----:B------:R-:W-:Y:S03]  /*29a0*/  LDSM.16.M88.4 R32, [R213+0x1c00] ;  /* 0x001c0000d520783b */ /* 0x000fe60000000200 */
[C---:B------:R-:W-:Y:S01]  /*29b0*/  HMMA.16816.F32 R84, R24.reuse, R56, R4 ;  /* 0x000000381854723c */ /* 0x040fe20000001804 */
[----:B------:R-:W3:Y:S07]  /*29c0*/  LDSM.16.M88.4 R4, [R212+0xb080] ;  /* 0x00b08000d404783b */ /* 0x000eee0000000200 */
[----:B------:R-:W-:Y:S01]  /*29d0*/  HMMA.16816.F32 R80, R24, R58, R8 ;  /* 0x0000003a1850723c */ /* 0x000fe20000001808 */
[----:B------:R-:W4:Y:S01]  /*29e0*/  LDSM.16.M88.4 R8, [R212+0xa080] ;  /* 0x00a08000d408783b */ /* 0x000f220000000200 */
[----:B------:R-:W-:-:S06]  /*29f0*/  DEPBAR.LE SB0, 0x0 ;  /* 0x000080000000791a */ /* 0x000fcc0000000000 */
[C---:B-1----:R-:W-:Y:S08]  /*2a00*/  HMMA.16816.F32 R76, R12.reuse, R48, R64 ;  /* 0x000000300c4c723c */ /* 0x042ff00000001840 */
[C---:B------:R-:W-:Y:S08]  /*2a10*/  HMMA.16816.F32 R72, R12.reuse, R50, R60 ;  /* 0x000000320c48723c */ /* 0x040ff0000000183c */
[C---:B------:R-:W-:Y:S08]  /*2a20*/  HMMA.16816.F32 R68, R12.reuse, R44, R112 ;  /* 0x0000002c0c44723c */ /* 0x040ff00000001870 */
[C---:B------:R-:W-:Y:S08]  /*2a30*/  HMMA.16816.F32 R64, R12.reuse, R46, R108 ;  /* 0x0000002e0c40723c */ /* 0x040ff0000000186c */
[C---:B--2---:R-:W-:Y:S08]  /*2a40*/  HMMA.16816.F32 R60, R12.reuse, R40, R116 ;  /* 0x000000280c3c723c */ /* 0x044ff00000001874 */
[----:B------:R-:W-:Y:S08]  /*2a50*/  HMMA.16816.F32 R56, R12, R42, R104 ;  /* 0x0000002a0c38723c */ /* 0x000ff00000001868 */
[C---:B------:R-:W-:Y:S08]  /*2a60*/  HMMA.16816.F32 R52, R16.reuse, R48, R100 ;  /* 0x000000301034723c */ /* 0x040ff00000001864 */
[C---:B------:R-:W-:Y:S08]  /*2a70*/  HMMA.16816.F32 R24, R16.reuse, R44, R92 ;  /* 0x0000002c1018723c */ /* 0x040ff0000000185c */
[C---:B------:R-:W-:Y:S08]  /*2a80*/  HMMA.16816.F32 R48, R16.reuse, R50, R96 ;  /* 0x000000321030723c */ /* 0x040ff00000001860 */
[C---:B------:R-:W-:Y:S08]  /*2a90*/  HMMA.16816.F32 R44, R16.reuse, R46, R88 ;  /* 0x0000002e102c723c */ /* 0x040ff00000001858 */
[C---:B------:R-:W-:Y:S08]  /*2aa0*/  HMMA.16816.F32 R12, R16.reuse, R40, R84 ;  /* 0x00000028100c723c */ /* 0x040ff00000001854 */
[----:B------:R-:W-:Y:S08]  /*2ab0*/  HMMA.16816.F32 R16, R16, R42, R80 ;  /* 0x0000002a1010723c */ /* 0x000ff00000001850 */
[C---:B---3--:R-:W-:Y:S08]  /*2ac0*/  HMMA.16816.F32 R84, R4.reuse, R36, R76 ;  /* 0x000000240454723c */ /* 0x048ff0000000184c */
[C---:B------:R-:W-:Y:S08]  /*2ad0*/  HMMA.16816.F32 R80, R4.reuse, R38, R72 ;  /* 0x000000260450723c */ /* 0x040ff00000001848 */
[C---:B------:R-:W-:Y:S08]  /*2ae0*/  HMMA.16816.F32 R76, R4.reuse, R32, R68 ;  /* 0x00000020044c723c */ /* 0x040ff00000001844 */
[----:B------:R-:W-:Y:S08]  /*2af0*/  HMMA.16816.F32 R72, R4, R34, R64 ;  /* 0x000000220448723c */ /* 0x000ff00000001840 */
[C---:B----4-:R-:W-:Y:S08]  /*2b00*/  HMMA.16816.F32 R52, R8.reuse, R36, R52 ;  /* 0x000000240834723c */ /* 0x050ff00000001834 */
[C---:B------:R-:W-:Y:S08]  /*2b10*/  HMMA.16816.F32 R48, R8.reuse, R38, R48 ;  /* 0x000000260830723c */ /* 0x040ff00000001830 */
[C---:B------:R-:W-:Y:S08]  /*2b20*/  HMMA.16816.F32 R40, R8.reuse, R32, R24 ;  /* 0x000000200828723c */ /* 0x040ff00000001818 */
[----:B------:R-:W-:Y:S08]  /*2b30*/  HMMA.16816.F32 R44, R8, R34, R44 ;  /* 0x00000022082c723c */ /* 0x000ff0000000182c */
[C---:B------:R-:W-:Y:S08]  /*2b40*/  HMMA.16816.F32 R60, R4.reuse, R20, R60 ;  /* 0x00000014043c723c */ /* 0x040ff0000000183c */
[----:B------:R-:W-:Y:S08]  /*2b50*/  HMMA.16816.F32 R64, R4, R22, R56 ;  /* 0x000000160440723c */ /* 0x000ff00000001838 */
        /* <DEDUP_REMOVED lines=20> */
[----:B------:R-:W-:Y:S02]  /*2ca0*/  @P0 LEA.HI.X R5, R5, c[0x0][0x1cc], R8, 0x1, P2 ;  /* 0x0000730005050a11 */ /* 0x000fe400010f0c08 */
[----:B------:R-:W-:-:S13]  /*2cb0*/  LOP3.LUT P2, RZ, R228, 0x200, RZ, 0xc0, !PT ;  /* 0x00000200e4ff7812 */ /* 0x000fda000784c0ff */
        /* <DEDUP_REMOVED lines=9> */
.L_x_265:
[----:B------:R-:W-:Y:S01]  /*2d50*/  FMUL.FTZ R3, R52, c[0x0][0x320] ;  /* 0x0000c80034037a20 */ /* 0x000fe20000410000 */
[----:B-1----:R-:W-:Y:S01]  /*2d60*/  SHF.R.S32.HI R5, RZ, 0x1f, R123 ;  /* 0x0000001fff057819 */ /* 0x002fe2000001147b */
[----:B------:R-:W-:Y:S01]  /*2d70*/  FMUL.FTZ R4, R49, c[0x0][0x320] ;  /* 0x0000c80031047a20 */ /* 0x000fe20000410000 */
[----:B------:R-:W-:Y:S01]  /*2d80*/  ULDC UR6, c[0x0][0x324] ;  /* 0x0000c90000067ab9 */ /* 0x000fe20000000800 */
[----:B------:R1:W2:Y:S01]  /*2d90*/  MUFU.TANH R23, R3 ;  /* 0x0000000300177308 */ /* 0x0002a20000002400 */
[----:B------:R-:W-:Y:S01]  /*2da0*/  LEA.HI R5, R5, R123, RZ, 0x2 ;  /* 0x0000007b05057211 */ /* 0x000fe200078f10ff */
[----:B------:R-:W-:Y:S01]  /*2db0*/  ULOP3.LUT UR6, URZ, UR6, URZ, 0x33, !UPT ;  /* 0x000000063f067292 */ /* 0x000fe2000f8e333f */
[----:B------:R-:W0:Y:S02]  /*2dc0*/  LDGDEPBAR ;  /* 0x00000000000079af */ /* 0x000e240000000000 */
[----:B------:R-:W-:-:S03]  /*2dd0*/  LOP3.LUT R6, R5, 0xffffffc, RZ, 0xc0, !PT ;  /* 0x0ffffffc05067812 */ /* 0x000fc600078ec0ff */
[----:B------:R3:W4:Y:S02]  /*2de0*/  MUFU.TANH R16, R4 ;  /* 0x0000000400107308 */ /* 0x0007240000002400 */
[----:B------:R-:W-:Y:S02]  /*2df0*/  IMAD.IADD R9, R123, 0x1, -R6 ;  /* 0x000000017b097824 */ /* 0x000fe400078e0a06 */
[----:B-1----:R-:W-:-:S04]  /*2e00*/  FMUL.FTZ R3, R53, c[0x0][0x320] ;  /* 0x0000c80035037a20 */ /* 0x002fc80000410000 */
[----:B------:R1:W1:Y:S01]  /*2e10*/  MUFU.TANH R21, R3 ;  /* 0x0000000300157308 */ /* 0x0002620000002400 */
[----:B---3--:R-:W-:-:S07]  /*2e20*/  FMUL.FTZ R4, R40, c[0x0][0x320] ;  /* 0x0000c80028047a20 */ /* 0x008fce0000410000 */
[----:B------:R3:W2:Y:S01]  /*2e30*/  MUFU.TANH R15, R4 ;  /* 0x00000004000f7308 */ /* 0x0006a20000002400 */
[----:B-1----:R-:W-:-:S07]  /*2e40*/  FMUL.FTZ R3, R48, c[0x0][0x320] ;  /* 0x0000c80030037a20 */ /* 0x002fce0000410000 */
[----:B------:R1:W1:Y:S01]  /*2e50*/  MUFU.TANH R17, R3 ;  /* 0x0000000300117308 */ /* 0x0002620000002400 */
[----:B---3--:R-:W-:-:S04]  /*2e60*/  LEA.HI R4, R29, R29, RZ, 0x1 ;  /* 0x0000001d1d047211 */ /* 0x008fc800078f08ff */
[C---:B------:R-:W-:Y:S02]  /*2e70*/  SHF.L.U32 R8, R4.reuse, 0x5, RZ ;  /* 0x0000000504087819 */ /* 0x040fe400000006ff */
[----:B------:R-:W-:Y:S02]  /*2e80*/  LOP3.LUT R4, R4, 0x1ffffffe, RZ, 0xc0, !PT ;  /* 0x1ffffffe04047812 */ /* 0x000fe400078ec0ff */
[----:B-1----:R-:W-:-:S05]  /*2e90*/  LOP3.LUT R3, R124, 0xffffffe0, RZ, 0xc0, !PT ;  /* 0xffffffe07c037812 */ /* 0x002fca00078ec0ff */
[----:B------:R-:W-:-:S05]  /*2ea0*/  IMAD.IADD R3, R129, 0x1, -R3 ;  /* 0x0000000181037824 */ /* 0x000fca00078e0a03 */
[----:B------:R-:W-:-:S04]  /*2eb0*/  SHF.R.S32.HI R7, RZ, 0x1f, R3 ;  /* 0x0000001fff077819 */ /* 0x000fc80000011403 */
[----:B------:R-:W-:Y:S01]  /*2ec0*/  LEA.HI R5, R7, R3, RZ, 0x2 ;  /* 0x0000000307057211 */ /* 0x000fe200078f10ff */
[----:B------:R-:W-:-:S03]  /*2ed0*/  FMUL.FTZ R7, R41, c[0x0][0x320] ;  /* 0x0000c80029077a20 */ /* 0x000fc60000410000 */
[----:B------:R-:W-:Y:S01]  /*2ee0*/  LEA.HI.SX32 R6, R5, R185, 0x1e ;  /* 0x000000b905067211 */ /* 0x000fe200078ff2ff */
[----:B------:R1:W3:Y:S04]  /*2ef0*/  MUFU.TANH R14, R7 ;  /* 0x00000007000e7308 */ /* 0x0002e80000002400 */
[----:B------:R-:W-:Y:S01]  /*2f00*/  IMAD R9, R9, 0x10, R6 ;  /* 0x0000001009097824 */ /* 0x000fe200078e0206 */
[----:B------:R-:W-:-:S04]  /*2f10*/  LOP3.LUT R6, R8, 0xffffffc0, RZ, 0xc0, !PT ;  /* 0xffffffc008067812 */ /* 0x000fc800078ec0ff */
[----:B------:R-:W-:Y:S01]  /*2f20*/  IADD3 R6, R6, R9, RZ ;  /* 0x0000000906067210 */ /* 0x000fe20007ffe0ff */
[----:B-1----:R-:W-:Y:S02]  /*2f30*/  IMAD.IADD R7, R29, 0x1, -R4 ;  /* 0x000000011d077824 */ /* 0x002fe400078e0a04 */
[----:B------:R-:W-:Y:S02]  /*2f40*/  FMUL.FTZ R4, R45, c[0x0][0x320] ;  /* 0x0000c8002d047a20 */ /* 0x000fe40000410000 */
[----:B------:R-:W-:Y:S02]  /*2f50*/  IMAD R10, R7, 0x8, R6 ;  /* 0x00000008070a7824 */ /* 0x000fe400078e0206 */
[----:B------:R1:W1:Y:S02]  /*2f60*/  MUFU.TANH R13, R4 ;  /* 0x00000004000d7308 */ /* 0x0002640000002400 */
[----:B------:R-:W-:Y:S01]  /*2f70*/  @P6 IMAD.HI.U32 R6, R10, c[0x0][0x2c8], RZ ;  /* 0x0000b2000a066a27 */ /* 0x000fe200078e00ff */
[----:B------:R5:W-:Y:S01]  /*2f80*/  STL [R1+0x4c], R10 ;  /* 0x00004c0a01007387 */ /* 0x000be20000100800 */
[----:B------:R-:W-:-:S03]  /*2f90*/  MOV R11, R10 ;  /* 0x0000000a000b7202 */ /* 0x000fc60000000f00 */
[----:B------:R-:W-:Y:S01]  /*2fa0*/  @P6 SHF.R.U32.HI R11, RZ, c[0x0][0x2cc], R6 ;  /* 0x0000b300ff0b6a19 */ /* 0x000fe20000011606 */
[----:B------:R-:W-:-:S04]  /*2fb0*/  FMUL.FTZ R6, R32, c[0x0][0x320] ;  /* 0x0000c80020067a20 */ /* 0x000fc80000410000 */
[----:B------:R-:W2:Y:S01]  /*2fc0*/  MUFU.TANH R9, R6 ;  /* 0x0000000600097308 */ /* 0x000ea20000002400 */
[----:B-1----:R-:W-:-:S07]  /*2fd0*/  FMUL.FTZ R4, R36, c[0x0][0x320] ;  /* 0x0000c80024047a20 */ /* 0x002fce0000410000 */
[----:B------:R1:W1:Y:S02]  /*2fe0*/  MUFU.TANH R12, R4 ;  /* 0x00000004000c7308 */ /* 0x0002640000002400 */
[----:B-1----:R-:W-:-:S06]  /*2ff0*/  FMUL.FTZ R4, R37, c[0x0][0x320] ;  /* 0x0000c80025047a20 */ /* 0x002fcc0000410000 */
[----:B-----5:R1:W1:Y:S02]  /*3000*/  MUFU.TANH R10, R4 ;  /* 0x00000004000a7308 */ /* 0x0202640000002400 */
[----:B-1----:R-:W-:Y:S02]  /*3010*/  LOP3.LUT R4, R5, 0x7ffffffc, RZ, 0xc0, !PT ;  /* 0x7ffffffc05047812 */ /* 0x002fe400078ec0ff */
[----:B------:R-:W1:Y:S03]  /*3020*/  SHFL.IDX PT, R5, R11, RZ, 0x1c1f ;  /* 0x001c1fff0b057589 */ /* 0x000e6600000e0000 */
[----:B------:R-:W-:Y:S02]  /*3030*/  IMAD.IADD R4, R3, 0x1, -R4 ;  /* 0x0000000103047824 */ /* 0x000fe400078e0a04 */
[----:B------:R-:W-:-:S03]  /*3040*/  FMUL.FTZ R3, R33, c[0x0][0x320] ;  /* 0x0000c80021037a20 */ /* 0x000fc60000410000 */
[----:B------:R-:W-:Y:S01]  /*3050*/  SHF.L.U32 R22, R4, 0x1, RZ ;  /* 0x0000000104167819 */ /* 0x000fe200000006ff */
[----:B------:R5:W1:Y:S01]  /*3060*/  MUFU.TANH R8, R3 ;  /* 0x0000000300087308 */ /* 0x000a620000002400 */
[----:B------:R-:W-:Y:S02]  /*3070*/  FMUL.FTZ R4, R44, c[0x0][0x320] ;  /* 0x0000c8002c047a20 */ /* 0x000fe40000410000 */
[C---:B------:R-:W-:Y:S01]  /*3080*/  IADD3 R19, -R22.reuse, R28, R227 ;  /* 0x0000001c16137210 */ /* 0x040fe20007ffe1e3 */
[----:B------:R1:W-:Y:S04]  /*3090*/  STL [R1+0x4], R22 ;  /* 0x0000041601007387 */ /* 0x0003e80000100800 */
[----:B------:R1:W1:Y:S01]  /*30a0*/  MUFU.TANH R7, R4 ;  /* 0x0000000400077308 */ /* 0x0002620000002400 */
[----:B-----5:R-:W-:-:S05]  /*30b0*/  IADD3 R3, -R22, 0x1, R121 ;  /* 0x0000000116037810 */ /* 0x020fca0007ffe179 */
[----:B------:R-:W-:-:S05]  /*30c0*/  IMAD.IADD R3, R3, 0x1, -R229 ;  /* 0x0000000103037824 */ /* 0x000fca00078e0ae5 */
[C---:B------:R-:W-:Y:S02]  /*30d0*/  IADD3 R18, R3.reuse, c[0x0][0x328], RZ ;  /* 0x0000ca0003127a10 */ /* 0x040fe40007ffe0ff */
[----:B------:R-:W-:Y:S01]  /*30e0*/  IADD3 R20, R3, UR6, RZ ;  /* 0x0000000603147c10 */ /* 0x000fe2000fffe0ff */
[----:B-1----:R-:W-:Y:S01]  /*30f0*/  IMAD.IADD R22, R28, 0x1, -R22 ;  /* 0x000000011c167824 */ /* 0x002fe200078e0a16 */
[-C--:B------:R-:W-:Y:S02]  /*3100*/  IADD3 R4, R18, R5.reuse, RZ ;  /* 0x0000000512047210 */ /* 0x080fe40007ffe0ff */
[----:B------:R-:W-:Y:S02]  /*3110*/  IADD3 R3, R20, R5, RZ ;  /* 0x0000000514037210 */ /* 0x000fe40007ffe0ff */
[----:B------:R-:W-:Y:S01]  /*3120*/  IMNMX R4, R4, R19, PT ;  /* 0x0000001304047217 */ /* 0x000fe20003800200 */
[----:B------:R-:W-:Y:S05]  /*3130*/  @!P5 BRA `(.L_x_266) ;  /* 0x000001400000d947 */ /* 0x000fea0003800000 */
[----:B--234-:R-:W-:Y:S01]  /*3140*/  IADD3 R5, -R229, R227, R5 ;  /* 0x000000e3e5057210 */ /* 0x01cfe20007ffe105 */
[----:B------:R-:W-:Y:S03]  /*3150*/  BSSY B0, `(.L_x_267) ;  /* 0x000000e000007945 */ /* 0x000fe60003800000 */
        /* <DEDUP_REMOVED lines=9> */
.L_x_268:
[----:B------:R-:W-:-:S04]  /*31f0*/  MOV R6, c[0x0][0x32c] ;  /* 0x0000cb0000067a02 */ /* 0x000fc80000000f00 */
[----:B------:R-:W-:-:S13]  /*3200*/  ISETP.NE.AND P0, PT, R6, 0x1, PT ;  /* 0x000000010600780c */ /* 0x000fda0003f05270 */
[----:B------:R-:W-:-:S05]  /*3210*/  @P0 IMAD.HI.U32 R6, R5, c[0x0][0x330], RZ ;  /* 0x0000cc0005060a27 */ /* 0x000fca00078e00ff */
[----:B------:R-:W-:Y:S02]  /*3220*/  @P0 SHF.R.U32.HI R5, RZ, c[0x0][0x334], R6 ;  /* 0x0000cd00ff050a19 */ /* 0x000fe40000011606 */
.L_x_269:
[----:B------:R-:W-:Y:S05]  /*3230*/  BSYNC B0 ;  /* 0x0000000000007941 */ /* 0x000fea0003800000 */
.L_x_267:
[----:B------:R-:W-:-:S05]  /*3240*/  IMAD R5, R5, c[0x0][0x32c], R22 ;  /* 0x0000cb0005057a24 */ /* 0x000fca00078e0216 */
[----:B------:R-:W-:Y:S02]  /*3250*/  IADD3 R6, R5, c[0x0][0x32c], RZ ;  /* 0x0000cb0005067a10 */ /* 0x000fe40007ffe0ff */
[----:B------:R-:W-:Y:S02]  /*3260*/  IMNMX R3, R3, R5, !PT ;  /* 0x0000000503037217 */ /* 0x000fe40007800200 */
[----:B------:R-:W-:Y:S02]  /*3270*/  IMNMX R4, R4, R6, PT ;  /* 0x0000000604047217 */ /* 0x000fe40003800200 */
.L_x_266:
[C---:B--234-:R-:W-:Y:S01]  /*3280*/  ISETP.GE.AND P0, PT, R28.reuse, 0x2, PT ;  /* 0x000000021c00780c */ /* 0x05cfe20003f06270 */
[----:B------:R-:W1:Y:S01]  /*3290*/  SHFL.IDX PT, R5, R11, 0x1, 0x1c1f ;  /* 0x003c1f000b057f89 */ /* 0x000e6200000e0000 */
[----:B------:R-:W-:Y:S02]  /*32a0*/  ISETP.GE.AND P1, PT, R28, 0x9, PT ;  /* 0x000000091c00780c */ /* 0x000fe40003f26270 */
[----:B------:R-:W-:Y:S02]  /*32b0*/  P2R R30, PR, RZ, 0x1 ;  /* 0x00000001ff1e7803 */ /* 0x000fe40000000000 */
[----:B------:R-:W-:-:S02]  /*32c0*/  ISETP.GT.AND P0, PT, R3, 0x1, !P0 ;  /* 0x000000010300780c */ /* 0x000fc40004704270 */
[----:B------:R-:W-:Y:S02]  /*32d0*/  P2R R29, PR, RZ, 0x2 ;  /* 0x00000002ff1d7803 */ /* 0x000fe40000000000 */
[----:B------:R-:W-:Y:S02]  /*32e0*/  ISETP.LT.OR P0, PT, R4, 0x2, P0 ;  /* 0x000000020400780c */ /* 0x000fe40000701670 */
[C---:B------:R-:W-:Y:S02]  /*32f0*/  ISETP.GE.AND P6, PT, R28.reuse, 0x12, PT ;  /* 0x000000121c00780c */ /* 0x040fe40003fc6270 */
[----:B------:R-:W-:Y:S02]  /*3300*/  FSEL R37, R21, -INF , !P0 ;  /* 0xff80000015257808 */ /* 0x000fe40004000000 */
[----:B------:R-:W-:Y:S02]  /*3310*/  ISETP.GT.AND P0, PT, R3, 0x8, !P1 ;  /* 0x000000080300780c */ /* 0x000fe40004f04270 */
[----:B------:R-:W-:-:S02]  /*3320*/  ISETP.GE.AND P1, PT, R28, 0xa, PT ;  /* 0x0000000a1c00780c */ /* 0x000fc40003f26270 */
[----:B------:R-:W-:Y:S02]  /*3330*/  ISETP.LT.OR P0, PT, R4, 0x9, P0 ;  /* 0x000000090400780c */ /* 0x000fe40000701670 */
[----:B------:R-:W-:Y:S02]  /*3340*/  P2R R27, PR, RZ, 0x2 ;  /* 0x00000002ff1b7803 */ /* 0x000fe40000000000 */
[----:B------:R-:W-:Y:S02]  /*3350*/  FSEL R41, R17, -INF , !P0 ;  /* 0xff80000011297808 */ /* 0x000fe40004000000 */
[----:B------:R-:W-:Y:S02]  /*3360*/  ISETP.GT.AND P0, PT, R3, 0x9, !P1 ;  /* 0x000000090300780c */ /* 0x000fe40004f04270 */
[----:B------:R-:W-:Y:S02]  /*3370*/  ISETP.GE.AND P1, PT, R28, 0x11, PT ;  /* 0x000000111c00780c */ /* 0x000fe40003f26270 */
[----:B------:R-:W-:-:S02]  /*3380*/  ISETP.LT.OR P0, PT, R4, 0xa, P0 ;  /* 0x0000000a0400780c */ /* 0x000fc40000701670 */
[----:B------:R-:W-:Y:S02]  /*3390*/  ISETP.GE.AND P5, PT, R28, 0x19, PT ;  /* 0x000000191c00780c */ /* 0x000fe40003fa6270 */
[----:B------:R-:W-:Y:S02]  /*33a0*/  FSEL R40, R16, -INF , !P0 ;  /* 0xff80000010287808 */ /* 0x000fe40004000000 */
[----:B------:R-:W-:Y:S02]  /*33b0*/  ISETP.GT.AND P0, PT, R3, 0x10, !P1 ;  /* 0x000000100300780c */ /* 0x000fe40004f04270 */
[----:B------:R-:W-:Y:S02]  /*33c0*/  ISETP.GE.AND P4, PT, R28, 0x1a, PT ;  /* 0x0000001a1c00780c */ /* 0x000fe40003f86270 */
[----:B------:R-:W-:Y:S02]  /*33d0*/  ISETP.LT.OR P0, PT, R4, 0x11, P0 ;  /* 0x000000110400780c */ /* 0x000fe40000701670 */
[----:B------:R-:W-:-:S02]  /*33e0*/  ISETP.GE.AND P3, PT, R28, 0x21, PT ;  /* 0x000000211c00780c */ /* 0x000fc40003f66270 */
[----:B------:R-:W-:Y:S02]  /*33f0*/  FSEL R44, R15, -INF , !P0 ;  /* 0xff8000000f2c7808 */ /* 0x000fe40004000000 */
[----:B------:R-:W-:Y:S02]  /*3400*/  ISETP.GT.AND P0, PT, R3, 0x11, !P6 ;  /* 0x000000110300780c */ /* 0x000fe40007704270 */
[----:B------:R-:W-:Y:S02]  /*3410*/  ISETP.GE.AND P2, PT, R28, 0x22, PT ;  /* 0x000000221c00780c */ /* 0x000fe40003f46270 */
[----:B------:R-:W-:Y:S02]  /*3420*/  ISETP.LT.OR P0, PT, R4, 0x12, P0 ;  /* 0x000000120400780c */ /* 0x000fe40000701670 */
[----:B------:R-:W-:Y:S02]  /*3430*/  P2R R26, PR, RZ, 0x2 ;  /* 0x00000002ff1a7803 */ /* 0x000fe40000000000 */
[----:B------:R-:W-:-:S02]  /*3440*/  FSEL R45, R14, -INF , !P0 ;  /* 0xff8000000e2d7808 */ /* 0x000fc40004000000 */
[----:B------:R-:W-:Y:S02]  /*3450*/  ISETP.GT.AND P0, PT, R3, 0x18, !P5 ;  /* 0x000000180300780c */ /* 0x000fe40006f04270 */
[----:B------:R-:W-:Y:S02]  /*3460*/  ISETP.GE.AND P1, PT, R28, 0x29, PT ;  /* 0x000000291c00780c */ /* 0x000fe40003f26270 */
[----:B------:R-:W-:-:S04]  /*3470*/  ISETP.LT.OR P0, PT, R4, 0x19, P0 ;  /* 0x000000190400780c */ /* 0x000fc80000701670 */
[----:B------:R-:W-:Y:S02]  /*3480*/  FSEL R48, R7, -INF , !P0 ;  /* 0xff80000007307808 */ /* 0x000fe40004000000 */
[----:B------:R-:W-:-:S04]  /*3490*/  ISETP.GT.AND P0, PT, R3, 0x19, !P4 ;  /* 0x000000190300780c */ /* 0x000fc80006704270 */
        /* <DEDUP_REMOVED lines=11> */
[----:B------:R-:W-:-:S04]  /*3550*/  ISETP.GE.AND P0, PT, R28, 0x1, PT ;  /* 0x000000011c00780c */ /* 0x000fc80003f06270 */
[----:B------:R-:W-:Y:S02]  /*3560*/  P2R R25, PR, RZ, 0x1 ;  /* 0x00000001ff197803 */ /* 0x000fe40000000000 */
[----:B------:R-:W-:-:S04]  /*3570*/  ISETP.GT.AND P0, PT, R3, RZ, !P0 ;  /* 0x000000ff0300720c */ /* 0x000fc80004704270 */
[----:B------:R-:W-:-:S04]  /*3580*/  ISETP.LT.OR P0, PT, R4, 0x1, P0 ;  /* 0x000000010400780c */ /* 0x000fc80000701670 */
[----:B------:R-:W-:Y:S02]  /*3590*/  FSEL R36, R23, -INF , !P0 ;  /* 0xff80000017247808 */ /* 0x000fe40004000000 */
[----:B------:R-:W-:-:S04]  /*35a0*/  ISETP.GE.AND P0, PT, R28, 0x2a, PT ;  /* 0x0000002a1c00780c */ /* 0x000fc80003f06270 */
[----:B------:R-:W-:Y:S02]  /*35b0*/  P2R R24, PR, RZ, 0x1 ;  /* 0x00000001ff187803 */ /* 0x000fe40000000000 */
[----:B------:R-:W-:Y:S01]  /*35c0*/  ISETP.GT.AND P0, PT, R3, 0x29, !P0 ;  /* 0x000000290300780c */ /* 0x000fe20004704270 */
[----:B------:R-:W-:-:S03]  /*35d0*/  FMUL.FTZ R3, R51, c[0x0][0x320] ;  /* 0x0000c80033037a20 */ /* 0x000fc60000410000 */
[----:B------:R-:W-:Y:S01]  /*35e0*/  ISETP.LT.OR P0, PT, R4, 0x2a, P0 ;  /* 0x0000002a0400780c */ /* 0x000fe20000701670 */
[----:B------:R2:W3:Y:S01]  /*35f0*/  MUFU.TANH R23, R3 ;  /* 0x0000000300177308 */ /* 0x0004e20000002400 */
[----:B-1----:R-:W-:Y:S02]  /*3600*/  IMAD.IADD R4, R18, 0x1, R5 ;  /* 0x0000000112047824 */ /* 0x002fe400078e0205 */
[----:B------:R-:W-:Y:S02]  /*3610*/  FSEL R69, R8, -INF , !P0 ;  /* 0xff80000008457808 */ /* 0x000fe40004000000 */
[----:B------:R-:W-:Y:S02]  /*3620*/  ISETP.GE.AND P0, PT, R252, 0x1, PT ;  /* 0x00000001fc00780c */ /* 0x000fe40003f06270 */
[----:B------:R-:W-:Y:S01]  /*3630*/  IMNMX R4, R4, R19, PT ;  /* 0x0000001304047217 */ /* 0x000fe20003800200 */
[----:B--2---:R-:W-:-:S04]  /*3640*/  FMUL.FTZ R3, R55, c[0x0][0x320] ;  /* 0x0000c80037037a20 */ /* 0x004fc80000410000 */
[----:B------:R1:W2:Y:S02]  /*3650*/  MUFU.TANH R21, R3 ;  /* 0x0000000300157308 */ /* 0x0002a40000002400 */
[----:B-1----:R-:W-:-:S06]  /*3660*/  FMUL.FTZ R3, R42, c[0x0][0x320] ;  /* 0x0000c8002a037a20 */ /* 0x002fcc0000410000 */
[----:B------:R1:W4:Y:S02]  /*3670*/  MUFU.TANH R17, R3 ;  /* 0x0000000300117308 */ /* 0x0003240000002400 */
[----:B-1----:R-:W-:-:S06]  /*3680*/  FMUL.FTZ R3, R43, c[0x0][0x320] ;  /* 0x0000c8002b037a20 */ /* 0x002fcc0000410000 */
[----:B------:R1:W1:Y:S02]  /*3690*/  MUFU.TANH R16, R3 ;  /* 0x0000000300107308 */ /* 0x0002640000002400 */
        /* <DEDUP_REMOVED lines=16> */
[----:B-1----:R-:W-:Y:S01]  /*37a0*/  IMAD.IADD R3, R20, 0x1, R5 ;  /* 0x0000000114037824 */ /* 0x002fe200078e0205 */
        /* <DEDUP_REMOVED lines=12> */
.L_x_272:
[----:B------:R-:W-:-:S04]  /*3870*/  MOV R6, c[0x0][0x32c] ;  /* 0x0000cb0000067a02 */ /* 0x000fc80000000f00 */
[----:B------:R-:W-:-:S13]  /*3880*/  ISETP.NE.AND P0, PT, R6, 0x1, PT ;  /* 0x000000010600780c */ /* 0x000fda0003f05270 */
[----:B------:R-:W-:-:S05]  /*3890*/  @P0 IMAD.HI.U32 R6, R5, c[0x0][0x330], RZ ;  /* 0x0000cc0005060a27 */ /* 0x000fca00078e00ff */
[----:B------:R-:W-:Y:S02]  /*38a0*/  @P0 SHF.R.U32.HI R5, RZ, c[0x0][0x334], R6 ;  /* 0x0000cd00ff050a19 */ /* 0x000fe40000011606 */
.L_x_273:
[----:B------:R-:W-:Y:S05]  /*38b0*/  BSYNC B0 ;  /* 0x0000000000007941 */ /* 0x000fea0003800000 */
.L_x_271:
[----:B------:R-:W-:-:S05]  /*38c0*/  IMAD R5, R5, c[0x0][0x32c], R22 ;  /* 0x0000cb0005057a24 */ /* 0x000fca00078e0216 */
[----:B------:R-:W-:Y:S02]  /*38d0*/  IADD3 R6, R5, c[0x0][0x32c], RZ ;  /* 0x0000cb0005067a10 */ /* 0x000fe40007ffe0ff */
[----:B------:R-:W-:Y:S02]  /*38e0*/  IMNMX R3, R3, R5, !PT ;  /* 0x0000000503037217 */ /* 0x000fe40007800200 */
[----:B------:R-:W-:Y:S02]  /*38f0*/  IMNMX R4, R4, R6, PT ;  /* 0x0000000604047217 */ /* 0x000fe40003800200 */
.L_x_270:
[----:B--234-:R-:W-:Y:S01]  /*3900*/  ISETP.NE.AND P0, PT, R30, RZ, PT ;  /* 0x000000ff1e00720c */ /* 0x01cfe20003f05270 */
[----:B------:R-:W1:Y:S03]  /*3910*/  SHFL.IDX PT, R5, R11, 0x2, 0x1c1f ;  /* 0x005c1f000b057f89 */ /* 0x000e6600000e0000 */
[----:B------:R-:W-:-:S04]  /*3920*/  ISETP.GT.AND P0, PT, R3, 0x1, !P0 ;  /* 0x000000010300780c */ /* 0x000fc80004704270 */
[----:B------:R-:W-:-:S04]  /*3930*/  ISETP.LT.OR P0, PT, R4, 0x2, P0 ;  /* 0x000000020400780c */ /* 0x000fc80000701670 */
[----:B------:R-:W-:Y:S02]  /*3940*/  FSEL R31, R21, -INF , !P0 ;  /* 0xff800000151f7808 */ /* 0x000fe40004000000 */
        /* <DEDUP_REMOVED lines=34> */
[----:B------:R-:W-:-:S04]  /*3b70*/  ISETP.NE.AND P0, PT, R24, RZ, PT ;  /* 0x000000ff1800720c */ /* 0x000fc80003f05270 */
        /* <DEDUP_REMOVED lines=43> */
.L_x_276:
[----:B------:R-:W-:-:S04]  /*3e30*/  MOV R6, c[0x0][0x32c] ;  /* 0x0000cb0000067a02 */ /* 0x000fc80000000f00 */
[----:B------:R-:W-:-:S13]  /*3e40*/  ISETP.NE.AND P0, PT, R6, 0x1, PT ;  /* 0x000000010600780c */ /* 0x000fda0003f05270 */
[----:B------:R-:W-:-:S05]  /*3e50*/  @P0 IMAD.HI.U32 R6, R5, c[0x0][0x330], RZ ;  /* 0x0000cc0005060a27 */ /* 0x000fca00078e00ff */
[----:B------:R-:W-:Y:S02]  /*3e60*/  @P0 SHF.R.U32.HI R5, RZ, c[0x0][0x334], R6 ;  /* 0x0000cd00ff050a19 */ /* 0x000fe40000011606 */
.L_x_277:
[----:B------:R-:W-:Y:S05]  /*3e70*/  BSYNC B0 ;  /* 0x0000000000007941 */ /* 0x000fea0003800000 */
.L_x_275:
[----:B------:R-:W-:-:S05]  /*3e80*/  IMAD R5, R5, c[0x0][0x32c], R22 ;  /* 0x0000cb0005057a24 */ /* 0x000fca00078e0216 */
[----:B------:R-:W-:Y:S02]  /*3e90*/  IADD3 R6, R5, c[0x0][0x32c], RZ ;  /* 0x0000cb0005067a10 */ /* 0x000fe40007ffe0ff */
[----:B------:R-:W-:Y:S02]  /*3ea0*/  IMNMX R3, R3, R5, !PT ;  /* 0x0000000503037217 */ /* 0x000fe40007800200 */
[----:B------:R-:W-:Y:S02]  /*3eb0*/  IMNMX R4, R4, R6, PT ;  /* 0x0000000604047217 */ /* 0x000fe40003800200 */
.L_x_274:
[----:B--234-:R-:W-:-:S04]  /*3ec0*/  ISETP.NE.AND P0, PT, R30, RZ, PT ;  /* 0x000000ff1e00720c */ /* 0x01cfc80003f05270 */
        /* <DEDUP_REMOVED lines=41> */
[----:B------:R1:W2:Y:S01]  /*4160*/  MUFU.TANH R21, R3 ;  /* 0x0000000300157308 */ /* 0x0002a20000002400 */
[----:B------:R-:W3:Y:S02]  /*4170*/  SHFL.IDX PT, R4, R11, 0x3, 0x1c1f ;  /* 0x007c1f000b047f89 */ /* 0x000ee400000e0000 */
[----:B------:R-:W-:Y:S02]  /*4180*/  FSEL R196, R9, -INF , !P0 ;  /* 0xff80000009c47808 */ /* 0x000fe40004000000 */
[----:B------:R-:W-:Y:S01]  /*4190*/  ISETP.GE.AND P0, PT, R252, 0x1, PT ;  /* 0x00000001fc00780c */ /* 0x000fe20003f06270 */
[----:B-1----:R-:W-:-:S04]  /*41a0*/  FMUL.FTZ R3, R62, c[0x0][0x320] ;  /* 0x0000c8003e037a20 */ /* 0x002fc80000410000 */
[----:B------:R1:W4:Y:S01]  /*41b0*/  MUFU.TANH R17, R3 ;  /* 0x0000000300117308 */ /* 0x0003220000002400 */
[----:B---3--:R-:W-:-:S05]  /*41c0*/  IMAD.IADD R12, R18, 0x1, R4 ;  /* 0x00000001120c7824 */ /* 0x008fca00078e0204 */
[----:B------:R-:W-:Y:S01]  /*41d0*/  IMNMX R12, R12, R19, PT ;  /* 0x000000130c0c7217 */ /* 0x000fe20003800200 */
[----:B-1----:R-:W-:-:S04]  /*41e0*/  FMUL.FTZ R3, R63, c[0x0][0x320] ;  /* 0x0000c8003f037a20 */ /* 0x002fc80000410000 */
[----:B------:R1:W3:Y:S02]  /*41f0*/  MUFU.TANH R16, R3 ;  /* 0x0000000300107308 */ /* 0x0002e40000002400 */
        /* <DEDUP_REMOVED lines=31> */
.L_x_280:
[----:B------:R-:W-:-:S04]  /*43f0*/  MOV R5, c[0x0][0x32c] ;  /* 0x0000cb0000057a02 */ /* 0x000fc80000000f00 */
[----:B------:R-:W-:-:S13]  /*4400*/  ISETP.NE.AND P0, PT, R5, 0x1, PT ;  /* 0x000000010500780c */ /* 0x000fda0003f05270 */
[----:B------:R-:W-:-:S05]  /*4410*/  @P0 IMAD.HI.U32 R5, R4, c[0x0][0x330], RZ ;  /* 0x0000cc0004050a27 */ /* 0x000fca00078e00ff */
[----:B------:R-:W-:Y:S02]  /*4420*/  @P0 SHF.R.U32.HI R4, RZ, c[0x0][0x334], R5 ;  /* 0x0000cd00ff040a19 */ /* 0x000fe40000011605 */
.L_x_281:
[----:B------:R-:W-:Y:S05]  /*4430*/  BSYNC B0 ;  /* 0x0000000000007941 */ /* 0x000fea0003800000 */
.L_x_279:
[----:B------:R-:W-:-:S05]  /*4440*/  IMAD R4, R4, c[0x0][0x32c], R22 ;  /* 0x0000cb0004047a24 */ /* 0x000fca00078e0216 */
[----:B------:R-:W-:Y:S02]  /*4450*/  IADD3 R5, R4, c[0x0][0x32c], RZ ;  /* 0x0000cb0004057a10 */ /* 0x000fe40007ffe0ff */
[----:B------:R-:W-:Y:S02]  /*4460*/  IMNMX R3, R3, R4, !PT ;  /* 0x0000000403037217 */ /* 0x000fe40007800200 */
[----:B------:R-:W-:Y:S02]  /*4470*/  IMNMX R12, R12, R5, PT ;  /* 0x000000050c0c7217 */ /* 0x000fe40003800200 */
.L_x_278:
[----:B--234-:R-:W-:Y:S01]  /*4480*/  FMNMX.FTZ R106, R36, R37, !PT ;  /* 0x00000025246a7209 */ /* 0x01cfe20007810000 */
[----:B------:R-:W-:Y:S01]  /*4490*/  IMAD.SHL.U32 R209, R0, 0x2, RZ ;  /* 0x0000000200d17824 */ /* 0x000fe200078e00ff */
[----:B------:R-:W-:Y:S02]  /*44a0*/  ISETP.NE.AND P0, PT, R30, RZ, PT ;  /* 0x000000ff1e00720c */ /* 0x000fe40003f05270 */
[----:B------:R-:W-:Y:S01]  /*44b0*/  FMNMX.FTZ R106, R41, R106, !PT ;  /* 0x0000006a296a7209 */ /* 0x000fe20007810000 */
[----:B------:R-:W-:Y:S01]  /*44c0*/  IMAD R210, R2, 0x2, R209 ;  /* 0x0000000202d27824 */ /* 0x000fe200078e02d1 */
[----:B------:R-:W-:Y:S01]  /*44d0*/  ISETP.GT.AND P0, PT, R3, 0x1, !P0 ;  /* 0x000000010300780c */ /* 0x000fe20004704270 */
[----:B------:R-:W-:Y:S01]  /*44e0*/  LDSM.16.MT88.4 R120, [R209+0x1880] ;  /* 0x00188000d178783b */ /* 0x000fe20000004200 */
[----:B------:R-:W-:-:S02]  /*44f0*/  FMNMX.FTZ R106, R40, R106, !PT ;  /* 0x0000006a286a7209 */ /* 0x000fc40007810000 */
[----:B------:R-:W-:Y:S01]  /*4500*/  ISETP.LT.OR P0, PT, R12, 0x2, P0 ;  /* 0x000000020c00780c */ /* 0x000fe20000701670 */
[----:B------:R-:W-:Y:S01]  /*4510*/  LDSM.16.MT88.4 R136, [R210+0x1880] ;  /* 0x00188000d288783b */ /* 0x000fe20000004200 */
[----:B------:R-:W-:Y:S02]  /*4520*/  FMNMX.FTZ R106, R44, R106, !PT ;  /* 0x0000006a2c6a7209 */ /* 0x000fe40007810000 */
[----:B------:R-:W-:Y:S01]  /*4530*/  FSEL R47, R10, -INF , !P0 ;  /* 0xff8000000a2f7808 */ /* 0x000fe20004000000 */
[----:B------:R-:W-:Y:S01]  /*4540*/  LDSM.16.MT88.4 R152, [R209+0x2480] ;  /* 0x00248000d198783b */ /* 0x000fe20000004200 */
[----:B------:R-:W-:Y:S02]  /*4550*/  FMNMX.FTZ R106, R45, R106, !PT ;  /* 0x0000006a2d6a7209 */ /* 0x000fe40007810000 */
[----:B------:R-:W-:Y:S01]  /*4560*/  ISETP.NE.AND P0, PT, R29, RZ, PT ;  /* 0x000000ff1d00720c */ /* 0x000fe20003f05270 */
[----:B------:R-:W-:Y:S01]  /*4570*/  LDSM.16.MT88.4 R60, [R210+0x2480] ;  /* 0x00248000d23c783b */ /* 0x000fe20000004200 */
[----:B------:R-:W-:-:S02]  /*4580*/  FMNMX.FTZ R106, R48, R106, !PT ;  /* 0x0000006a306a7209 */ /* 0x000fc40007810000 */
[----:B------:R-:W-:Y:S01]  /*4590*/  FMNMX.FTZ R105, R28, R31, !PT ;  /* 0x0000001f1c697209 */ /* 0x000fe20007810000 */
[----:B------:R-:W-:Y:S01]  /*45a0*/  LDSM.16.MT88.4 R76, [R209+0x3080] ;  /* 0x00308000d14c783b */ /* 0x000fe20000004200 */
[----:B------:R-:W-:Y:S02]  /*45b0*/  FMNMX.FTZ R106, R49, R106, !PT ;  /* 0x0000006a316a7209 */ /* 0x000fe40007810000 */
[----:B------:R-:W-:Y:S01]  /*45c0*/  ISETP.GT.AND P0, PT, R3, 0x8, !P0 ;  /* 0x000000080300780c */ /* 0x000fe20004704270 */
[----:B------:R-:W-:Y:S01]  /*45d0*/  LDSM.16.MT88.4 R92, [R210+0x3080] ;  /* 0x00308000d25c783b */ /* 0x000fe20000004200 */
[----:B------:R-:W-:Y:S02]  /*45e0*/  FMNMX.FTZ R106, R57, R106, !PT ;  /* 0x0000006a396a7209 */ /* 0x000fe40007810000 */
[----:B------:R-:W-:Y:S01]  /*45f0*/  FMNMX.FTZ R105, R33, R105, !PT ;  /* 0x0000006921697209 */ /* 0x000fe20007810000 */
[----:B------:R-:W-:Y:S01]  /*4600*/  LDSM.16.MT88.4 R116, [R209+0x1c80] ;  /* 0x001c8000d174783b */ /* 0x000fe20000004200 */
[----:B------:R-:W-:-:S02]  /*4610*/  FMNMX.FTZ R106, R59, R106, !PT ;  /* 0x0000006a3b6a7209 */ /* 0x000fc40007810000 */
[----:B------:R-:W-:Y:S01]  /*4620*/  ISETP.LT.OR P0, PT, R12, 0x9, P0 ;  /* 0x000000090c00780c */ /* 0x000fe20000701670 */
[----:B------:R-:W-:Y:S01]  /*4630*/  LDSM.16.MT88.4 R132, [R210+0x1c80] ;  /* 0x001c8000d284783b */ /* 0x000fe20000004200 */
[----:B------:R-:W-:Y:S02]  /*4640*/  FMNMX.FTZ R106, R68, R106, !PT ;  /* 0x0000006a446a7209 */ /* 0x000fe40007810000 */
[----:B------:R-:W-:Y:S01]  /*4650*/  FMNMX.FTZ R105, R32, R105, !PT ;  /* 0x0000006920697209 */ /* 0x000fe20007810000 */
[----:B------:R-:W-:Y:S01]  /*4660*/  LDSM.16.MT88.4 R148, [R209+0x2880] ;  /* 0x00288000d194783b */ /* 0x000fe20000004200 */
[----:B------:R-:W-:Y:S02]  /*4670*/  FMNMX.FTZ R106, R69, R106, !PT ;  /* 0x0000006a456a7209 */ /* 0x000fe40007810000 */
[----:B------:R-:W-:Y:S01]  /*4680*/  FSEL R56, R21, -INF , !P0 ;  /* 0xff80000015387808 */ /* 0x000fe20004000000 */
[----:B------:R-:W-:Y:S01]  /*4690*/  LDSM.16.MT88.4 R172, [R210+0x2880] ;  /* 0x00288000d2ac783b */ /* 0x000fe20000004200 */
[----:B------:R-:W-:-:S02]  /*46a0*/  ISETP.NE.AND P0, PT, R27, RZ, PT ;  /* 0x000000ff1b00720c */ /* 0x000fc40003f05270 */
[----:B------:R-:W-:Y:S01]  /*46b0*/  FMNMX.FTZ R105, R38, R105, !PT ;  /* 0x0000006926697209 */ /* 0x000fe20007810000 */
[----:B------:R-:W1:Y:S01]  /*46c0*/  SHFL.BFLY PT, R4, R106, 0x2, 0x1f ;  /* 0x0c401f006a047f89 */ /* 0x000e6200000e0000 */
[----:B------:R-:W-:Y:S02]  /*46d0*/  ISETP.GT.AND P0, PT, R3, 0x9, !P0 ;  /* 0x000000090300780c */ /* 0x000fe40004704270 */
[----:B------:R-:W-:Y:S01]  /*46e0*/  FMNMX.FTZ R105, R39, R105, !PT ;  /* 0x0000006927697209 */ /* 0x000fe20007810000 */
[----:B------:R-:W-:Y:S01]  /*46f0*/  LDSM.16.MT88.4 R180, [R209+0x3480] ;  /* 0x00348000d1b4783b */ /* 0x000fe20000004200 */
[----:B------:R-:W-:Y:S02]  /*4700*/  ISETP.LT.OR P0, PT, R12, 0xa, P0 ;  /* 0x0000000a0c00780c */ /* 0x000fe40000701670 */
[----:B------:R-:W-:Y:S01]  /*4710*/  FMNMX.FTZ R105, R42, R105, !PT ;  /* 0x000000692a697209 */ /* 0x000fe20007810000 */
[----:B------:R-:W-:Y:S01]  /*4720*/  LDSM.16.MT88.4 R176, [R210+0x3480] ;  /* 0x00348000d2b0783b */ /* 0x000fe20000004200 */
[----:B------:R-:W-:-:S02]  /*4730*/  FSEL R58, R9, -INF , !P0 ;  /* 0xff800000093a7808 */ /* 0x000fc40004000000 */
[----:B------:R-:W-:Y:S01]  /*4740*/  ISETP.NE.AND P0, PT, R26, RZ, PT ;  /* 0x000000ff1a00720c */ /* 0x000fe20003f05270 */
[----:B------:R-:W-:Y:S01]  /*4750*/  LDSM.16.MT88.4 R164, [R209+0x3880] ;  /* 0x00388000d1a4783b */ /* 0x000fe20000004200 */
[----:B------:R-:W-:Y:S02]  /*4760*/  FMNMX.FTZ R105, R43, R105, !PT ;  /* 0x000000692b697209 */ /* 0x000fe40007810000 */
[----:B------:R-:W-:Y:S01]  /*4770*/  ISETP.GT.AND P0, PT, R3, 0x10, !P0 ;  /* 0x000000100300780c */ /* 0x000fe20004704270 */
[----:B------:R-:W-:Y:S01]  /*4780*/  LDSM.16.MT88.4 R72, [R209+0x2080] ;  /* 0x00208000d148783b */ /* 0x000fe20000004200 */
[----:B------:R-:W-:Y:S02]  /*4790*/  FMNMX.FTZ R105, R46, R105, !PT ;  /* 0x000000692e697209 */ /* 0x000fe40007810000 */
[----:B------:R-:W-:Y:S01]  /*47a0*/  ISETP.LT.OR P0, PT, R12, 0x11, P0 ;  /* 0x000000110c00780c */ /* 0x000fe20000701670 */
[----:B------:R-:W-:Y:S01]  /*47b0*/  LDSM.16.MT88.4 R88, [R210+0x2080] ;  /* 0x00208000d258783b */ /* 0x000fe20000004200 */
[----:B------:R-:W-:-:S02]  /*47c0*/  FMNMX.FTZ R105, R51, R105, !PT ;  /* 0x0000006933697209 */ /* 0x000fc40007810000 */
[----:B------:R-:W-:Y:S01]  /*47d0*/  FSEL R102, R7, -INF , !P0 ;  /* 0xff80000007667808 */ /* 0x000fe20004000000 */
[----:B------:R-:W-:Y:S01]  /*47e0*/  LDSM.16.MT88.4 R108, [R209+0x2c80] ;  /* 0x002c8000d16c783b */ /* 0x000fe20000004200 */
[----:B-1----:R-:W-:Y:S02]  /*47f0*/  FMNMX.FTZ R106, R106, R4, !PT ;  /* 0x000000046a6a7209 */ /* 0x002fe40007810000 */
[----:B------:R-:W-:Y:S01]  /*4800*/  ISETP.GT.AND P0, PT, R3, 0x11, !P6 ;  /* 0x000000110300780c */ /* 0x000fe20007704270 */
[----:B------:R-:W-:Y:S01]  /*4810*/  LDSM.16.MT88.4 R160, [R210+0x2c80] ;  /* 0x002c8000d2a0783b */ /* 0x000fe20000004200 */
[----:B------:R-:W-:Y:S02]  /*4820*/  FMNMX.FTZ R105, R52, R105, !PT ;  /* 0x0000006934697209 */ /* 0x000fe40007810000 */
[----:B------:R-:W-:Y:S01]  /*4830*/  ISETP.LT.OR P0, PT, R12, 0x12, P0 ;  /* 0x000000120c00780c */ /* 0x000fe20000701670 */
[----:B------:R-:W1:Y:S01]  /*4840*/  SHFL.BFLY PT, R4, R106, 0x1, 0x1f ;  /* 0x0c201f006a047f89 */ /* 0x000e6200000e0000 */
[----:B------:R-:W-:-:S02]  /*4850*/  FMNMX.FTZ R105, R53, R105, !PT ;  /* 0x0000006935697209 */ /* 0x000fc40007810000 */
[----:B------:R-:W-:Y:S01]  /*4860*/  FSEL R103, R6, -INF , !P0 ;  /* 0xff80000006677808 */ /* 0x000fe20004000000 */
[----:B------:R-:W-:Y:S01]  /*4870*/  LDSM.16.MT88.4 R168, [R210+0x3880] ;  /* 0x00388000d2a8783b */ /* 0x000fe20000004200 */
[----:B------:R-:W-:Y:S02]  /*4880*/  ISETP.GT.AND P0, PT, R3, 0x18, !P5 ;  /* 0x000000180300780c */ /* 0x000fe40006f04270 */
[----:B------:R-:W-:Y:S02]  /*4890*/  ISETP.NE.AND P6, PT, R25, RZ, PT ;  /* 0x000000ff1900720c */ /* 0x000fe40003fc5270 */
[----:B------:R-:W-:Y:S02]  /*48a0*/  ISETP.LT.OR P0, PT, R12, 0x19, P0 ;  /* 0x000000190c00780c */ /* 0x000fe40000701670 */
[----:B------:R-:W-:Y:S02]  /*48b0*/  IADD3 R222, R222, -0x2, RZ ;  /* 0xfffffffedede7810 */ /* 0x000fe40007ffe0ff */
[----:B------:R-:W-:-:S02]  /*48c0*/  FSEL R107, R15, -INF , !P0 ;  /* 0xff8000000f6b7808 */ /* 0x000fc40004000000 */
[----:B------:R-:W-:-:S04]  /*48d0*/  ISETP.GT.AND P0, PT, R3, 0x19, !P4 ;  /* 0x000000190300780c */ /* 0x000fc80006704270 */
[----:B------:R-:W-:-:S04]  /*48e0*/  ISETP.LT.OR P0, PT, R12, 0x1a, P0 ;  /* 0x0000001a0c00780c */ /* 0x000fc80000701670 */
[----:B------:R-:W-:Y:S02]  /*48f0*/  FSEL R184, R14, -INF , !P0 ;  /* 0xff8000000eb87808 */ /* 0x000fe40004000000 */
[----:B-1----:R-:W-:Y:S02]  /*4900*/  FMNMX.FTZ R106, R106, R4, !PT ;  /* 0x000000046a6a7209 */ /* 0x002fe40007810000 */
[----:B------:R-:W1:Y:S01]  /*4910*/  SHFL.BFLY PT, R4, R105, 0x2, 0x1f ;  /* 0x0c401f0069047f89 */ /* 0x000e6200000e0000 */
[----:B------:R-:W-:Y:S02]  /*4920*/  ISETP.GT.AND P0, PT, R3, 0x20, !P3 ;  /* 0x000000200300780c */ /* 0x000fe40005f04270 */
[----:B------:R-:W-:Y:S02]  /*4930*/  FMUL.FTZ R14, R106, c[0x0][0x2d0] ;  /* 0x0000b4006a0e7a20 */ /* 0x000fe40000410000 */
[----:B------:R-:W-:-:S04]  /*4940*/  ISETP.LT.OR P0, PT, R12, 0x21, P0 ;  /* 0x000000210c00780c */ /* 0x000fc80000701670 */
[----:B------:R-:W-:Y:S02]  /*4950*/  FSEL R190, R17, -INF , !P0 ;  /* 0xff80000011be7808 */ /* 0x000fe40004000000 */
[----:B------:R-:W-:-:S04]  /*4960*/  ISETP.GT.AND P0, PT, R3, 0x21, !P2 ;  /* 0x000000210300780c */ /* 0x000fc80005704270 */
[----:B------:R-:W-:-:S04]  /*4970*/  ISETP.LT.OR P0, PT, R12, 0x22, P0 ;  /* 0x000000220c00780c */ /* 0x000fc80000701670 */
[----:B------:R-:W-:Y:S02]  /*4980*/  FSEL R191, R16, -INF , !P0 ;  /* 0xff80000010bf7808 */ /* 0x000fe40004000000 */
[----:B------:R-:W-:Y:S02]  /*4990*/  ISETP.GT.AND P0, PT, R3, 0x28, !P1 ;  /* 0x000000280300780c */ /* 0x000fe40004f04270 */
[----:B-1----:R-:W-:Y:S02]  /*49a0*/  FMNMX.FTZ R105, R105, R4, !PT ;  /* 0x0000000469697209 */ /* 0x002fe40007810000 */
[----:B------:R-:W-:-:S03]  /*49b0*/  ISETP.LT.OR P0, PT, R12, 0x29, P0 ;  /* 0x000000290c00780c */ /* 0x000fc60000701670 */
[----:B------:R-:W1:Y:S01]  /*49c0*/  SHFL.BFLY PT, R4, R105, 0x1, 0x1f ;  /* 0x0c201f0069047f89 */ /* 0x000e6200000e0000 */
[----:B------:R-:W-:Y:S02]  /*49d0*/  FSEL R192, R8, -INF , !P0 ;  /* 0xff80000008c07808 */ /* 0x000fe40004000000 */
[----:B------:R-:W-:Y:S02]  /*49e0*/  ISETP.GT.AND P0, PT, R3, RZ, !P6 ;  /* 0x000000ff0300720c */ /* 0x000fe40007704270 */
[----:B------:R-:W-:Y:S02]  /*49f0*/  ISETP.NE.AND P6, PT, R24, RZ, PT ;  /* 0x000000ff1800720c */ /* 0x000fe40003fc5270 */
[----:B------:R-:W-:-:S04]  /*4a00*/  ISETP.LT.OR P0, PT, R12, 0x1, P0 ;  /* 0x000000010c00780c */ /* 0x000fc80000701670 */
[----:B------:R-:W-:Y:S02]  /*4a10*/  FSEL R15, R13, -INF , !P0 ;  /* 0xff8000000d0f7808 */ /* 0x000fe40004000000 */
[----:B------:R-:W-:-:S04]  /*4a20*/  FSETP.NEU.FTZ.AND P0, PT, R106, -INF , PT ;  /* 0xff8000006a00780b */ /* 0x000fc80003f1d000 */
[----:B------:R-:W-:Y:S02]  /*4a30*/  FSEL R14, R14, RZ, P0 ;  /* 0x000000ff0e0e7208 */ /* 0x000fe40000000000 */
[----:B-1----:R-:W-:-:S03]  /*4a40*/  FMNMX.FTZ R105, R105, R4, !PT ;  /* 0x0000000469697209 */ /* 0x002fc60007810000 */
[----:B------:R-:W-:Y:S01]  /*4a50*/  FFMA.FTZ R4, R36, c[0x0][0x2d0], -R14 ;  /* 0x0000b40024047a23 */ /* 0x000fe2000001080e */
[C---:B------:R-:W-:Y:S01]  /*4a60*/  FSETP.NEU.FTZ.AND P0, PT, R105.reuse, -INF , PT ;  /* 0xff8000006900780b */ /* 0x040fe20003f1d000 */
[----:B------:R-:W-:Y:S02]  /*4a70*/  FMUL.FTZ R13, R105, c[0x0][0x2d0] ;  /* 0x0000b400690d7a20 */ /* 0x000fe40000410000 */
[----:B------:R1:W-:Y:S03]  /*4a80*/  MUFU.EX2 R234, R4 ;  /* 0x0000000400ea7308 */ /* 0x0003e60000000800 */
[----:B------:R-:W-:Y:S02]  /*4a90*/  FSEL R13, R13, RZ, P0 ;  /* 0x000000ff0d0d7208 */ /* 0x000fe40000000000 */
[----:B------:R-:W-:-:S03]  /*4aa0*/  ISETP.GT.AND P0, PT, R3, 0x29, !P6 ;  /* 0x000000290300780c */ /* 0x000fc60007704270 */
[--C-:B------:R-:W-:Y:S01]  /*4ab0*/  FFMA.FTZ R0, R28, c[0x0][0x2d0], -R13.reuse ;  /* 0x0000b4001c007a23 */ /* 0x100fe2000001080d */
[----:B------:R-:W-:Y:S01]  /*4ac0*/  ISETP.LT.OR P0, PT, R12, 0x2a, P0 ;  /* 0x0000002a0c00780c */ /* 0x000fe20000701670 */
[----:B------:R-:W-:Y:S02]  /*4ad0*/  FFMA.FTZ R2, R43, c[0x0][0x2d0], -R13 ;  /* 0x0000b4002b027a23 */ /* 0x000fe4000001080d */
[----:B------:R2:W-:Y:S01]  /*4ae0*/  MUFU.EX2 R226, R0 ;  /* 0x0000000000e27308 */ /* 0x0005e20000000800 */
[----:B-1----:R-:W-:-:S07]  /*4af0*/  FFMA.FTZ R4, R37, c[0x0][0x2d0], -R14 ;  /* 0x0000b40025047a23 */ /* 0x002fce000001080e */
[----:B------:R1:W-:Y:S01]  /*4b00*/  MUFU.EX2 R233, R4 ;  /* 0x0000000400e97308 */ /* 0x0003e20000000800 */
[----:B--2---:R-:W-:-:S07]  /*4b10*/  FFMA.FTZ R0, R31, c[0x0][0x2d0], -R13 ;  /* 0x0000b4001f007a23 */ /* 0x004fce000001080d */
[----:B------:R2:W-:Y:S01]  /*4b20*/  MUFU.EX2 R241, R2 ;  /* 0x0000000200f17308 */ /* 0x0005e20000000800 */
[----:B-1----:R-:W-:-:S07]  /*4b30*/  FFMA.FTZ R4, R41, c[0x0][0x2d0], -R14 ;  /* 0x0000b40029047a23 */ /* 0x002fce000001080e */
[----:B------:R1:W3:Y:S08]  /*4b40*/  MUFU.EX2 R225, R0 ;  /* 0x0000000000e17308 */ /* 0x0002f00000000800 */
[----:B------:R4:W-:Y:S01]  /*4b50*/  MUFU.EX2 R239, R4 ;  /* 0x0000000400ef7308 */ /* 0x0009e20000000800 */
[----:B--2---:R-:W-:Y:S01]  /*4b60*/  FMNMX.FTZ R2, R15, R47, !PT ;  /* 0x0000002f0f027209 */ /* 0x004fe20007810000 */
[----:B-1----:R-:W-:Y:S01]  /*4b70*/  FFMA.FTZ R0, R33, c[0x0][0x2d0], -R13 ;  /* 0x0000b40021007a23 */ /* 0x002fe2000001080d */
[----:B---3--:R-:W-:-:S05]  /*4b80*/  F2FP.PACK_AB R5, R225, R226 ;  /* 0x000000e2e105723e */ /* 0x008fca00000000ff */
[----:B------:R1:W-:Y:S01]  /*4b90*/  MUFU.EX2 R231, R0 ;  /* 0x0000000000e77308 */ /* 0x0003e20000000800 */
[----:B----4-:R-:W-:-:S07]  /*4ba0*/  FFMA.FTZ R4, R40, c[0x0][0x2d0], -R14 ;  /* 0x0000b40028047a23 */ /* 0x010fce000001080e */
[----:B------:R2:W3:Y:S01]  /*4bb0*/  MUFU.EX2 R240, R4 ;  /* 0x0000000400f07308 */ /* 0x0004e20000000800 */
[----:B-1----:R-:W-:-:S07]  /*4bc0*/  FFMA.FTZ R0, R32, c[0x0][0x2d0], -R13 ;  /* 0x0000b40020007a23 */ /* 0x002fce000001080d */
[----:B------:R1:W4:Y:S01]  /*4bd0*/  MUFU.EX2 R232, R0 ;  /* 0x0000000000e87308 */ /* 0x0003220000000800 */
[----:B--2---:R-:W-:Y:S02]  /*4be0*/  F2FP.PACK_AB R4, R233, R234 ;  /* 0x000000eae904723e */ /* 0x004fe400000000ff */
[----:B---3--:R-:W-:Y:S01]  /*4bf0*/  F2FP.PACK_AB R6, R240, R239 ;  /* 0x000000eff006723e */ /* 0x008fe200000000ff */
[--C-:B-1----:R-:W-:Y:S01]  /*4c00*/  FFMA.FTZ R0, R44, c[0x0][0x2d0], -R14.reuse ;  /* 0x0000b4002c007a23 */ /* 0x102fe2000001080e */
[----:B----4-:R-:W-:Y:S02]  /*4c10*/  F2FP.PACK_AB R7, R232, R231 ;  /* 0x000000e7e807723e */ /* 0x010fe400000000ff */
[----:B------:R-:W-:Y:S01]  /*4c20*/  FSEL R44, R55, -INF , !P0 ;  /* 0xff800000372c7808 */ /* 0x000fe20004000000 */
[----:B------:R1:W-:Y:S04]  /*4c30*/  MUFU.EX2 R236, R0 ;  /* 0x0000000000ec7308 */ /* 0x0003e80000000800 */
[C---:B------:R-:W-:Y:S08]  /*4c40*/  HMMA.16816.F32 R16, R4.reuse, R120, RZ ;  /* 0x000000780410723c */ /* 0x040ff000000018ff */
[----:B------:R-:W-:Y:S01]  /*4c50*/  HMMA.16816.F32 R20, R4, R136, RZ ;  /* 0x000000880414723c */ /* 0x000fe200000018ff */
[----:B-1----:R-:W-:-:S04]  /*4c60*/  FFMA.FTZ R0, R45, c[0x0][0x2d0], -R14 ;  /* 0x0000b4002d007a23 */ /* 0x002fc8000001080e */
        /* <DEDUP_REMOVED lines=17> */
[----:B------:R-:W-:Y:S01]  /*4d80*/  HMMA.16816.F32 R80, R4, R78, RZ ;  /* 0x0000004e0450723c */ /* 0x000fe200000018ff */
[----:B-1----:R-:W-:-:S07]  /*4d90*/  FFMA.FTZ R0, R39, c[0x0][0x2d0], -R13 ;  /* 0x0000b40027007a23 */ /* 0x002fce000001080d */
[----:B------:R-:W-:Y:S01]  /*4da0*/  HMMA.16816.F32 R36, R4, R94, RZ ;  /* 0x0000005e0424723c */ /* 0x000fe200000018ff */
[----:B------:R1:W2:Y:S06]  /*4db0*/  MUFU.EX2 R235, R0 ;  /* 0x0000000000eb7308 */ /* 0x0002ac0000000800 */
[----:B------:R-:W-:Y:S01]  /*4dc0*/  FMNMX.FTZ R4, R56, R2, !PT ;  /* 0x0000000238047209 */ /* 0x000fe20007810000 */
[----:B------:R-:W-:-:S03]  /*4dd0*/  FFMA.FTZ R2, R57, c[0x0][0x2d0], -R14 ;  /* 0x0000b40039027a23 */ /* 0x000fc6000001080e */
[----:B------:R-:W-:Y:S01]  /*4de0*/  FMNMX.FTZ R4, R58, R4, !PT ;  /* 0x000000043a047209 */ /* 0x000fe20007810000 */
[----:B------:R3:W-:Y:S03]  /*4df0*/  MUFU.EX2 R224, R2 ;  /* 0x0000000200e07308 */ /* 0x0007e60000000800 */
[----:B------:R-:W-:Y:S01]  /*4e00*/  FMNMX.FTZ R4, R102, R4, !PT ;  /* 0x0000000466047209 */ /* 0x000fe20007810000 */
[----:B-1----:R-:W-:-:S03]  /*4e10*/  FFMA.FTZ R0, R42, c[0x0][0x2d0], -R13 ;  /* 0x0000b4002a007a23 */ /* 0x002fc6000001080d */
[----:B------:R-:W-:Y:S02]  /*4e20*/  FMNMX.FTZ R4, R103, R4, !PT ;  /* 0x0000000467047209 */ /* 0x000fe40007810000 */
[----:B--2---:R-:W-:Y:S01]  /*4e30*/  F2FP.PACK_AB R9, R235, R230 ;  /* 0x000000e6eb09723e */ /* 0x004fe200000000ff */
[----:B------:R1:W2:Y:S01]  /*4e40*/  MUFU.EX2 R237, R0 ;  /* 0x0000000000ed7308 */ /* 0x0002a20000000800 */
[----:B------:R-:W-:-:S04]  /*4e50*/  FMNMX.FTZ R4, R107, R4, !PT ;  /* 0x000000046b047209 */ /* 0x000fc80007810000 */
[----:B------:R-:W-:Y:S01]  /*4e60*/  FMNMX.FTZ R4, R184, R4, !PT ;  /* 0x00000004b8047209 */ /* 0x000fe20007810000 */
[----:B---3--:R-:W-:-:S03]  /*4e70*/  FFMA.FTZ R2, R59, c[0x0][0x2d0], -R14 ;  /* 0x0000b4003b027a23 */ /* 0x008fc6000001080e */
[----:B------:R-:W-:Y:S01]  /*4e80*/  FMNMX.FTZ R3, R190, R4, !PT ;  /* 0x00000004be037209 */ /* 0x000fe20007810000 */
[----:B------:R3:W4:Y:S03]  /*4e90*/  MUFU.EX2 R207, R2 ;  /* 0x0000000200cf7308 */ /* 0x0007260000000800 */
[----:B------:R-:W-:Y:S02]  /*4ea0*/  FMNMX.FTZ R3, R191, R3, !PT ;  /* 0x00000003bf037209 */ /* 0x000fe40007810000 */
[----:B-1----:R-:W-:Y:S02]  /*4eb0*/  FMNMX.FTZ R0, R50, R54, !PT ;  /* 0x0000003632007209 */ /* 0x002fe40007810000 */
[----:B------:R-:W-:Y:S02]  /*4ec0*/  FMNMX.FTZ R3, R192, R3, !PT ;  /* 0x00000003c0037209 */ /* 0x000fe40007810000 */
[----:B------:R-:W-:-:S02]  /*4ed0*/  FMNMX.FTZ R0, R70, R0, !PT ;  /* 0x0000000046007209 */ /* 0x000fc40007810000 */
[----:B--2---:R-:W-:Y:S02]  /*4ee0*/  F2FP.PACK_AB R11, R241, R237 ;  /* 0x000000edf10b723e */ /* 0x004fe400000000ff */
[----:B------:R-:W-:Y:S01]  /*4ef0*/  FMNMX.FTZ R0, R101, R0, !PT ;  /* 0x0000000065007209 */ /* 0x000fe20007810000 */
[----:B---3--:R-:W-:Y:S01]  /*4f00*/  FFMA.FTZ R2, R68, c[0x0][0x2d0], -R14 ;  /* 0x0000b40044027a23 */ /* 0x008fe2000001080e */
[----:B----4-:R-:W-:Y:S02]  /*4f10*/  F2FP.PACK_AB R96, R207, R224 ;  /* 0x000000e0cf60723e */ /* 0x010fe400000000ff */
[----:B------:R-:W-:Y:S01]  /*4f20*/  FMNMX.FTZ R0, R186, R0, !PT ;  /* 0x00000000ba007209 */ /* 0x000fe20007810000 */
[----:B------:R1:W-:Y:S01]  /*4f30*/  MUFU.EX2 R206, R2 ;  /* 0x0000000200ce7308 */ /* 0x0003e20000000800 */
[----:B------:R-:W-:Y:S02]  /*4f40*/  HMMA.16816.F32 R16, R8, R116, R16 ;  /* 0x000000740810723c */ /* 0x000fe40000001810 */
[----:B------:R-:W-:-:S04]  /*4f50*/  FMNMX.FTZ R0, R187, R0, !PT ;  /* 0x00000000bb007209 */ /* 0x000fc80007810000 */
[----:B------:R-:W-:Y:S02]  /*4f60*/  FMNMX.FTZ R0, R188, R0, !PT ;  /* 0x00000000bc007209 */ /* 0x000fe40007810000 */
[----:B------:R-:W-:Y:S02]  /*4f70*/  HMMA.16816.F32 R20, R8, R132, R20 ;  /* 0x000000840814723c */ /* 0x000fe40000001814 */
[----:B------:R-:W-:-:S04]  /*4f80*/  FMNMX.FTZ R0, R189, R0, !PT ;  /* 0x00000000bd007209 */ /* 0x000fc80007810000 */
[----:B------:R-:W-:Y:S01]  /*4f90*/  FMNMX.FTZ R0, R194, R0, !PT ;  /* 0x00000000c2007209 */ /* 0x000fe20007810000 */
[----:B-1----:R-:W-:Y:S01]  /*4fa0*/  FFMA.FTZ R2, R69, c[0x0][0x2d0], -R14 ;  /* 0x0000b40045027a23 */ /* 0x002fe2000001080e */
[C---:B------:R-:W-:Y:S02]  /*4fb0*/  HMMA.16816.F32 R24, R8.reuse, R148, R24 ;  /* 0x000000940818723c */ /* 0x040fe40000001818 */
[----:B------:R-:W-:Y:S01]  /*4fc0*/  FMNMX.FTZ R0, R193, R0, !PT ;  /* 0x00000000c1007209 */ /* 0x000fe20007810000 */
[----:B------:R1:W2:Y:S03]  /*4fd0*/  MUFU.EX2 R205, R2 ;  /* 0x0000000200cd7308 */ /* 0x0002a60000000800 */
[----:B------:R-:W-:Y:S02]  /*4fe0*/  FMNMX.FTZ R0, R195, R0, !PT ;  /* 0x00000000c3007209 */ /* 0x000fe40007810000 */
[----:B------:R-:W-:Y:S02]  /*4ff0*/  HMMA.16816.F32 R28, R8, R172, R28 ;  /* 0x000000ac081c723c */ /* 0x000fe4000000181c */
[----:B------:R-:W-:-:S05]  /*5000*/  FMNMX.FTZ R0, R196, R0, !PT ;  /* 0x00000000c4007209 */ /* 0x000fca0007810000 */
[----:B------:R-:W3:Y:S01]  /*5010*/  SHFL.BFLY PT, R5, R0, 0x2, 0x1f ;  /* 0x0c401f0000057f89 */ /* 0x000ee200000e0000 */
[----:B------:R-:W-:Y:S01]  /*5020*/  HMMA.16816.F32 R32, R8, R180, R32 ;  /* 0x000000b40820723c */ /* 0x000fe20000001820 */
[----:B-1----:R-:W-:Y:S01]  /*5030*/  FFMA.FTZ R2, R46, c[0x0][0x2d0], -R13 ;  /* 0x0000b4002e027a23 */ /* 0x002fe2000001080d */
[----:B--2---:R-:W-:-:S03]  /*5040*/  F2FP.PACK_AB R98, R205, R206 ;  /* 0x000000cecd62723e */ /* 0x004fc600000000ff */
[----:B------:R1:W-:Y:S03]  /*5050*/  MUFU.EX2 R204, R2 ;  /* 0x0000000200cc7308 */ /* 0x0003e60000000800 */
[C---:B------:R-:W-:Y:S08]  /*5060*/  HMMA.16816.F32 R84, R8.reuse, R176, R84 ;  /* 0x000000b00854723c */ /* 0x040ff00000001854 */
[----:B------:R-:W-:Y:S01]  /*5070*/  HMMA.16816.F32 R124, R8, R118, R124 ;  /* 0x00000076087c723c */ /* 0x000fe2000000187c */
[----:B---3--:R-:W-:-:S07]  /*5080*/  FMNMX.FTZ R0, R0, R5, !PT ;  /* 0x0000000500007209 */ /* 0x008fce0007810000 */
[C---:B------:R-:W-:Y:S01]  /*5090*/  HMMA.16816.F32 R140, R8.reuse, R134, R140 ;  /* 0x00000086088c723c */ /* 0x040fe2000000188c */
[----:B-1----:R-:W-:Y:S01]  /*50a0*/  FMNMX.FTZ R2, R44, R3, !PT ;  /* 0x000000032c027209 */ /* 0x002fe20007810000 */
[--C-:B------:R-:W-:Y:S01]  /*50b0*/  FFMA.FTZ R3, R51, c[0x0][0x2d0], -R13.reuse ;  /* 0x0000b40033037a23 */ /* 0x100fe2000001080d */
[----:B------:R-:W1:Y:S03]  /*50c0*/  SHFL.BFLY PT, R5, R0, 0x1, 0x1f ;  /* 0x0c201f0000057f89 */ /* 0x000e6600000e0000 */
[----:B------:R2:W3:Y:S01]  /*50d0*/  MUFU.EX2 R203, R3 ;  /* 0x0000000300cb7308 */ /* 0x0004e20000000800 */
[----:B------:R-:W4:Y:S01]  /*50e0*/  SHFL.BFLY PT, R4, R2, 0x2, 0x1f ;  /* 0x0c401f0002047f89 */ /* 0x000f2200000e0000 */
[C---:B------:R-:W-:Y:S08]  /*50f0*/  HMMA.16816.F32 R156, R8.reuse, R150, R156 ;  /* 0x00000096089c723c */ /* 0x040ff0000000189c */
[----:B------:R-:W-:Y:S01]  /*5100*/  HMMA.16816.F32 R64, R8, R174, R64 ;  /* 0x000000ae0840723c */ /* 0x000fe20000001840 */
[----:B--2---:R-:W-:Y:S01]  /*5110*/  FFMA.FTZ R3, R52, c[0x0][0x2d0], -R13 ;  /* 0x0000b40034037a23 */ /* 0x004fe2000001080d */
[----:B---3--:R-:W-:-:S06]  /*5120*/  F2FP.PACK_AB R97, R203, R204 ;  /* 0x000000cccb61723e */ /* 0x008fcc00000000ff */
[----:B------:R-:W-:Y:S01]  /*5130*/  HMMA.16816.F32 R80, R8, R182, R80 ;  /* 0x000000b60850723c */ /* 0x000fe20000001850 */
[----:B------:R2:W-:Y:S01]  /*5140*/  MUFU.EX2 R202, R3 ;  /* 0x0000000300ca7308 */ /* 0x0005e20000000800 */
[----:B-1----:R-:W-:Y:S02]  /*5150*/  FMNMX.FTZ R104, R0, R5, !PT ;  /* 0x0000000500687209 */ /* 0x002fe40007810000 */
[----:B----4-:R-:W-:-:S03]  /*5160*/  FMNMX.FTZ R0, R2, R4, !PT ;  /* 0x0000000402007209 */ /* 0x010fc60007810000 */
[C---:B------:R-:W-:Y:S01]  /*5170*/  FMUL.FTZ R2, R104.reuse, c[0x0][0x2d0] ;  /* 0x0000b40068027a20 */ /* 0x040fe20000410000 */
[----:B------:R-:W-:Y:S01]  /*5180*/  FSETP.NEU.FTZ.AND P0, PT, R104, -INF , PT ;  /* 0xff8000006800780b */ /* 0x000fe20003f1d000 */
[----:B------:R-:W-:Y:S01]  /*5190*/  HMMA.16816.F32 R8, R8, R178, R36 ;  /* 0x000000b20808723c */ /* 0x000fe20000001824 */
[----:B------:R-:W1:Y:S02]  /*51a0*/  SHFL.BFLY PT, R4, R0, 0x1, 0x1f ;  /* 0x0c201f0000047f89 */ /* 0x000e6400000e0000 */
[----:B------:R-:W-:Y:S01]  /*51b0*/  FSEL R2, R2, RZ, P0 ;  /* 0x000000ff02027208 */ /* 0x000fe20000000000 */
[----:B--2---:R-:W-:-:S04]  /*51c0*/  FFMA.FTZ R3, R53, c[0x0][0x2d0], -R13 ;  /* 0x0000b40035037a23 */ /* 0x004fc8000001080d */
[----:B------:R2:W3:Y:S01]  /*51d0*/  MUFU.EX2 R201, R3 ;  /* 0x0000000300c97308 */ /* 0x0004e20000000800 */
[----:B-1----:R-:W-:Y:S01]  /*51e0*/  FMNMX.FTZ R100, R0, R4, !PT ;  /* 0x0000000400647209 */ /* 0x002fe20007810000 */
[--C-:B--2---:R-:W-:Y:S01]  /*51f0*/  FFMA.FTZ R3, R50, c[0x0][0x2d0], -R2.reuse ;  /* 0x0000b40032037a23 */ /* 0x104fe20000010802 */
[----:B---3--:R-:W-:Y:S01]  /*5200*/  F2FP.PACK_AB R99, R201, R202 ;  /* 0x000000cac963723e */ /* 0x008fe200000000ff */
[----:B------:R-:W-:Y:S01]  /*5210*/  FFMA.FTZ R0, R70, c[0x0][0x2d0], -R2 ;  /* 0x0000b40046007a23 */ /* 0x000fe20000010802 */
[----:B------:R-:W-:-:S03]  /*5220*/  FSETP.NEU.FTZ.AND P0, PT, R100, -INF , PT ;  /* 0xff8000006400780b */ /* 0x000fc60003f1d000 */
[----:B------:R1:W-:Y:S02]  /*5230*/  MUFU.EX2 R200, R3 ;  /* 0x0000000300c87308 */ /* 0x0003e40000000800 */
[C---:B------:R-:W-:Y:S06]  /*5240*/  HMMA.16816.F32 R68, R96.reuse, R164, R32 ;  /* 0x000000a46044723c */ /* 0x040fec0000001820 */
[----:B------:R2:W-:Y:S02]  /*5250*/  MUFU.EX2 R198, R0 ;  /* 0x0000000000c67308 */ /* 0x0005e40000000800 */
[----:B------:R-:W-:Y:S01]  /*5260*/  HMMA.16816.F32 R112, R96, R72, R16 ;  /* 0x000000486070723c */ /* 0x000fe20000001810 */
[----:B-1----:R-:W-:-:S05]  /*5270*/  FFMA.FTZ R3, R54, c[0x0][0x2d0], -R2 ;  /* 0x0000b40036037a23 */ /* 0x002fca0000010802 */
[----:B------:R1:W3:Y:S02]  /*5280*/  MUFU.EX2 R199, R3 ;  /* 0x0000000300c77308 */ /* 0x0002e40000000800 */
[----:B------:R-:W-:Y:S01]  /*5290*/  HMMA.16816.F32 R128, R96, R88, R20 ;  /* 0x000000586080723c */ /* 0x000fe20000001814 */
[----:B--2---:R-:W-:-:S05]  /*52a0*/  FMUL.FTZ R0, R100, c[0x0][0x2d0] ;  /* 0x0000b40064007a20 */ /* 0x004fca0000410000 */
[----:B------:R-:W-:Y:S02]  /*52b0*/  FSEL R0, R0, RZ, P0 ;  /* 0x000000ff00007208 */ /* 0x000fe40000000000 */
[----:B------:R-:W-:Y:S01]  /*52c0*/  HMMA.16816.F32 R144, R96, R108, R24 ;  /* 0x0000006c6090723c */ /* 0x000fe20000001818 */
[----:B-1----:R-:W-:Y:S01]  /*52d0*/  FFMA.FTZ R3, R101, c[0x0][0x2d0], -R2 ;  /* 0x0000b40065037a23 */ /* 0x002fe20000010802 */
[----:B---3--:R-:W-:-:S06]  /*52e0*/  F2FP.PACK_AB R4, R199, R200 ;  /* 0x000000c8c704723e */ /* 0x008fcc00000000ff */
[C---:B------:R-:W-:Y:S01]  /*52f0*/  HMMA.16816.F32 R52, R96.reuse, R160, R28 ;  /* 0x000000a06034723c */ /* 0x040fe2000000181c */
[----:B------:R1:W2:Y:S07]  /*5300*/  MUFU.EX2 R197, R3 ;  /* 0x0000000300c57308 */ /* 0x0002ae0000000800 */
[C---:B------:R-:W-:Y:S08]  /*5310*/  HMMA.16816.F32 R84, R96.reuse, R168, R84 ;  /* 0x000000a86054723c */ /* 0x040ff00000001854 */
[----:B------:R-:W-:Y:S01]  /*5320*/  HMMA.16816.F32 R124, R96, R74, R124 ;  /* 0x0000004a607c723c */ /* 0x000fe2000000187c */
[----:B-1----:R-:W-:Y:S01]  /*5330*/  FFMA.FTZ R3, R15, c[0x0][0x2d0], -R0 ;  /* 0x0000b4000f037a23 */ /* 0x002fe20000010800 */
[----:B--2---:R-:W-:-:S03]  /*5340*/  F2FP.PACK_AB R6, R197, R198 ;  /* 0x000000c6c506723e */ /* 0x004fc600000000ff */
[----:B------:R1:W-:Y:S03]  /*5350*/  MUFU.EX2 R36, R3 ;  /* 0x0000000300247308 */ /* 0x0003e60000000800 */
[C---:B------:R-:W-:Y:S08]  /*5360*/  HMMA.16816.F32 R140, R96.reuse, R90, R140 ;  /* 0x0000005a608c723c */ /* 0x040ff0000000188c */
[----:B------:R-:W-:Y:S01]  /*5370*/  HMMA.16816.F32 R156, R96, R110, R156 ;  /* 0x0000006e609c723c */ /* 0x000fe2000000189c */
[----:B-1----:R-:W-:-:S07]  /*5380*/  FFMA.FTZ R3, R47, c[0x0][0x2d0], -R0 ;  /* 0x0000b4002f037a23 */ /* 0x002fce0000010800 */
[C---:B------:R-:W-:Y:S01]  /*5390*/  HMMA.16816.F32 R64, R96.reuse, R162, R64 ;  /* 0x000000a26040723c */ /* 0x040fe20000001840 */
[----:B------:R1:W2:Y:S07]  /*53a0*/  MUFU.EX2 R51, R3 ;  /* 0x0000000300337308 */ /* 0x0002ae0000000800 */
[C---:B------:R-:W-:Y:S08]  /*53b0*/  HMMA.16816.F32 R80, R96.reuse, R166, R80 ;  /* 0x000000a66050723c */ /* 0x040ff00000001850 */
[----:B------:R-:W-:Y:S01]  /*53c0*/  HMMA.16816.F32 R96, R96, R170, R8 ;  /* 0x000000aa6060723c */ /* 0x000fe20000001808 */
[----:B-1----:R-:W-:Y:S01]  /*53d0*/  FFMA.FTZ R3, R56, c[0x0][0x2d0], -R0 ;  /* 0x0000b40038037a23 */ /* 0x002fe20000010800 */
[----:B--2---:R-:W-:-:S03]  /*53e0*/  F2FP.PACK_AB R5, R51, R36 ;  /* 0x000000243305723e */ /* 0x004fc600000000ff */
[----:B------:R1:W-:Y:S02]  /*53f0*/  MUFU.EX2 R101, R3 ;  /* 0x0000000300657308 */ /* 0x0003e40000000800 */
[----:B-1----:R-:W-:-:S06]  /*5400*/  FFMA.FTZ R3, R58, c[0x0][0x2d0], -R0 ;  /* 0x0000b4003a037a23 */ /* 0x002fcc0000010800 */
[----:B------:R1:W2:Y:S02]  /*5410*/  MUFU.EX2 R50, R3 ;  /* 0x0000000300327308 */ /* 0x0002a40000000800 */
[----:B-1----:R-:W-:Y:S01]  /*5420*/  FFMA.FTZ R3, R186, c[0x0][0x2d0], -R2 ;  /* 0x0000b400ba037a23 */ /* 0x002fe20000010802 */
[----:B--2---:R-:W-:Y:S01]  /*5430*/  F2FP.PACK_AB R7, R50, R101 ;  /* 0x000000653207723e */ /* 0x004fe200000000ff */
[----:B------:R-:W-:-:S04]  /*5440*/  IMAD.MOV.U32 R186, RZ, RZ, c[0x0][0x2c4] ;  /* 0x0000b100ffba7624 */ /* 0x000fc800078e00ff */
[----:B------:R1:W-:Y:S01]  /*5450*/  MUFU.EX2 R48, R3 ;  /* 0x0000000300307308 */ /* 0x0003e20000000800 */
[----:B------:R-:W-:Y:S01]  /*5460*/  ISETP.NE.AND P6, PT, R186, 0x1, PT ;  /* 0x00000001ba00780c */ /* 0x000fe20003fc5270 */
        /* <DEDUP_REMOVED lines=8> */
[----:B------:R1:W-:Y:S07]  /*54f0*/  MUFU.EX2 R46, R3 ;  /* 0x00000003002e7308 */ /* 0x0003ee0000000800 */
[C---:B------:R-:W-:Y:S08]  /*5500*/  HMMA.16816.F32 R120, R4.reuse, R122, RZ ;  /* 0x0000007a0478723c */ /* 0x040ff000000018ff */
[----:B------:R-:W-:Y:S01]  /*5510*/  HMMA.16816.F32 R136, R4, R138, RZ ;  /* 0x0000008a0488723c */ /* 0x000fe200000018ff */
[----:B-1----:R-:W-:-:S04]  /*5520*/  FFMA.FTZ R3, R189, c[0x0][0x2d0], -R2 ;  /* 0x0000b400bd037a23 */ /* 0x002fc80000010802 */
[----:B------:R1:W3:Y:S03]  /*5530*/  MUFU.EX2 R49, R3 ;  /* 0x0000000300317308 */ /* 0x0002e60000000800 */
        /* <DEDUP_REMOVED lines=8> */
[----:B------:R1:W4:Y:S02]  /*55c0*/  MUFU.EX2 R32, R3 ;  /* 0x0000000300207308 */ /* 0x0003240000000800 */
[----:B--2---:R-:W-:Y:S02]  /*55d0*/  F2FP.PACK_AB R4, R47, R48 ;  /* 0x000000302f04723e */ /* 0x004fe400000000ff */
[----:B---3--:R-:W-:Y:S01]  /*55e0*/  F2FP.PACK_AB R6, R49, R46 ;  /* 0x0000002e3106723e */ /* 0x008fe200000000ff */
[----:B-1----:R-:W-:Y:S01]  /*55f0*/  FFMA.FTZ R3, R107, c[0x0][0x2d0], -R0 ;  /* 0x0000b4006b037a23 */ /* 0x002fe20000010800 */
[----:B----4-:R-:W-:-:S03]  /*5600*/  F2FP.PACK_AB R5, R32, R33 ;  /* 0x000000212005723e */ /* 0x010fc600000000ff */
[----:B------:R1:W-:Y:S02]  /*5610*/  MUFU.EX2 R34, R3 ;  /* 0x0000000300227308 */ /* 0x0003e40000000800 */
[----:B-1----:R-:W-:-:S06]  /*5620*/  FFMA.FTZ R3, R184, c[0x0][0x2d0], -R0 ;  /* 0x0000b400b8037a23 */ /* 0x002fcc0000010800 */
[----:B------:R1:W2:Y:S02]  /*5630*/  MUFU.EX2 R35, R3 ;  /* 0x0000000300237308 */ /* 0x0002a40000000800 */
[----:B-1----:R-:W-:Y:S01]  /*5640*/  FFMA.FTZ R3, R194, c[0x0][0x2d0], -R2 ;  /* 0x0000b400c2037a23 */ /* 0x002fe20000010802 */
[----:B--2---:R-:W-:-:S05]  /*5650*/  F2FP.PACK_AB R7, R35, R34 ;  /* 0x000000222307723e */ /* 0x004fca00000000ff */
[----:B------:R1:W-:Y:S02]  /*5660*/  MUFU.EX2 R39, R3 ;  /* 0x0000000300277308 */ /* 0x0003e40000000800 */
        /* <DEDUP_REMOVED lines=8> */
[----:B------:R-:W-:Y:S01]  /*56f0*/  FFMA.FTZ R2, R196, c[0x0][0x2d0], -R2 ;  /* 0x0000b400c4027a23 */ /* 0x000fe20000010802 */
[----:B--2---:R-:W-:Y:S01]  /*5700*/  F2FP.PACK_AB R92, R45, R39 ;  /* 0x000000272d5c723e */ /* 0x004fe200000000ff */
[----:B------:R1:W-:Y:S05]  /*5710*/  MUFU.EX2 R38, R3 ;  /* 0x0000000300267308 */ /* 0x0003ea0000000800 */
[C---:B------:R-:W-:Y:S03]  /*5720*/  HMMA.16816.F32 R24, R4.reuse, R176, R24 ;  /* 0x000000b00418723c */ /* 0x040fe60000001818 */
[----:B------:R2:W3:Y:S05]  /*5730*/  MUFU.EX2 R37, R2 ;  /* 0x0000000200257308 */ /* 0x0004ea0000000800 */
[----:B------:R-:W-:Y:S01]  /*5740*/  HMMA.16816.F32 R120, R4, R118, R120 ;  /* 0x000000760478723c */ /* 0x000fe20000001878 */
[----:B-1----:R-:W-:-:S07]  /*5750*/  @P6 IMAD.HI.U32 R3, R185, c[0x0][0x2c8], RZ ;  /* 0x0000b200b9036a27 */ /* 0x002fce00078e00ff */
[C---:B------:R-:W-:Y:S01]  /*5760*/  HMMA.16816.F32 R136, R4.reuse, R134, R136 ;  /* 0x000000860488723c */ /* 0x040fe20000001888 */
[----:B------:R-:W-:Y:S01]  /*5770*/  @P6 SHF.R.U32.HI R185, RZ, c[0x0][0x2cc], R3 ;  /* 0x0000b300ffb96a19 */ /* 0x000fe20000011603 */
[----:B--2---:R-:W-:Y:S01]  /*5780*/  FFMA.FTZ R2, R190, c[0x0][0x2d0], -R0 ;  /* 0x0000b400be027a23 */ /* 0x004fe20000010800 */
[----:B------:R-:W-:Y:S02]  /*5790*/  ISETP.GE.AND P6, PT, R252, 0x1, PT ;  /* 0x00000001fc00780c */ /* 0x000fe40003fc6270 */
[----:B---3--:R-:W-:Y:S01]  /*57a0*/  F2FP.PACK_AB R94, R37, R38 ;  /* 0x00000026255e723e */ /* 0x008fe200000000ff */
[----:B------:R1:W-:Y:S02]  /*57b0*/  MUFU.EX2 R9, R2 ;  /* 0x0000000200097308 */ /* 0x0003e40000000800 */
[----:B------:R-:W-:Y:S01]  /*57c0*/  HMMA.16816.F32 R152, R4, R150, R152 ;  /* 0x000000960498723c */ /* 0x000fe20000001898 */
[----:B------:R-:W-:-:S07]  /*57d0*/  IMAD.IADD R3, R244, 0x1, R185 ;  /* 0x00000001f4037824 */ /* 0x000fce00078e02b9 */
[----:B------:R-:W-:Y:S01]  /*57e0*/  HMMA.16816.F32 R60, R4, R174, R60 ;  /* 0x000000ae043c723c */ /* 0x000fe2000000183c */
[----:B-1----:R-:W-:-:S07]  /*57f0*/  FFMA.FTZ R2, R191, c[0x0][0x2d0], -R0 ;  /* 0x0000b400bf027a23 */ /* 0x002fce0000010800 */
[C---:B------:R-:W-:Y:S01]  /*5800*/  HMMA.16816.F32 R76, R4.reuse, R182, R76 ;  /* 0x000000b6044c723c */ /* 0x040fe2000000184c */
[----:B------:R-:W1:Y:S07]  /*5810*/  MUFU.EX2 R8, R2 ;  /* 0x0000000200087308 */ /* 0x000e6e0000000800 */
[----:B------:R-:W-:Y:S07]  /*5820*/  HMMA.16816.F32 R40, R4, R178, R40 ;  /* 0x000000b20428723c */ /* 0x000fee0000001828 */
[----:B------:R-:W-:-:S02]  /*5830*/  FADD.FTZ R5, R234, R233 ;  /* 0x000000e9ea057221 */ /* 0x000fc40000010000 */
[----:B------:R-:W-:Y:S02]  /*5840*/  FADD.FTZ R7, R226, R225 ;  /* 0x000000e1e2077221 */ /* 0x000fe40000010000 */
[----:B------:R-:W-:Y:S01]  /*5850*/  FADD.FTZ R6, R200, R199 ;  /* 0x000000c7c8067221 */ /* 0x000fe20000010000 */
[----:B-1----:R-:W-:Y:S01]  /*5860*/  F2FP.PACK_AB R93, R8, R9 ;  /* 0x00000009085d723e */ /* 0x002fe200000000ff */
[----:B------:R-:W-:Y:S02]  /*5870*/  FADD.FTZ R4, R36, R51 ;  /* 0x0000003324047221 */ /* 0x000fe40000010000 */
[----:B------:R-:W-:Y:S02]  /*5880*/  FADD.FTZ R5, R239, R5 ;  /* 0x00000005ef057221 */ /* 0x000fe40000010000 */
[----:B------:R-:W-:Y:S02]  /*5890*/  FADD.FTZ R7, R231, R7 ;  /* 0x00000007e7077221 */ /* 0x000fe40000010000 */
[----:B------:R-:W-:-:S02]  /*58a0*/  FADD.FTZ R6, R198, R6 ;  /* 0x00000006c6067221 */ /* 0x000fc40000010000 */
[----:B------:R-:W-:Y:S02]  /*58b0*/  FADD.FTZ R4, R101, R4 ;  /* 0x0000000465047221 */ /* 0x000fe40000010000 */
[----:B------:R-:W-:Y:S02]  /*58c0*/  FADD.FTZ R5, R240, R5 ;  /* 0x00000005f0057221 */ /* 0x000fe40000010000 */
        /* <DEDUP_REMOVED lines=8> */
[----:B------:R-:W-:Y:S02]  /*5950*/  FFMA.FTZ R2, R192, c[0x0][0x2d0], -R0 ;  /* 0x0000b400c0027a23 */ /* 0x000fe40000010800 */
[----:B------:R-:W-:-:S02]  /*5960*/  FADD.FTZ R5, R235, R11 ;  /* 0x0000000beb057221 */ /* 0x000fc40000010000 */
[----:B------:R-:W-:Y:S02]  /*5970*/  FADD.FTZ R4, R47, R10 ;  /* 0x0000000a2f047221 */ /* 0x000fe40000010000 */
[----:B------:R-:W-:Y:S01]  /*5980*/  FFMA.FTZ R0, R44, c[0x0][0x2d0], -R0 ;  /* 0x0000b4002c007a23 */ /* 0x000fe20000010800 */
[----:B------:R-:W-:Y:S01]  /*5990*/  MUFU.EX2 R2, R2 ;  /* 0x0000000200027308 */ /* 0x000fe20000000800 */
[----:B------:R-:W-:Y:S02]  /*59a0*/  FADD.FTZ R6, R32, R6 ;  /* 0x0000000620067221 */ /* 0x000fe40000010000 */
[----:B------:R-:W-:Y:S02]  /*59b0*/  FADD.FTZ R11, R242, R7 ;  /* 0x00000007f20b7221 */ /* 0x000fe40000010000 */
[----:B------:R-:W-:Y:S02]  /*59c0*/  FADD.FTZ R10, R237, R5 ;  /* 0x00000005ed0a7221 */ /* 0x000fe40000010000 */
[----:B------:R-:W-:Y:S01]  /*59d0*/  FADD.FTZ R7, R46, R4 ;  /* 0x000000042e077221 */ /* 0x000fe20000010000 */
[----:B------:R-:W1:Y:S01]  /*59e0*/  MUFU.EX2 R0, R0 ;  /* 0x0000000000007308 */ /* 0x000e620000000800 */
[----:B------:R-:W-:-:S02]  /*59f0*/  FADD.FTZ R4, R34, R6 ;  /* 0x0000000622047221 */ /* 0x000fc40000010000 */
[----:B------:R-:W-:Y:S02]  /*5a00*/  FADD.FTZ R5, R243, R11 ;  /* 0x0000000bf3057221 */ /* 0x000fe40000010000 */
[----:B------:R-:W-:Y:S02]  /*5a10*/  FADD.FTZ R6, R241, R10 ;  /* 0x0000000af1067221 */ /* 0x000fe40000010000 */
[----:B------:R-:W-:Y:S02]  /*5a20*/  FADD.FTZ R7, R49, R7 ;  /* 0x0000000731077221 */ /* 0x000fe40000010000 */
[----:B------:R-:W-:Y:S02]  /*5a30*/  FADD.FTZ R4, R35, R4 ;  /* 0x0000000423047221 */ /* 0x000fe40000010000 */
[----:B------:R-:W-:Y:S02]  /*5a40*/  FADD.FTZ R5, R224, R5 ;  /* 0x00000005e0057221 */ /* 0x000fe40000010000 */
[----:B------:R-:W-:-:S02]  /*5a50*/  FADD.FTZ R6, R204, R6 ;  /* 0x00000006cc067221 */ /* 0x000fc40000010000 */
[----:B------:R-:W-:Y:S01]  /*5a60*/  FADD.FTZ R7, R39, R7 ;  /* 0x0000000727077221 */ /* 0x000fe20000010000 */
[----:B-1----:R-:W-:Y:S01]  /*5a70*/  F2FP.PACK_AB R95, R0, R2 ;  /* 0x00000002005f723e */ /* 0x002fe200000000ff */
        /* <DEDUP_REMOVED lines=14> */
[----:B------:R-:W-:Y:S01]  /*5b60*/  STL [R1+0xc], R7 ;  /* 0x00000c0701007387 */ /* 0x000fe20000100800 */
[----:B------:R-:W-:Y:S01]  /*5b70*/  FADD.FTZ R0, R0, R8 ;  /* 0x0000000800007221 */ /* 0x000fe20000010000 */
[C---:B------:R-:W-:Y:S02]  /*5b80*/  HMMA.16816.F32 R132, R92.reuse, R88, R20 ;  /* 0x000000585c84723c */ /* 0x040fe40000001814 */
[----:B------:R-:W-:Y:S04]  /*5b90*/  STL [R1+0x8], R4 ;  /* 0x0000080401007387 */ /* 0x000fe80000100800 */
[----:B------:R1:W-:Y:S02]  /*5ba0*/  STL [R1+0x10], R2 ;  /* 0x0000100201007387 */ /* 0x0003e40000100800 */
[C---:B------:R-:W-:Y:S02]  /*5bb0*/  HMMA.16816.F32 R136, R92.reuse, R90, R136 ;  /* 0x0000005a5c88723c */ /* 0x040fe40000001888 */
[----:B------:R2:W-:Y:S06]  /*5bc0*/  STL [R1+0x14], R0 ;  /* 0x0000140001007387 */ /* 0x0005ec0000100800 */
[C---:B------:R-:W-:Y:S08]  /*5bd0*/  HMMA.16816.F32 R148, R92.reuse, R108, R16 ;  /* 0x0000006c5c94723c */ /* 0x040ff00000001810 */
[----:B------:R-:W-:Y:S01]  /*5be0*/  HMMA.16816.F32 R152, R92, R110, R152 ;  /* 0x0000006e5c98723c */ /* 0x000fe20000001898 */
[----:B-1----:R-:W-:-:S07]  /*5bf0*/  IADD3 R2, R3, c[0x0][0x328], RZ ;  /* 0x0000ca0003027a10 */ /* 0x002fce0007ffe0ff */
[C---:B------:R-:W-:Y:S08]  /*5c00*/  HMMA.16816.F32 R56, R92.reuse, R160, R56 ;  /* 0x000000a05c38723c */ /* 0x040ff00000001838 */
[C---:B------:R-:W-:Y:S08]  /*5c10*/  HMMA.16816.F32 R60, R92.reuse, R162, R60 ;  /* 0x000000a25c3c723c */ /* 0x040ff0000000183c */
[C---:B------:R-:W-:Y:S08]  /*5c20*/  HMMA.16816.F32 R72, R92.reuse, R164, R12 ;  /* 0x000000a45c48723c */ /* 0x040ff0000000180c */
[C---:B------:R-:W-:Y:S08]  /*5c30*/  HMMA.16816.F32 R76, R92.reuse, R166, R76 ;  /* 0x000000a65c4c723c */ /* 0x040ff0000000184c */
[C---:B------:R-:W-:Y:S08]  /*5c40*/  HMMA.16816.F32 R88, R92.reuse, R168, R24 ;  /* 0x000000a85c58723c */ /* 0x040ff00000001818 */
[----:B------:R-:W-:Y:S01]  /*5c50*/  HMMA.16816.F32 R92, R92, R170, R40 ;  /* 0x000000aa5c5c723c */ /* 0x000fe20000001828 */
[----:B------:R-:W-:Y:S07]  /*5c60*/  @!P6 BRA `(.L_x_282) ;  /* 0x000000f00000e947 */ /* 0x000fee0003800000 */
[C---:B--2---:R-:W-:Y:S01]  /*5c70*/  ISETP.GT.AND P0, PT, R3.reuse, RZ, PT ;  /* 0x000000ff0300720c */ /* 0x044fe20003f04270 */
[----:B------:R-:W-:Y:S01]  /*5c80*/  IMAD.MOV.U32 R4, RZ, RZ, c[0x0][0x32c] ;  /* 0x0000cb00ff047624 */ /* 0x000fe200078e00ff */
        /* <DEDUP_REMOVED lines=8> */
.L_x_283:
[----:B------:R-:W-:-:S13]  /*5d10*/  ISETP.NE.AND P0, PT, R4, 0x1, PT ;  /* 0x000000010400780c */ /* 0x000fda0003f05270 */
[----:B------:R-:W-:-:S05]  /*5d20*/  @P0 IMAD.HI.U32 R3, R0, c[0x0][0x330], RZ ;  /* 0x0000cc0000030a27 */ /* 0x000fca00078e00ff */
[----:B------:R-:W-:-:S05]  /*5d30*/  @P0 SHF.R.U32.HI R0, RZ, c[0x0][0x334], R3 ;  /* 0x0000cd00ff000a19 */ /* 0x000fca0000011603 */
.L_x_284:
[----:B------:R-:W-:-:S05]  /*5d40*/  IMAD R0, R0, R4, c[0x0][0x32c] ;  /* 0x0000cb0000007624 */ /* 0x000fca00078e0204 */
[----:B------:R-:W-:-:S05]  /*5d50*/  IMNMX R2, R2, R0, PT ;  /* 0x0000000002027217 */ /* 0x000fca0003800200 */
.L_x_282:
[----:B--2---:R-:W-:-:S05]  /*5d60*/  IMAD.HI R2, R2, 0x2aaaaaab, RZ ;  /* 0x2aaaaaab02027827 */ /* 0x004fca00078e02ff */
[----:B------:R-:W-:-:S04]  /*5d70*/  SHF.R.U32.HI R0, RZ, 0x1f, R2 ;  /* 0x0000001fff007819 */ /* 0x000fc80000011602 */
[----:B------:R-:W-:-:S04]  /*5d80*/  LEA.HI.SX32 R2, R2, R0, 0x1d ;  /* 0x0000000002027211 */ /* 0x000fc800078feaff */
[----:B------:R-:W-:-:S04]  /*5d90*/  IMNMX R3, R245, R2, !PT ;  /* 0x00000002f5037217 */ /* 0x000fc80007800200 */
[----:B------:R-:W-:Y:S01]  /*5da0*/  ISETP.GE.AND P0, PT, R222, R3, PT ;  /* 0x00000003de00720c */ /* 0x000fe20003f06270 */
[----:B------:R1:W-:-:S12]  /*5db0*/  STL [R1+0x18], R3 ;  /* 0x0000180301007387 */ /* 0x0003d80000100800 */
[----:B------:R-:W-:Y:S05]  /*5dc0*/  @!P0 BRA `(.L_x_285) ;  /* 0x0000454000008947 */ /* 0x000fea0003800000 */
[----:B------:R-:W2:Y:S01]  /*5dd0*/  LDL.64 R4, [R1+0x28] ;  /* 0x0000280001047983 */ /* 0x000ea20000100a00 */
[C---:B------:R-:W-:Y:S01]  /*5de0*/  IADD3 R0, P0, R250.reuse, 0x20, RZ ;  /* 0x00000020fa007810 */ /* 0x040fe20007f1e0ff */
[----:B------:R-:W-:Y:S01]  /*5df0*/  IMAD.MOV.U32 R103, RZ, RZ, R105 ;  /* 0x000000ffff677224 */ /* 0x000fe200078e0069 */
[----:B------:R-:W-:Y:S01]  /*5e00*/  MOV R108, R100 ;  /* 0x00000064006c7202 */ /* 0x000fe20000000f00 */
[----:B------:R-:W-:Y:S02]  /*5e10*/  IMAD.MOV.U32 R102, RZ, RZ, R106 ;  /* 0x000000ffff667224 */ /* 0x000fe400078e006a */
[----:B------:R3:W-:Y:S01]  /*5e20*/  STL [R1], R0 ;  /* 0x0000000001007387 */ /* 0x0007e20000100800 */
[----:B------:R-:W-:Y:S01]  /*5e30*/  IMAD.X R252, RZ, RZ, R249, P0 ;  /* 0x000000fffffc7224 */ /* 0x000fe200000e06f9 */
[----:B------:R-:W-:Y:S01]  /*5e40*/  IADD3 R251, P0, R250, 0x40, RZ ;  /* 0x00000040fafb7810 */ /* 0x000fe20007f1e0ff */
[----:B------:R-:W-:-:S04]  /*5e50*/  IMAD.MOV.U32 R107, RZ, RZ, R104 ;  /* 0x000000ffff6b7224 */ /* 0x000fc800078e0068 */
[----:B------:R-:W-:Y:S01]  /*5e60*/  IMAD.X R250, RZ, RZ, R249, P0 ;  /* 0x000000fffffa7224 */ /* 0x000fe200000e06f9 */
[----:B------:R-:W-:-:S04]  /*5e70*/  IADD3 R249, P0, R246, 0x20, RZ ;  /* 0x00000020f6f97810 */ /* 0x000fc80007f1e0ff */
[----:B--2---:R-:W-:Y:S02]  /*5e80*/  IADD3.X R248, RZ, R5, RZ, P0, !PT ;  /* 0x00000005fff87210 */ /* 0x004fe400007fe4ff */
[----:B------:R-:W-:-:S04]  /*5e90*/  IADD3 R247, P0, R246, 0x40, RZ ;  /* 0x00000040f6f77810 */ /* 0x000fc80007f1e0ff */
[----:B---3--:R-:W-:Y:S02]  /*5ea0*/  IADD3.X R246, RZ, R5, RZ, P0, !PT ;  /* 0x00000005fff67210 */ /* 0x008fe400007fe4ff */
.L_x_304:
[----:B------:R-:W2:Y:S01]  /*5eb0*/  LDL R224, [R1+0x48] ;  /* 0x0000480001e07983 */ /* 0x000ea20000100800 */
[----:B------:R-:W-:Y:S04]  /*5ec0*/  DEPBAR.LE SB0, 0x0 ;  /* 0x000080000000791a */ /* 0x000fe80000000000 */
[----:B------:R-:W-:Y:S01]  /*5ed0*/  BAR.SYNC.DEFER_BLOCKING 0x0 ;  /* 0x0000000000007b1d */ /* 0x000fe20000010000 */
[C---:B------:R-:W-:Y:S02]  /*5ee0*/  LOP3.LUT P5, RZ, R228.reuse, 0x200, RZ, 0xc0, !PT ;  /* 0x00000200e4ff7812 */ /* 0x040fe400078ac0ff */
[C---:B------:R-:W-:Y:S02]  /*5ef0*/  LOP3.LUT P4, RZ, R228.reuse, 0x80, RZ, 0xc0, !PT ;  /* 0x00000080e4ff7812 */ /* 0x040fe4000788c0ff */
[----:B------:R-:W-:Y:S01]  /*5f00*/  LOP3.LUT P3, RZ, R228, 0x100, RZ, 0xc0, !PT ;  /* 0x00000100e4ff7812 */ /* 0x000fe2000786c0ff */
[----:B------:R-:W3:Y:S04]  /*5f10*/  S2R R226, SR_TID.X ;  /* 0x0000000000e27919 */ /* 0x000ee80000002100 */
[----:B------:R4:W1:Y:S04]  /*5f20*/  LDSM.16.M88.4 R48, [R211+0x6080] ;  /* 0x00608000d330783b */ /* 0x0008680000000200 */
[----:B------:R4:W1:Y:S04]  /*5f30*/  LDSM.16.M88.4 R44, [R211+0x7080] ;  /* 0x00708000d32c783b */ /* 0x0008680000000200 */
[----:B------:R4:W1:Y:S04]  /*5f40*/  LDSM.16.M88.4 R16, [R208+0x3c80] ;  /* 0x003c8000d010783b */ /* 0x0008680000000200 */
[----:B------:R4:W1:Y:S04]  /*5f50*/  LDSM.16.M88.4 R32, [R208+0x4080] ;  /* 0x00408000d020783b */ /* 0x0008680000000200 */
[----:B------:R4:W1:Y:S04]  /*5f60*/  LDSM.16.M88.4 R160, [R208+0x4480] ;  /* 0x00448000d0a0783b */ /* 0x0008680000000200 */
[----:B------:R4:W1:Y:S04]  /*5f70*/  LDSM.16.M88.4 R164, [R212+0x6080] ;  /* 0x00608000d4a4783b */ /* 0x0008680000000200 */
[----:B------:R4:W1:Y:S04]  /*5f80*/  LDSM.16.M88.4 R172, [R212+0x7080] ;  /* 0x00708000d4ac783b */ /* 0x0008680000000200 */
[----:B------:R4:W1:Y:S04]  /*5f90*/  LDSM.16.M88.4 R168, [R213] ;  /* 0x00000000d5a8783b */ /* 0x0008680000000200 */
[----:B------:R4:W1:Y:S04]  /*5fa0*/  LDSM.16.M88.4 R176, [R221] ;  /* 0x00000000ddb0783b */ /* 0x0008680000000200 */
[----:B------:R4:W1:Y:S01]  /*5fb0*/  LDSM.16.M88.4 R180, [R220] ;  /* 0x00000000dcb4783b */ /* 0x0008620000000200 */
[----:B--2---:R-:W-:Y:S11]  /*5fc0*/  ISETP.GT.AND P0, PT, R224, R222, PT ;  /* 0x000000dee000720c */ /* 0x004ff60003f04270 */
[----:B------:R-:W-:Y:S02]  /*5fd0*/  @!UPT UIADD3 URZ, URZ, URZ, URZ ;  /* 0x0000003f3f3ff290 */ /* 0x000fe4000fffe03f */
[----:B------:R-:W-:-:S05]  /*5fe0*/  @P0 BRA `(.L_x_286) ;  /* 0x0000034000000947 */ /* 0x000fca0003800000 */
[----:B-1-34-:R-:W-:Y:S01]  /*5ff0*/  SHF.R.S32.HI R0, RZ, 0x1f, R222 ;  /* 0x0000001fff007819 */ /* 0x01afe200000114de */
[----:B------:R-:W2:Y:S01]  /*6000*/  LDL.64 R22, [R1+0x40] ;  /* 0x0000400001167983 */ /* 0x000ea20000100a00 */
[----:B------:R-:W-:Y:S01]  /*6010*/  ISETP.GT.AND P1, PT, R226, 0x3f, PT ;  /* 0x0000003fe200780c */ /* 0x000fe20003f24270 */
[----:B------:R-:W-:Y:S02]  /*6020*/  IMAD.WIDE.U32 R2, R222, c[0x0][0x208], RZ ;  /* 0x00008200de027a25 */ /* 0x000fe400078e00ff */
[----:B------:R-:W3:Y:S02]  /*6030*/  LDL.64 R20, [R1+0x38] ;  /* 0x0000380001147983 */ /* 0x000ee40000100a00 */
[----:B------:R-:W-:Y:S02]  /*6040*/  IMAD R0, R0, c[0x0][0x208], RZ ;  /* 0x0000820000007a24 */ /* 0x000fe400078e02ff */
[----:B------:R-:W4:Y:S01]  /*6050*/  LDL R14, [R1] ;  /* 0x00000000010e7983 */ /* 0x000f220000100800 */
[----:B------:R-:W-:Y:S02]  /*6060*/  IMAD.MOV.U32 R25, RZ, RZ, c[0x0][0x208] ;  /* 0x00008200ff197624 */ /* 0x000fe400078e00ff */
[----:B------:R-:W-:Y:S02]  /*6070*/  IMAD R0, R222, c[0x0][0x20c], R0 ;  /* 0x00008300de007a24 */ /* 0x000fe400078e0200 */
[----:B------:R-:W-:Y:S02]  /*6080*/  IMAD.SHL.U32 R25, R25, 0x20, RZ ;  /* 0x0000002019197824 */ /* 0x000fe400078e00ff */
[----:B------:R-:W-:Y:S02]  /*6090*/  IMAD.IADD R0, R3, 0x1, R0 ;  /* 0x0000000103007824 */ /* 0x000fe400078e0200 */
[----:B------:R-:W-:Y:S04]  /*60a0*/  IMAD.WIDE.U32 R2, R2, 0x30, RZ ;  /* 0x0000003002027825 */ /* 0x000fe800078e00ff */
[----:B------:R-:W-:Y:S02]  /*60b0*/  IMAD R0, R0, 0x30, RZ ;  /* 0x0000003000007824 */ /* 0x000fe400078e02ff */
[----:B------:R-:W-:Y:S02]  /*60c0*/  IMAD.MOV.U32 R24, RZ, RZ, 0x5 ;  /* 0x00000005ff187424 */ /* 0x000fe400078e00ff */
[----:B------:R-:W-:Y:S02]  /*60d0*/  IMAD.IADD R0, R3, 0x1, R0 ;  /* 0x0000000103007824 */ /* 0x000fe400078e0200 */
[----:B------:R-:W-:Y:S05]  /*60e0*/  IMAD.MOV.U32 R15, RZ, RZ, c[0x0][0x208] ;  /* 0x00008200ff0f7624 */ /* 0x000fea00078e00ff */
[----:B------:R-:W-:Y:S02]  /*60f0*/  SHF.L.U64.HI R15, R15, R24, c[0x0][0x20c] ;  /* 0x000083000f0f7619 */ /* 0x000fe40000010218 */
[-C--:B--2---:R-:W-:Y:S05]  /*6100*/  IADD3 R4, P0, R22, R2.reuse, RZ ;  /* 0x0000000216047210 */ /* 0x084fea0007f1e0ff */
[----:B---3--:R-:W-:Y:S01]  /*6110*/  IMAD.X R6, R0, 0x1, R21, P0 ;  /* 0x0000000100067824 */ /* 0x008fe200000e0615 */
[-C--:B----4-:R-:W-:Y:S05]  /*6120*/  IADD3 R3, P0, R14, R2.reuse, RZ ;  /* 0x000000020e037210 */ /* 0x090fea0007f1e0ff */
[C---:B------:R-:W-:Y:S01]  /*6130*/  IMAD.X R7, R0.reuse, 0x1, R252, P0 ;  /* 0x0000000100077824 */ /* 0x040fe200000e06fc */
[-C--:B------:R-:W-:Y:S05]  /*6140*/  IADD3 R5, P0, R251, R2.reuse, RZ ;  /* 0x00000002fb057210 */ /* 0x080fea0007f1e0ff */
[----:B------:R-:W-:Y:S01]  /*6150*/  IMAD.X R9, R0, 0x1, R250, P0 ;  /* 0x0000000100097824 */ /* 0x000fe200000e06fa */
[C---:B------:R-:W-:Y:S04]  /*6160*/  LEA R12, P0, R4.reuse, c[0x0][0x1f8], 0x1 ;  /* 0x00007e00040c7a11 */ /* 0x040fe800078008ff */
[----:B------:R-:W-:Y:S02]  /*6170*/  LEA.HI.X R13, R4, c[0x0][0x1fc], R6, 0x1, P0 ;  /* 0x00007f00040d7a11 */ /* 0x000fe400000f0c06 */
[C---:B------:R-:W-:Y:S03]  /*6180*/  LEA R10, P0, R3.reuse, c[0x0][0x1f8], 0x1 ;  /* 0x00007e00030a7a11 */ /* 0x040fe600078008ff */
[----:B------:R-:W-:Y:S01]  /*6190*/  @!PT LDS RZ, [RZ] ;  /* 0x00000000fffff984 */ /* 0x000fe20000000800 */
[----:B------:R-:W-:Y:S01]  /*61a0*/  @!PT LDS RZ, [RZ] ;  /* 0x00000000fffff984 */ /* 0x000fe20000000800 */
[----:B------:R-:W-:Y:S01]  /*61b0*/  @!PT LDS RZ, [RZ] ;  /* 0x00000000fffff984 */ /* 0x000fe20000000800 */
[----:B------:R1:W-:Y:S01]  /*61c0*/  LDGSTS.E.BYPASS.LTC128B.128 [R223+0x1880], [R12.64], !P5 ;  /* 0x018800000cdf7fae */ /* 0x0003e2000e901d48 */
[----:B------:R-:W-:Y:S02]  /*61d0*/  LEA.HI.X R11, R3, c[0x0][0x1fc], R7, 0x1, P0 ;  /* 0x00007f00030b7a11 */ /* 0x000fe400000f0c07 */
[C---:B------:R-:W-:Y:S03]  /*61e0*/  LEA R8, P0, R5.reuse, c[0x0][0x1f8], 0x1 ;  /* 0x00007e0005087a11 */ /* 0x040fe600078008ff */
[----:B------:R1:W-:Y:S01]  /*61f0*/  LDGSTS.E.BYPASS.LTC128B.128 [R223+0x2480], [R10.64], !P4 ;  /* 0x024800000adf7fae */ /* 0x0003e2000e101d48 */
[----:B------:R-:W-:Y:S02]  /*6200*/  LEA.HI.X R9, R5, c[0x0][0x1fc], R9, 0x1, P0 ;  /* 0x00007f0005097a11 */ /* 0x000fe400000f0c09 */
[----:B------:R-:W-:Y:S03]  /*6210*/  @!P1 IADD3 R2, P0, R25, R2, RZ ;  /* 0x0000000219029210 */ /* 0x000fe60007f1e0ff */
[----:B------:R1:W-:Y:S02]  /*6220*/  LDGSTS.E.BYPASS.LTC128B.128 [R223+0x3080], [R8.64], !P3 ;  /* 0x0308000008df7fae */ /* 0x0003e4000d901d48 */
[----:B------:R-:W-:Y:S01]  /*6230*/  @!P1 IMAD.X R0, R0, 0x1, R15, P0 ;  /* 0x0000000100009824 */ /* 0x000fe200000e060f */
[----:B------:R-:W-:Y:S05]  /*6240*/  @!P1 IADD3 R3, P0, R2, R22, RZ ;  /* 0x0000001602039210 */ /* 0x000fea0007f1e0ff */
[----:B------:R-:W-:Y:S01]  /*6250*/  @!P1 IMAD.X R4, R0, 0x1, R21, P0 ;  /* 0x0000000100049824 */ /* 0x000fe200000e0615 */
[C---:B------:R-:W-:Y:S04]  /*6260*/  @!P1 LEA R6, P0, R3.reuse, c[0x0][0x1f8], 0x1 ;  /* 0x00007e0003069a11 */ /* 0x040fe800078008ff */
[----:B------:R-:W-:Y:S02]  /*6270*/  @!P1 LEA.HI.X R7, R3, c[0x0][0x1fc], R4, 0x1, P0 ;  /* 0x00007f0003079a11 */ /* 0x000fe400000f0c04 */
[----:B------:R-:W-:Y:S03]  /*6280*/  @!P1 IADD3 R3, P0, R2, R14, RZ ;  /* 0x0000000e02039210 */ /* 0x000fe60007f1e0ff */
[----:B------:R1:W-:Y:S02]  /*6290*/  @!P1 LDGSTS.E.BYPASS.LTC128B.128 [R223+0x2080], [R6.64], !P5 ;  /* 0x0208000006df9fae */ /* 0x0003e4000e901d48 */
[----:B------:R-:W-:Y:S01]  /*62a0*/  @!P1 IMAD.X R5, R0, 0x1, R252, P0 ;  /* 0x0000000100059824 */ /* 0x000fe200000e06fc */
[C---:B------:R-:W-:Y:S04]  /*62b0*/  @!P1 LEA R4, P0, R3.reuse, c[0x0][0x1f8], 0x1 ;  /* 0x00007e0003049a11 */ /* 0x040fe800078008ff */
[----:B------:R-:W-:Y:S02]  /*62c0*/  @!P1 LEA.HI.X R5, R3, c[0x0][0x1fc], R5, 0x1, P0 ;  /* 0x00007f0003059a11 */ /* 0x000fe400000f0c05 */
[----:B------:R-:W-:Y:S03]  /*62d0*/  @!P1 IADD3 R3, P0, R2, R251, RZ ;  /* 0x000000fb02039210 */ /* 0x000fe60007f1e0ff */
[----:B------:R1:W-:Y:S02]  /*62e0*/  @!P1 LDGSTS.E.BYPASS.LTC128B.128 [R223+0x2c80], [R4.64], !P4 ;  /* 0x02c8000004df9fae */ /* 0x0003e4000e101d48 */
[----:B------:R-:W-:Y:S01]  /*62f0*/  @!P1 IMAD.X R0, R0, 0x1, R250, P0 ;  /* 0x0000000100009824 */ /* 0x000fe200000e06fa */
[C---:B------:R-:W-:Y:S04]  /*6300*/  @!P1 LEA R2, P0, R3.reuse, c[0x0][0x1f8], 0x1 ;  /* 0x00007e0003029a11 */ /* 0x040fe800078008ff */
[----:B------:R-:W-:Y:S05]  /*6310*/  @!P1 LEA.HI.X R3, R3, c[0x0][0x1fc], R0, 0x1, P0 ;  /* 0x00007f0003039a11 */ /* 0x000fea00000f0c00 */
[----:B------:R1:W-:Y:S04]  /*6320*/  @!P1 LDGSTS.E.BYPASS.LTC128B.128 [R223+0x3880], [R2.64], !P3 ;  /* 0x0388000002df9fae */ /* 0x0003e8000d901d48 */
.L_x_286:
[-C--:B-1-34-:R-:W-:Y:S01]  /*6330*/  HMMA.16816.F32 R4, R48, R16.reuse, RZ ;  /* 0x000000103004723c */ /* 0x09afe200000018ff */
[----:B------:R-:W-:Y:S02]  /*6340*/  LDSM.16.M88.4 R184, [R211+0x8080] ;  /* 0x00808000d3b8783b */ /* 0x000fe40000000200 */
[----:B------:R-:W-:Y:S05]  /*6350*/  ISETP.GT.AND P0, PT, R222, R224, PT ;  /* 0x000000e0de00720c */ /* 0x000fea0003f04270 */
[C---:B------:R-:W-:Y:S01]  /*6360*/  HMMA.16816.F32 R8, R44.reuse, R16, RZ ;  /* 0x000000102c08723c */ /* 0x040fe200000018ff */
[----:B------:R-:W0:Y:S07]  /*6370*/  LDGDEPBAR ;  /* 0x00000000000079af */ /* 0x000e2e0000000000 */
[-C--:B------:R-:W-:Y:S01]  /*6380*/  HMMA.16816.F32 R12, R44, R18.reuse, RZ ;  /* 0x000000122c0c723c */ /* 0x080fe200000018ff */
[----:B------:R-:W1:Y:S07]  /*6390*/  LDSM.16.M88.4 R188, [R208+0x4880] ;  /* 0x00488000d0bc783b */ /* 0x000e6e0000000200 */
[C---:B------:R-:W-:Y:S01]  /*63a0*/  HMMA.16816.F32 R16, R48.reuse, R18, RZ ;  /* 0x000000123010723c */ /* 0x040fe200000018ff */
[----:B------:R-:W2:Y:S07]  /*63b0*/  LDSM.16.M88.4 R192, [R211+0x9080] ;  /* 0x00908000d3c0783b */ /* 0x000eae0000000200 */
[-C--:B------:R-:W-:Y:S01]  /*63c0*/  HMMA.16816.F32 R20, R48, R32.reuse, RZ ;  /* 0x000000203014723c */ /* 0x080fe200000018ff */
[----:B------:R-:W3:Y:S07]  /*63d0*/  LDSM.16.M88.4 R196, [R208+0x4c80] ;  /* 0x004c8000d0c4783b */ /* 0x000eee0000000200 */
        /* <DEDUP_REMOVED lines=9> */
[----:B------:R-:W4:Y:S07]  /*6470*/  LDSM.16.M88.4 R160, [R208+0x5080] ;  /* 0x00508000d0a0783b */ /* 0x000f2e0000000200 */
[-C--:B------:R-:W-:Y:S08]  /*6480*/  HMMA.16816.F32 R4, R164, R168.reuse, R4 ;  /* 0x000000a8a404723c */ /* 0x080ff00000001804 */
        /* <DEDUP_REMOVED lines=14> */
[----:B------:R-:W3:Y:S08]  /*6570*/  LDSM.16.M88.4 R164, [R218] ;  /* 0x00000000daa4783b */ /* 0x000ef00000000200 */
[----:B------:R-:W4:Y:S01]  /*6580*/  LDSM.16.M88.4 R180, [R208+0x5480] ;  /* 0x00548000d0b4783b */ /* 0x000f220000000200 */
[-C--:B-1----:R-:W-:Y:S08]  /*6590*/  HMMA.16816.F32 R4, R184, R188.reuse, R4 ;  /* 0x000000bcb804723c */ /* 0x082ff00000001804 */
[C---:B--2---:R-:W-:Y:S08]  /*65a0*/  HMMA.16816.F32 R8, R192.reuse, R188, R8 ;  /* 0x000000bcc008723c */ /* 0x044ff00000001808 */
[-C--:B------:R-:W-:Y:S08]  /*65b0*/  HMMA.16816.F32 R12, R192, R190.reuse, R12 ;  /* 0x000000bec00c723c */ /* 0x080ff0000000180c */
[C---:B------:R-:W-:Y:S01]  /*65c0*/  HMMA.16816.F32 R16, R184.reuse, R190, R16 ;  /* 0x000000beb810723c */ /* 0x040fe20000001810 */
[----:B------:R-:W-:Y:S07]  /*65d0*/  LDSM.16.M88.4 R188, [R208+0x5c80] ;  /* 0x005c8000d0bc783b */ /* 0x000fee0000000200 */
[-C--:B---3--:R-:W-:Y:S08]  /*65e0*/  HMMA.16816.F32 R20, R184, R196.reuse, R20 ;  /* 0x000000c4b814723c */ /* 0x088ff00000001814 */
[C---:B------:R-:W-:Y:S08]  /*65f0*/  HMMA.16816.F32 R24, R192.reuse, R196, R24 ;  /* 0x000000c4c018723c */ /* 0x040ff00000001818 */
[-C--:B------:R-:W-:Y:S08]  /*6600*/  HMMA.16816.F32 R28, R192, R198.reuse, R28 ;  /* 0x000000c6c01c723c */ /* 0x080ff0000000181c */
[C---:B------:R-:W-:Y:S01]  /*6610*/  HMMA.16816.F32 R32, R184.reuse, R198, R32 ;  /* 0x000000c6b820723c */ /* 0x040fe20000001820 */
[----:B------:R-:W-:Y:S07]  /*6620*/  LDSM.16.M88.4 R196, [R216] ;  /* 0x00000000d8c4783b */ /* 0x000fee0000000200 */
[-C--:B----4-:R-:W-:Y:S08]  /*6630*/  HMMA.16816.F32 R36, R184, R160.reuse, R36 ;  /* 0x000000a0b824723c */ /* 0x090ff00000001824 */
[C---:B------:R-:W-:Y:S08]  /*6640*/  HMMA.16816.F32 R40, R192.reuse, R160, R40 ;  /* 0x000000a0c028723c */ /* 0x040ff00000001828 */
[-C--:B------:R-:W-:Y:S01]  /*6650*/  HMMA.16816.F32 R44, R192, R162.reuse, R44 ;  /* 0x000000a2c02c723c */ /* 0x080fe2000000182c */
[----:B------:R-:W-:Y:S07]  /*6660*/  LDSM.16.M88.4 R192, [R212+0xa080] ;  /* 0x00a08000d4c0783b */ /* 0x000fee0000000200 */
[----:B------:R-:W-:Y:S01]  /*6670*/  HMMA.16816.F32 R48, R184, R162, R48 ;  /* 0x000000a2b830723c */ /* 0x000fe20000001830 */
[----:B------:R-:W1:Y:S07]  /*6680*/  LDSM.16.M88.4 R160, [R211+0xb080] ;  /* 0x00b08000d3a0783b */ /* 0x000e6e0000000200 */
[-C--:B-----5:R-:W-:Y:S01]  /*6690*/  HMMA.16816.F32 R4, R168, R200.reuse, R4 ;  /* 0x000000c8a804723c */ /* 0x0a0fe20000001804 */
[----:B------:R-:W2:Y:S07]  /*66a0*/  LDSM.16.M88.4 R184, [R208+0x5880] ;  /* 0x00588000d0b8783b */ /* 0x000eae0000000200 */
[C---:B------:R-:W-:Y:S08]  /*66b0*/  HMMA.16816.F32 R8, R204.reuse, R200, R8 ;  /* 0x000000c8cc08723c */ /* 0x040ff00000001808 */
[-C--:B------:R-:W-:Y:S08]  /*66c0*/  HMMA.16816.F32 R12, R204, R202.reuse, R12 ;  /* 0x000000cacc0c723c */ /* 0x080ff0000000180c */
[C---:B------:R-:W-:Y:S08]  /*66d0*/  HMMA.16816.F32 R16, R168.reuse, R202, R16 ;  /* 0x000000caa810723c */ /* 0x040ff00000001810 */
[-C--:B------:R-:W-:Y:S08]  /*66e0*/  HMMA.16816.F32 R20, R168, R164.reuse, R20 ;  /* 0x000000a4a814723c */ /* 0x080ff00000001814 */
        /* <DEDUP_REMOVED lines=25> */
[----:B------:R-:W1:Y:S01]  /*6880*/  MUFU.TANH R162, R4 ;  /* 0x0000000400a27308 */ /* 0x000e620000002400 */
[----:B------:R-:W-:Y:S02]  /*6890*/  FMUL.FTZ R5, R5, c[0x0][0x320] ;  /* 0x0000c80005057a20 */ /* 0x000fe40000410000 */
[----:B------:R-:W-:Y:S02]  /*68a0*/  FMUL.FTZ R6, R6, c[0x0][0x320] ;  /* 0x0000c80006067a20 */ /* 0x000fe40000410000 */
[----:B------:R-:W-:Y:S04]  /*68b0*/  FMUL.FTZ R7, R7, c[0x0][0x320] ;  /* 0x0000c80007077a20 */ /* 0x000fe80000410000 */
[----:B------:R-:W-:Y:S01]  /*68c0*/  FMUL.FTZ R8, R8, c[0x0][0x320] ;  /* 0x0000c80008087a20 */ /* 0x000fe20000410000 */
[----:B------:R-:W2:Y:S01]  /*68d0*/  MUFU.TANH R161, R5 ;  /* 0x0000000500a17308 */ /* 0x000ea20000002400 */
[----:B------:R-:W-:Y:S02]  /*68e0*/  FMUL.FTZ R9, R9, c[0x0][0x320] ;  /* 0x0000c80009097a20 */ /* 0x000fe40000410000 */
[----:B------:R-:W-:Y:S02]  /*68f0*/  FMUL.FTZ R10, R10, c[0x0][0x320] ;  /* 0x0000c8000a0a7a20 */ /* 0x000fe40000410000 */
[----:B------:R-:W-:Y:S02]  /*6900*/  FMUL.FTZ R11, R11, c[0x0][0x320] ;  /* 0x0000c8000b0b7a20 */ /* 0x000fe40000410000 */
        /* <DEDUP_REMOVED lines=8> */
[----:B------:R4:W1:Y:S01]  /*6990*/  MUFU.TANH R169, R7 ;  /* 0x0000000700a97308 */ /* 0x0008620000002400 */
[----:B------:R-:W-:Y:S09]  /*69a0*/  FMUL.FTZ R18, R18, c[0x0][0x320] ;  /* 0x0000c80012127a20 */ /* 0x000ff20000410000 */
[----:B------:R-:W1:Y:S10]  /*69b0*/  MUFU.TANH R182, R8 ;  /* 0x0000000800b67308 */ /* 0x000e740000002400 */
[----:B------:R-:W1:Y:S01]  /*69c0*/  MUFU.TANH R176, R9 ;  /* 0x0000000900b07308 */ /* 0x000e620000002400 */
[----:B----4-:R-:W4:Y:S09]  /*69d0*/  LDSM.16.M88.4 R4, [R215] ;  /* 0x00000000d704783b */ /* 0x010f320000000200 */
[----:B------:R-:W1:Y:S10]  /*69e0*/  MUFU.TANH R186, R10 ;  /* 0x0000000a00ba7308 */ /* 0x000e740000002400 */
[----:B------:R5:W1:Y:S10]  /*69f0*/  MUFU.TANH R184, R11 ;  /* 0x0000000b00b87308 */ /* 0x000a740000002400 */
[----:B------:R-:W1:Y:S10]  /*6a00*/  MUFU.TANH R178, R14 ;  /* 0x0000000e00b27308 */ /* 0x000e740000002400 */
[----:B------:R-:W1:Y:S01]  /*6a10*/  MUFU.TANH R110, R16 ;  /* 0x00000010006e7308 */ /* 0x000e620000002400 */
[----:B-----5:R-:W5:Y:S01]  /*6a20*/  LDSM.16.M88.4 R8, [R214] ;  /* 0x00000000d608783b */ /* 0x020f620000000200 */
[----:B------:R-:W-:Y:S04]  /*6a30*/  DEPBAR.LE SB0, 0x0 ;  /* 0x000080000000791a */ /* 0x000fe80000000000 */
[-C--:B----4-:R-:W-:Y:S04]  /*6a40*/  HMMA.16816.F32 R20, R192, R4.reuse, R20 ;  /* 0x00000004c014723c */ /* 0x090fe80000001814 */
[----:B------:R4:W1:Y:S01]  /*6a50*/  MUFU.TANH R111, R19 ;  /* 0x00000013006f7308 */ /* 0x0008620000002400 */
[----:B------:R-:W-:Y:S03]  /*6a60*/  BAR.SYNC.DEFER_BLOCKING 0x0 ;  /* 0x0000000000007b1d */ /* 0x000fe60000010000 */
[C---:B------:R-:W-:Y:S06]  /*6a70*/  HMMA.16816.F32 R24, R164.reuse, R4, R24 ;  /* 0x00000004a418723c */ /* 0x040fec0000001818 */
[----:B------:R-:W1:Y:S02]  /*6a80*/  MUFU.TANH R174, R12 ;  /* 0x0000000c00ae7308 */ /* 0x000e640000002400 */
[-C--:B------:R-:W-:Y:S08]  /*6a90*/  HMMA.16816.F32 R28, R164, R6.reuse, R28 ;  /* 0x00000006a41c723c */ /* 0x080ff0000000181c */
[----:B------:R-:W1:Y:S01]  /*6aa0*/  MUFU.TANH R163, R13 ;  /* 0x0000000d00a37308 */ /* 0x000e620000002400 */
[C---:B------:R-:W-:Y:S04]  /*6ab0*/  HMMA.16816.F32 R32, R192.reuse, R6, R32 ;  /* 0x00000006c020723c */ /* 0x040fe80000001820 */
[----:B------:R-:W-:Y:S02]  /*6ac0*/  FMUL.FTZ R20, R20, c[0x0][0x320] ;  /* 0x0000c80014147a20 */ /* 0x000fe40000410000 */
[----:B------:R-:W-:Y:S03]  /*6ad0*/  FMUL.FTZ R21, R21, c[0x0][0x320] ;  /* 0x0000c80015157a20 */ /* 0x000fe60000410000 */
[----:B------:R-:W1:Y:S03]  /*6ae0*/  MUFU.TANH R177, R15 ;  /* 0x0000000f00b17308 */ /* 0x000e660000002400 */
        /* <DEDUP_REMOVED lines=11> */
[----:B------:R-:W-:Y:S02]  /*6ba0*/  FMUL.FTZ R29, R29, c[0x0][0x320] ;  /* 0x0000c8001d1d7a20 */ /* 0x000fe40000410000 */
[----:B------:R-:W-:Y:S02]  /*6bb0*/  FMUL.FTZ R30, R30, c[0x0][0x320] ;  /* 0x0000c8001e1e7a20 */ /* 0x000fe40000410000 */
[----:B------:R-:W-:Y:S01]  /*6bc0*/  FMUL.FTZ R31, R31, c[0x0][0x320] ;  /* 0x0000c8001f1f7a20 */ /* 0x000fe20000410000 */
[----:B------:R-:W-:Y:S01]  /*6bd0*/  HMMA.16816.F32 R48, R192, R10, R48 ;  /* 0x0000000ac030723c */ /* 0x000fe20000001830 */
[----:B------:R5:W1:Y:S03]  /*6be0*/  MUFU.TANH R106, R22 ;  /* 0x00000016006a7308 */ /* 0x000a660000002400 */
[----:B------:R-:W-:Y:S02]  /*6bf0*/  FMUL.FTZ R34, R34, c[0x0][0x320] ;  /* 0x0000c80022227a20 */ /* 0x000fe40000410000 */
[----:B------:R-:W-:Y:S02]  /*6c00*/  FMUL.FTZ R35, R35, c[0x0][0x320] ;  /* 0x0000c80023237a20 */ /* 0x000fe40000410000 */
[----:B----4-:R-:W-:Y:S03]  /*6c10*/  FMUL.FTZ R19, R37, c[0x0][0x320] ;  /* 0x0000c80025137a20 */ /* 0x010fe60000410000 */
[----:B------:R4:W1:Y:S01]  /*6c20*/  MUFU.TANH R168, R24 ;  /* 0x0000001800a87308 */ /* 0x0008620000002400 */
[----:B------:R-:W-:Y:S02]  /*6c30*/  FMUL.FTZ R38, R38, c[0x0][0x320] ;  /* 0x0000c80026267a20 */ /* 0x000fe40000410000 */
[----:B------:R-:W-:Y:S02]  /*6c40*/  FMUL.FTZ R42, R42, c[0x0][0x320] ;  /* 0x0000c8002a2a7a20 */ /* 0x000fe40000410000 */
[----:B------:R-:W-:Y:S02]  /*6c50*/  FMUL.FTZ R43, R43, c[0x0][0x320] ;  /* 0x0000c8002b2b7a20 */ /* 0x000fe40000410000 */
[----:B------:R-:W-:Y:S02]  /*6c60*/  FMUL.FTZ R44, R44, c[0x0][0x320] ;  /* 0x0000c8002c2c7a20 */ /* 0x000fe40000410000 */
[----:B------:R-:W-:Y:S01]  /*6c70*/  FMUL.FTZ R45, R45, c[0x0][0x320] ;  /* 0x0000c8002d2d7a20 */ /* 0x000fe20000410000 */
[----:B------:R1:W1:Y:S01]  /*6c80*/  MUFU.TANH R170, R25 ;  /* 0x0000001900aa7308 */ /* 0x0002620000002400 */
[----:B------:R-:W-:Y:S02]  /*6c90*/  FMUL.FTZ R46, R46, c[0x0][0x320] ;  /* 0x0000c8002e2e7a20 */ /* 0x000fe40000410000 */
[----:B------:R-:W-:Y:S02]  /*6ca0*/  FMUL.FTZ R16, R48, c[0x0][0x320] ;  /* 0x0000c80030107a20 */ /* 0x000fe40000410000 */
[----:B-----5:R-:W-:Y:S02]  /*6cb0*/  FMUL.FTZ R22, R36, c[0x0][0x320] ;  /* 0x0000c80024167a20 */ /* 0x020fe40000410000 */
[----:B------:R-:W-:Y:S02]  /*6cc0*/  FMUL.FTZ R14, R49, c[0x0][0x320] ;  /* 0x0000c800310e7a20 */ /* 0x000fe40000410000 */
[----:B------:R-:W-:Y:S01]  /*6cd0*/  FMUL.FTZ R21, R50, c[0x0][0x320] ;  /* 0x0000c80032157a20 */ /* 0x000fe20000410000 */
[----:B------:R5:W2:Y:S01]  /*6ce0*/  MUFU.TANH R171, R26 ;  /* 0x0000001a00ab7308 */ /* 0x000aa20000002400 */
[----:B------:R-:W-:Y:S02]  /*6cf0*/  FMUL.FTZ R20, R51, c[0x0][0x320] ;  /* 0x0000c80033147a20 */ /* 0x000fe40000410000 */
[----:B------:R-:W-:Y:S02]  /*6d00*/  FMUL.FTZ R23, R23, c[0x0][0x320] ;  /* 0x0000c80017177a20 */ /* 0x000fe40000410000 */
[----:B----4-:R-:W-:Y:S02]  /*6d10*/  FMUL.FTZ R24, R33, c[0x0][0x320] ;  /* 0x0000c80021187a20 */ /* 0x010fe40000410000 */
[----:B------:R-:W-:Y:S02]  /*6d20*/  FMUL.FTZ R40, R40, c[0x0][0x320] ;  /* 0x0000c80028287a20 */ /* 0x000fe40000410000 */
[----:B------:R-:W-:Y:S01]  /*6d30*/  FMUL.FTZ R41, R41, c[0x0][0x320] ;  /* 0x0000c80029297a20 */ /* 0x000fe20000410000 */
[----:B------:R4:W2:Y:S01]  /*6d40*/  MUFU.TANH R104, R17 ;  /* 0x0000001100687308 */ /* 0x0008a20000002400 */
[----:B------:R-:W-:Y:S02]  /*6d50*/  FMUL.FTZ R47, R47, c[0x0][0x320] ;  /* 0x0000c8002f2f7a20 */ /* 0x000fe40000410000 */
[----:B-1----:R-:W-:Y:S07]  /*6d60*/  FMUL.FTZ R25, R32, c[0x0][0x320] ;  /* 0x0000c80020197a20 */ /* 0x002fee0000410000 */
[----:B------:R4:W1:Y:S01]  /*6d70*/  MUFU.TANH R160, R18 ;  /* 0x0000001200a07308 */ /* 0x0008620000002400 */
[----:B-----5:R-:W-:Y:S09]  /*6d80*/  FMUL.FTZ R26, R39, c[0x0][0x320] ;  /* 0x0000c800271a7a20 */ /* 0x020ff20000410000 */
[----:B------:R4:W1:Y:S10]  /*6d90*/  MUFU.TANH R105, R23 ;  /* 0x0000001700697308 */ /* 0x0008740000002400 */
[----:B------:R4:W1:Y:S10]  /*6da0*/  MUFU.TANH R173, R27 ;  /* 0x0000001b00ad7308 */ /* 0x0008740000002400 */
        /* <DEDUP_REMOVED lines=13> */
[----:B------:R4:W1:Y:S10]  /*6e80*/  MUFU.TANH R27, R41 ;  /* 0x00000029001b7308 */ /* 0x0008740000002400 */
        /* <DEDUP_REMOVED lines=9> */
[----:B------:R-:W1:Y:S01]  /*6f20*/  MUFU.TANH R20, R20 ;  /* 0x0000001400147308 */ /* 0x000e620000002400 */
[----:B------:R-:W-:-:S05]  /*6f30*/  @!P0 BRA `(.L_x_287) ;  /* 0x0000035000008947 */ /* 0x000fca0003800000 */
[----:B--234-:R-:W-:Y:S01]  /*6f40*/  SHF.R.S32.HI R2, RZ, 0x1f, R226 ;  /* 0x0000001fff027819 */ /* 0x01cfe200000114e2 */
[----:B------:R-:W2:Y:S01]  /*6f50*/  LDL.64 R230, [R1+0x30] ;  /* 0x0000300001e67983 */ /* 0x000ea20000100a00 */
[----:B------:R-:W-:Y:S02]  /*6f60*/  IADD3 R0, R222, -0x1, RZ ;  /* 0xffffffffde007810 */ /* 0x000fe40007ffe0ff */
[----:B------:R-:W-:Y:S01]  /*6f70*/  LEA.HI R2, R2, R226, RZ, 0x2 ;  /* 0x000000e202027211 */ /* 0x000fe200078f10ff */
[----:B------:R-:W3:Y:S01]  /*6f80*/  LDL.64 R224, [R1+0x28] ;  /* 0x0000280001e07983 */ /* 0x000ee20000100a00 */
[----:B------:R-:W-:Y:S02]  /*6f90*/  SHF.R.S32.HI R5, RZ, 0x1f, R0 ;  /* 0x0000001fff057819 */ /* 0x000fe40000011400 */
[----:B------:R-:W-:Y:S01]  /*6fa0*/  SHF.R.S32.HI R2, RZ, 0x2, R2 ;  /* 0x00000002ff027819 */ /* 0x000fe20000011402 */
[----:B------:R-:W4:Y:S02]  /*6fb0*/  LDL.64 R232, [R1+0x50] ;  /* 0x0000500001e87983 */ /* 0x000f240000100a00 */
[----:B------:R-:W-:Y:S01]  /*6fc0*/  IMAD R5, R5, c[0x0][0x1e0], RZ ;  /* 0x0000780005057a24 */ /* 0x000fe200078e02ff */
[----:B------:R-:W-:Y:S01]  /*6fd0*/  IADD3 R4, -R2, 0x30, RZ ;  /* 0x0000003002047810 */ /* 0x000fe20007ffe1ff */
[----:B------:R-:W-:Y:S03]  /*6fe0*/  IMAD.WIDE.U32 R2, R0, c[0x0][0x1e0], RZ ;  /* 0x0000780000027a25 */ /* 0x000fe600078e00ff */
[----:B------:R-:W-:Y:S01]  /*6ff0*/  ISETP.GE.AND P1, PT, R4, 0x1, PT ;  /* 0x000000010400780c */ /* 0x000fe20003f26270 */
[----:B------:R-:W-:Y:S04]  /*7000*/  IMAD R0, R0, c[0x0][0x1e4], R5 ;  /* 0x0000790000007a24 */ /* 0x000fe800078e0205 */
[----:B------:R-:W-:Y:S02]  /*7010*/  IMAD.IADD R0, R3, 0x1, R0 ;  /* 0x0000000103007824 */ /* 0x000fe400078e0200 */
[----:B------:R-:W-:Y:S04]  /*7020*/  IMAD.WIDE.U32 R2, R2, 0x30, RZ ;  /* 0x0000003002027825 */ /* 0x000fe800078e00ff */
[----:B------:R-:W-:Y:S04]  /*7030*/  IMAD R0, R0, 0x30, RZ ;  /* 0x0000003000007824 */ /* 0x000fe800078e02ff */
[----:B------:R-:W-:Y:S01]  /*7040*/  IMAD.IADD R0, R3, 0x1, R0 ;  /* 0x0000000103007824 */ /* 0x000fe200078e0200 */
[-C--:B--2---:R-:W-:Y:S05]  /*7050*/  @P1 IADD3 R3, P0, R230, R2.reuse, RZ ;  /* 0x00000002e6031210 */ /* 0x084fea0007f1e0ff */
[C---:B---3--:R-:W-:Y:S01]  /*7060*/  @P1 IMAD.X R7, R0.reuse, 0x1, R225, P0 ;  /* 0x0000000100071824 */ /* 0x048fe200000e06e1 */
[-C--:B------:R-:W-:Y:S05]  /*7070*/  @P1 IADD3 R5, P0, R249, R2.reuse, RZ ;  /* 0x00000002f9051210 */ /* 0x080fea0007f1e0ff */
[C---:B------:R-:W-:Y:S01]  /*7080*/  @P1 IMAD.X R8, R0.reuse, 0x1, R248, P0 ;  /* 0x0000000100081824 */ /* 0x040fe200000e06f8 */
[-C--:B------:R-:W-:Y:S05]  /*7090*/  @P1 IADD3 R6, P0, R247, R2.reuse, RZ ;  /* 0x00000002f7061210 */ /* 0x080fea0007f1e0ff */
[----:B------:R-:W-:Y:S01]  /*70a0*/  @P1 IMAD.X R9, R0, 0x1, R246, P0 ;  /* 0x0000000100091824 */ /* 0x000fe200000e06f6 */
[C---:B------:R-:W-:Y:S04]  /*70b0*/  @P1 LEA R12, P0, R3.reuse, c[0x0][0x1c8], 0x1 ;  /* 0x00007200030c1a11 */ /* 0x040fe800078008ff */
[----:B------:R-:W-:Y:S02]  /*70c0*/  @P1 LEA.HI.X R13, R3, c[0x0][0x1cc], R7, 0x1, P0 ;  /* 0x00007300030d1a11 */ /* 0x000fe400000f0c07 */
[C---:B------:R-:W-:Y:S03]  /*70d0*/  @P1 LEA R10, P0, R5.reuse, c[0x0][0x1c8], 0x1 ;  /* 0x00007200050a1a11 */ /* 0x040fe600078008ff */
[----:B------:R-:W-:Y:S01]  /*70e0*/  @!PT LDS RZ, [RZ] ;  /* 0x00000000fffff984 */ /* 0x000fe20000000800 */
[----:B------:R-:W-:Y:S01]  /*70f0*/  @!PT LDS RZ, [RZ] ;  /* 0x00000000fffff984 */ /* 0x000fe20000000800 */
[----:B------:R-:W-:Y:S01]  /*7100*/  @!PT LDS RZ, [RZ] ;  /* 0x00000000fffff984 */ /* 0x000fe20000000800 */
[----:B------:R2:W-:Y:S01]  /*7110*/  @P1 LDGSTS.E.BYPASS.LTC128B.128 [R223+0x3c80], [R12.64], !P5 ;  /* 0x03c800000cdf1fae */ /* 0x0005e2000e901d48 */
[----:B------:R-:W-:Y:S02]  /*7120*/  @P1 LEA.HI.X R11, R5, c[0x0][0x1cc], R8, 0x1, P0 ;  /* 0x00007300050b1a11 */ /* 0x000fe400000f0c08 */
[C---:B------:R-:W-:Y:S03]  /*7130*/  @P1 LEA R8, P0, R6.reuse, c[0x0][0x1c8], 0x1 ;  /* 0x0000720006081a11 */ /* 0x040fe600078008ff */
[----:B------:R2:W-:Y:S01]  /*7140*/  @P1 LDGSTS.E.BYPASS.LTC128B.128 [R223+0x4880], [R10.64], !P4 ;  /* 0x048800000adf1fae */ /* 0x0005e2000e101d48 */
[----:B------:R-:W-:Y:S02]  /*7150*/  @P1 LEA.HI.X R9, R6, c[0x0][0x1cc], R9, 0x1, P0 ;  /* 0x0000730006091a11 */ /* 0x000fe400000f0c09 */
[----:B------:R-:W-:Y:S03]  /*7160*/  ISETP.GE.AND P0, PT, R4, 0x21, PT ;  /* 0x000000210400780c */ /* 0x000fe60003f06270 */
[----:B------:R2:W-:Y:S10]  /*7170*/  @P1 LDGSTS.E.BYPASS.LTC128B.128 [R223+0x5480], [R8.64], !P3 ;  /* 0x0548000008df1fae */ /* 0x0005f4000d901d48 */
[----:B----4-:R-:W-:Y:S05]  /*7180*/  @P0 IADD3 R2, P2, R232, R2, RZ ;  /* 0x00000002e8020210 */ /* 0x010fea0007f5e0ff */
[----:B------:R-:W-:Y:S01]  /*7190*/  @P0 IMAD.X R0, R233, 0x1, R0, P2 ;  /* 0x00000001e9000824 */ /* 0x000fe200010e0600 */
[----:B------:R-:W-:Y:S05]  /*71a0*/  @P0 IADD3 R3, P2, R2, R230, RZ ;  /* 0x000000e602030210 */ /* 0x000fea0007f5e0ff */
[----:B------:R-:W-:Y:S01]  /*71b0*/  @P0 IMAD.X R4, R0, 0x1, R225, P2 ;  /* 0x0000000100040824 */ /* 0x000fe200010e06e1 */
[C---:B------:R-:W-:Y:S04]  /*71c0*/  @P0 LEA R6, P2, R3.reuse, c[0x0][0x1c8], 0x1 ;  /* 0x0000720003060a11 */ /* 0x040fe800078408ff */
[----:B------:R-:W-:Y:S02]  /*71d0*/  @P0 LEA.HI.X R7, R3, c[0x0][0x1cc], R4, 0x1, P2 ;  /* 0x0000730003070a11 */ /* 0x000fe400010f0c04 */
[----:B------:R-:W-:Y:S03]  /*71e0*/  @P0 IADD3 R3, P2, R2, R249, RZ ;  /* 0x000000f902030210 */ /* 0x000fe60007f5e0ff */
        /* <DEDUP_REMOVED lines=10> */
.L_x_287:
[----:B--234-:R-:W2:Y:S01]  /*7290*/  LDL R2, [R1+0x4c] ;  /* 0x00004c0001027983 */ /* 0x01cea20000100800 */
[----:B------:R-:W-:Y:S02]  /*72a0*/  IMAD.MOV.U32 R0, RZ, RZ, c[0x0][0x2c4] ;  /* 0x0000b100ff007624 */ /* 0x000fe400078e00ff */
[----:B------:R-:W-:Y:S01]  /*72b0*/  IMAD.MOV.U32 R33, RZ, RZ, c[0x0][0x32c] ;  /* 0x0000cb00ff217624 */ /* 0x000fe200078e00ff */
[----:B------:R-:W3:Y:S02]  /*72c0*/  LDL R32, [R1+0x4] ;  /* 0x0000040001207983 */ /* 0x000ee40000100800 */
[----:B------:R-:W-:Y:S02]  /*72d0*/  ISETP.NE.AND P0, PT, R0, 0x1, PT ;  /* 0x000000010000780c */ /* 0x000fe40003f05270 */
[----:B------:R-:W0:Y:S11]  /*72e0*/  LDGDEPBAR ;  /* 0x00000000000079af */ /* 0x000e360000000000 */
[----:B--2---:R-:W-:Y:S04]  /*72f0*/  @P0 IMAD.HI.U32 R0, R2, c[0x0][0x2c8], RZ ;  /* 0x0000b20002000a27 */ /* 0x004fe800078e00ff */
[----:B------:R-:W-:Y:S01]  /*7300*/  IMAD.MOV.U32 R5, RZ, RZ, R2 ;  /* 0x000000ffff057224 */ /* 0x000fe200078e0002 */
[----:B------:R-:W-:Y:S01]  /*7310*/  @P0 SHF.R.U32.HI R5, RZ, c[0x0][0x2cc], R0 ;  /* 0x0000b300ff050a19 */ /* 0x000fe20000011600 */
[----:B------:R-:W-:Y:S01]  /*7320*/  IMAD R0, R222, -0x30, RZ ;  /* 0xffffffd0de007824 */ /* 0x000fe200078e02ff */
[----:B------:R-:W-:Y:S03]  /*7330*/  ISETP.GE.AND P0, PT, R33, 0x1, PT ;  /* 0x000000012100780c */ /* 0x000fe60003f06270 */
[----:B------:R-:W2:Y:S01]  /*7340*/  SHFL.IDX PT, R4, R5, RZ, 0x1c1f ;  /* 0x001c1fff05047589 */ /* 0x000ea200000e0000 */
[----:B---3--:R-:W-:Y:S04]  /*7350*/  IADD3 R7, -R32, 0x1, R0 ;  /* 0x0000000120077810 */ /* 0x008fe80007ffe100 */
[----:B------:R-:W-:Y:S04]  /*7360*/  IADD3 R7, -R229, R7, R227 ;  /* 0x00000007e5077210 */ /* 0x000fe80007ffe1e3 */
[C---:B------:R-:W-:Y:S02]  /*7370*/  IADD3 R6, R7.reuse, c[0x0][0x328], RZ ;  /* 0x0000ca0007067a10 */ /* 0x040fe40007ffe0ff */
[----:B------:R-:W-:Y:S03]  /*7380*/  IADD3 R7, R7, UR6, RZ ;  /* 0x0000000607077c10 */ /* 0x000fe6000fffe0ff */
[----:B--2---:R-:W-:Y:S02]  /*7390*/  IMAD.IADD R3, R6, 0x1, R4 ;  /* 0x0000000106037824 */ /* 0x004fe400078e0204 */
[----:B------:R-:W-:Y:S01]  /*73a0*/  IMAD.IADD R2, R4, 0x1, R7 ;  /* 0x0000000104027824 */ /* 0x000fe200078e0207 */
[----:B------:R-:W-:-:S05]  /*73b0*/  @!P0 BRA `(.L_x_288) ;  /* 0x0000018000008947 */ /* 0x000fca0003800000 */
[----:B------:R-:W-:Y:S01]  /*73c0*/  IADD3 R4, -R229, R227, R4 ;  /* 0x000000e3e5047210 */ /* 0x000fe20007ffe104 */
[----:B------:R-:W-:Y:S03]  /*73d0*/  BSSY B0, `(.L_x_289) ;  /* 0x0000011000007945 */ /* 0x000fe60003800000 */
        /* <DEDUP_REMOVED lines=11> */
.L_x_290:
[----:B------:R-:W-:Y:S04]  /*7490*/  MOV R8, c[0x0][0x32c] ;  /* 0x0000cb0000087a02 */ /* 0x000fe80000000f00 */
[----:B------:R-:W-:Y:S11]  /*74a0*/  ISETP.NE.AND P0, PT, R8, 0x1, PT ;  /* 0x000000010800780c */ /* 0x000ff60003f05270 */
[----:B------:R-:W-:Y:S02]  /*74b0*/  @!UPT UIADD3 URZ, URZ, URZ, URZ ;  /* 0x0000003f3f3ff290 */ /* 0x000fe4000fffe03f */
[----:B------:R-:W-:Y:S05]  /*74c0*/  @P0 IMAD.HI.U32 R8, R4, c[0x0][0x330], RZ ;  /* 0x0000cc0004080a27 */ /* 0x000fea00078e00ff */
[----:B------:R-:W-:Y:S02]  /*74d0*/  @P0 SHF.R.U32.HI R4, RZ, c[0x0][0x334], R8 ;  /* 0x0000cd00ff040a19 */ /* 0x000fe40000011608 */
.L_x_291:
[----:B------:R-:W-:Y:S05]  /*74e0*/  BSYNC B0 ;  /* 0x0000000000007941 */ /* 0x000fea0003800000 */
.L_x_289:
[----:B------:R-:W-:Y:S04]  /*74f0*/  IMAD.IADD R8, R0, 0x1, -R32 ;  /* 0x0000000100087824 */ /* 0x000fe800078e0a20 */
[----:B------:R-:W-:Y:S05]  /*7500*/  IMAD R4, R4, c[0x0][0x32c], R8 ;  /* 0x0000cb0004047a24 */ /* 0x000fea00078e0208 */
[----:B------:R-:W-:Y:S02]  /*7510*/  IADD3 R8, R4, c[0x0][0x32c], RZ ;  /* 0x0000cb0004087a10 */ /* 0x000fe40007ffe0ff */
[----:B------:R-:W-:Y:S02]  /*7520*/  IMNMX R2, R2, R4, !PT ;  /* 0x0000000402027217 */ /* 0x000fe40007800200 */
[----:B------:R-:W-:Y:S02]  /*7530*/  IMNMX R3, R3, R8, PT ;  /* 0x0000000803037217 */ /* 0x000fe40003800200 */
.L_x_288:
[C---:B------:R-:W-:Y:S01]  /*7540*/  ISETP.GE.AND P0, PT, R0.reuse, 0x1, PT ;  /* 0x000000010000780c */ /* 0x040fe20003f06270 */
[----:B------:R-:W2:Y:S01]  /*7550*/  SHFL.IDX PT, R4, R5, 0x1, 0x1c1f ;  /* 0x003c1f0005047f89 */ /* 0x000ea200000e0000 */
[----:B------:R-:W-:Y:S02]  /*7560*/  ISETP.GE.AND P1, PT, R0, 0x2, PT ;  /* 0x000000020000780c */ /* 0x000fe40003f26270 */
[----:B------:R-:W-:Y:S02]  /*7570*/  P2R R13, PR, RZ, 0x1 ;  /* 0x00000001ff0d7803 */ /* 0x000fe40000000000 */
[----:B------:R-:W-:Y:S02]  /*7580*/  ISETP.GT.AND P0, PT, R2, RZ, !P0 ;  /* 0x000000ff0200720c */ /* 0x000fe40004704270 */
[----:B------:R-:W-:Y:S02]  /*7590*/  P2R R12, PR, RZ, 0x2 ;  /* 0x00000002ff0c7803 */ /* 0x000fe40000000000 */
[C---:B------:R-:W-:Y:S02]  /*75a0*/  ISETP.LT.OR P0, PT, R3.reuse, 0x1, P0 ;  /* 0x000000010300780c */ /* 0x040fe40000701670 */
[----:B------:R-:W-:Y:S02]  /*75b0*/  ISETP.GE.AND P6, PT, R0, 0x12, PT ;  /* 0x000000120000780c */ /* 0x000fe40003fc6270 */
[----:B------:R-:W-:Y:S02]  /*75c0*/  FSEL R15, R162, -INF , !P0 ;  /* 0xff800000a20f7808 */ /* 0x000fe40004000000 */
[----:B------:R-:W-:Y:S02]  /*75d0*/  ISETP.GT.AND P0, PT, R2, 0x1, !P1 ;  /* 0x000000010200780c */ /* 0x000fe40004f04270 */
[----:B------:R-:W-:Y:S02]  /*75e0*/  ISETP.GE.AND P1, PT, R0, 0x9, PT ;  /* 0x000000090000780c */ /* 0x000fe40003f26270 */
[----:B------:R-:W-:Y:S02]  /*75f0*/  ISETP.LT.OR P0, PT, R3, 0x2, P0 ;  /* 0x000000020300780c */ /* 0x000fe40000701670 */
[----:B------:R-:W-:Y:S02]  /*7600*/  P2R R11, PR, RZ, 0x2 ;  /* 0x00000002ff0b7803 */ /* 0x000fe40000000000 */
[----:B------:R-:W-:Y:S02]  /*7610*/  FSEL R17, R161, -INF , !P0 ;  /* 0xff800000a1117808 */ /* 0x000fe40004000000 */
[----:B------:R-:W-:Y:S02]  /*7620*/  ISETP.GT.AND P0, PT, R2, 0x8, !P1 ;  /* 0x000000080200780c */ /* 0x000fe40004f04270 */
[----:B------:R-:W-:Y:S02]  /*7630*/  ISETP.GE.AND P1, PT, R0, 0xa, PT ;  /* 0x0000000a0000780c */ /* 0x000fe40003f26270 */
[C---:B------:R-:W-:Y:S02]  /*7640*/  ISETP.LT.OR P0, PT, R3.reuse, 0x9, P0 ;  /* 0x000000090300780c */ /* 0x040fe40000701670 */
[----:B------:R-:W-:Y:S02]  /*7650*/  P2R R10, PR, RZ, 0x2 ;  /* 0x00000002ff0a7803 */ /* 0x000fe40000000000 */
[----:B------:R-:W-:Y:S02]  /*7660*/  FSEL R18, R110, -INF , !P0 ;  /* 0xff8000006e127808 */ /* 0x000fe40004000000 */
[----:B------:R-:W-:Y:S02]  /*7670*/  ISETP.GT.AND P0, PT, R2, 0x9, !P1 ;  /* 0x000000090200780c */ /* 0x000fe40004f04270 */
[C---:B------:R-:W-:Y:S02]  /*7680*/  ISETP.GE.AND P1, PT, R0.reuse, 0x11, PT ;  /* 0x000000110000780c */ /* 0x040fe40003f26270 */
[C---:B------:R-:W-:Y:S02]  /*7690*/  ISETP.LT.OR P0, PT, R3.reuse, 0xa, P0 ;  /* 0x0000000a0300780c */ /* 0x040fe40000701670 */
[----:B------:R-:W-:Y:S02]  /*76a0*/  ISETP.GE.AND P5, PT, R0, 0x19, PT ;  /* 0x000000190000780c */ /* 0x000fe40003fa6270 */
[----:B------:R-:W-:Y:S02]  /*76b0*/  FSEL R23, R104, -INF , !P0 ;  /* 0xff80000068177808 */ /* 0x000fe40004000000 */
[----:B------:R-:W-:Y:S02]  /*76c0*/  ISETP.GT.AND P0, PT, R2, 0x10, !P1 ;  /* 0x000000100200780c */ /* 0x000fe40004f04270 */
[C---:B------:R-:W-:Y:S02]  /*76d0*/  ISETP.GE.AND P4, PT, R0.reuse, 0x1a, PT ;  /* 0x0000001a0000780c */ /* 0x040fe40003f86270 */
[----:B------:R-:W-:Y:S02]  /*76e0*/  ISETP.LT.OR P0, PT, R3, 0x11, P0 ;  /* 0x000000110300780c */ /* 0x000fe40000701670 */
[----:B------:R-:W-:Y:S02]  /*76f0*/  ISETP.GE.AND P3, PT, R0, 0x21, PT ;  /* 0x000000210000780c */ /* 0x000fe40003f66270 */
[----:B------:R-:W-:Y:S02]  /*7700*/  FSEL R40, R101, -INF , !P0 ;  /* 0xff80000065287808 */ /* 0x000fe40004000000 */
[----:B------:R-:W-:Y:S02]  /*7710*/  ISETP.GT.AND P0, PT, R2, 0x11, !P6 ;  /* 0x000000110200780c */ /* 0x000fe40007704270 */
[----:B------:R-:W-:Y:S02]  /*7720*/  ISETP.GE.AND P2, PT, R0, 0x22, PT ;  /* 0x000000220000780c */ /* 0x000fe40003f46270 */
[C---:B------:R-:W-:Y:S02]  /*7730*/  ISETP.LT.OR P0, PT, R3.reuse, 0x12, P0 ;  /* 0x000000120300780c */ /* 0x040fe40000701670 */
[----:B------:R-:W-:Y:S02]  /*7740*/  P2R R9, PR, RZ, 0x2 ;  /* 0x00000002ff097803 */ /* 0x000fe40000000000 */
[----:B------:R-:W-:Y:S02]  /*7750*/  FSEL R41, R100, -INF , !P0 ;  /* 0xff80000064297808 */ /* 0x000fe40004000000 */
[----:B------:R-:W-:Y:S02]  /*7760*/  ISETP.GT.AND P0, PT, R2, 0x18, !P5 ;  /* 0x000000180200780c */ /* 0x000fe40006f04270 */
[----:B------:R-:W-:Y:S02]  /*7770*/  ISETP.GE.AND P1, PT, R0, 0x29, PT ;  /* 0x000000290000780c */ /* 0x000fe40003f26270 */
[----:B------:R-:W-:Y:S04]  /*7780*/  ISETP.LT.OR P0, PT, R3, 0x19, P0 ;  /* 0x000000190300780c */ /* 0x000fe80000701670 */
[----:B-1----:R-:W-:Y:S02]  /*7790*/  FSEL R165, R25, -INF , !P0 ;  /* 0xff80000019a57808 */ /* 0x002fe40004000000 */
[----:B------:R-:W-:Y:S04]  /*77a0*/  ISETP.GT.AND P0, PT, R2, 0x19, !P4 ;  /* 0x000000190200780c */ /* 0x000fe80006704270 */
[C---:B------:R-:W-:Y:S04]  /*77b0*/  ISETP.LT.OR P0, PT, R3.reuse, 0x1a, P0 ;  /* 0x0000001a0300780c */ /* 0x040fe80000701670 */
[----:B------:R-:W-:Y:S02]  /*77c0*/  FSEL R166, R24, -INF , !P0 ;  /* 0xff80000018a67808 */ /* 0x000fe40004000000 */
[----:B------:R-:W-:Y:S04]  /*77d0*/  ISETP.GT.AND P0, PT, R2, 0x20, !P3 ;  /* 0x000000200200780c */ /* 0x000fe80005f04270 */
[C---:B------:R-:W-:Y:S04]  /*77e0*/  ISETP.LT.OR P0, PT, R3.reuse, 0x21, P0 ;  /* 0x000000210300780c */ /* 0x040fe80000701670 */
[----:B------:R-:W-:Y:S02]  /*77f0*/  FSEL R181, R22, -INF , !P0 ;  /* 0xff80000016b57808 */ /* 0x000fe40004000000 */
[C---:B------:R-:W-:Y:S04]  /*7800*/  ISETP.GT.AND P0, PT, R2.reuse, 0x21, !P2 ;  /* 0x000000210200780c */ /* 0x040fe80005704270 */
[----:B------:R-:W-:Y:S04]  /*7810*/  ISETP.LT.OR P0, PT, R3, 0x22, P0 ;  /* 0x000000220300780c */ /* 0x000fe80000701670 */
[----:B------:R-:W-:Y:S02]  /*7820*/  FSEL R183, R19, -INF , !P0 ;  /* 0xff80000013b77808 */ /* 0x000fe40004000000 */
[----:B------:R-:W-:Y:S04]  /*7830*/  ISETP.GT.AND P0, PT, R2, 0x28, !P1 ;  /* 0x000000280200780c */ /* 0x000fe80004f04270 */
[----:B------:R-:W-:Y:S04]  /*7840*/  ISETP.LT.OR P0, PT, R3, 0x29, P0 ;  /* 0x000000290300780c */ /* 0x000fe80000701670 */
[----:B------:R-:W-:Y:S02]  /*7850*/  FSEL R192, R16, -INF , !P0 ;  /* 0xff80000010c07808 */ /* 0x000fe40004000000 */
[----:B------:R-:W-:Y:S04]  /*7860*/  ISETP.GE.AND P0, PT, R0, 0x2a, PT ;  /* 0x0000002a0000780c */ /* 0x000fe80003f06270 */
[----:B------:R-:W-:Y:S02]  /*7870*/  P2R R8, PR, RZ, 0x1 ;  /* 0x00000001ff087803 */ /* 0x000fe40000000000 */
[----:B------:R-:W-:Y:S01]  /*7880*/  ISETP.GT.AND P0, PT, R2, 0x29, !P0 ;  /* 0x000000290200780c */ /* 0x000fe20004704270 */
[--C-:B--2---:R-:W-:Y:S03]  /*7890*/  IMAD.IADD R2, R7, 0x1, R4.reuse ;  /* 0x0000000107027824 */ /* 0x104fe600078e0204 */
[----:B------:R-:W-:Y:S01]  /*78a0*/  ISETP.LT.OR P0, PT, R3, 0x2a, P0 ;  /* 0x0000002a0300780c */ /* 0x000fe20000701670 */
[----:B------:R-:W-:Y:S03]  /*78b0*/  IMAD.IADD R3, R6, 0x1, R4 ;  /* 0x0000000106037824 */ /* 0x000fe600078e0204 */
[----:B------:R-:W-:Y:S02]  /*78c0*/  FSEL R193, R14, -INF , !P0 ;  /* 0xff8000000ec17808 */ /* 0x000fe40004000000 */
[----:B------:R-:W-:Y:S11]  /*78d0*/  ISETP.GE.AND P0, PT, R33, 0x1, PT ;  /* 0x000000012100780c */ /* 0x000ff60003f06270 */
[----:B------:R-:W-:Y:S02]  /*78e0*/  @!UPT UIADD3 URZ, URZ, URZ, URZ ;  /* 0x0000003f3f3ff290 */ /* 0x000fe4000fffe03f */
        /* <DEDUP_REMOVED lines=14> */
.L_x_294:
[----:B------:R-:W-:Y:S04]  /*79d0*/  MOV R14, c[0x0][0x32c] ;  /* 0x0000cb00000e7a02 */ /* 0x000fe80000000f00 */
[----:B------:R-:W-:Y:S11]  /*79e0*/  ISETP.NE.AND P0, PT, R14, 0x1, PT ;  /* 0x000000010e00780c */ /* 0x000ff60003f05270 */
[----:B------:R-:W-:Y:S02]  /*79f0*/  @!UPT UIADD3 URZ, URZ, URZ, URZ ;  /* 0x0000003f3f3ff290 */ /* 0x000fe4000fffe03f */
[----:B------:R-:W-:Y:S05]  /*7a00*/  @P0 IMAD.HI.U32 R14, R4, c[0x0][0x330], RZ ;  /* 0x0000cc00040e0a27 */ /* 0x000fea00078e00ff */
[----:B------:R-:W-:Y:S02]  /*7a10*/  @P0 SHF.R.U32.HI R4, RZ, c[0x0][0x334], R14 ;  /* 0x0000cd00ff040a19 */ /* 0x000fe4000001160e */
.L_x_295:
[----:B------:R-:W-:Y:S05]  /*7a20*/  BSYNC B0 ;  /* 0x0000000000007941 */ /* 0x000fea0003800000 */
.L_x_293:
[----:B------:R-:W-:Y:S04]  /*7a30*/  IMAD.IADD R14, R0, 0x1, -R32 ;  /* 0x00000001000e7824 */ /* 0x000fe800078e0a20 */
[----:B------:R-:W-:Y:S05]  /*7a40*/  IMAD R4, R4, c[0x0][0x32c], R14 ;  /* 0x0000cb0004047a24 */ /* 0x000fea00078e020e */
[----:B------:R-:W-:Y:S02]  /*7a50*/  IADD3 R14, R4, c[0x0][0x32c], RZ ;  /* 0x0000cb00040e7a10 */ /* 0x000fe40007ffe0ff */
[----:B------:R-:W-:Y:S02]  /*7a60*/  IMNMX R2, R2, R4, !PT ;  /* 0x0000000402027217 */ /* 0x000fe40007800200 */
[----:B------:R-:W-:Y:S02]  /*7a70*/  IMNMX R3, R3, R14, PT ;  /* 0x0000000e03037217 */ /* 0x000fe40003800200 */
.L_x_292:
[----:B------:R-:W-:Y:S01]  /*7a80*/  ISETP.NE.AND P0, PT, R12, RZ, PT ;  /* 0x000000ff0c00720c */ /* 0x000fe20003f05270 */
[----:B------:R-:W1:Y:S03]  /*7a90*/  SHFL.IDX PT, R4, R5, 0x2, 0x1c1f ;  /* 0x005c1f0005047f89 */ /* 0x000e6600000e0000 */
[C---:B------:R-:W-:Y:S04]  /*7aa0*/  ISETP.GT.AND P0, PT, R2.reuse, 0x1, !P0 ;  /* 0x000000010200780c */ /* 0x040fe80004704270 */
[----:B------:R-:W-:Y:S04]  /*7ab0*/  ISETP.LT.OR P0, PT, R3, 0x2, P0 ;  /* 0x000000020300780c */ /* 0x000fe80000701670 */
[----:B------:R-:W-:Y:S02]  /*7ac0*/  FSEL R19, R169, -INF , !P0 ;  /* 0xff800000a9137808 */ /* 0x000fe40004000000 */
[----:B------:R-:W-:Y:S04]  /*7ad0*/  ISETP.NE.AND P0, PT, R11, RZ, PT ;  /* 0x000000ff0b00720c */ /* 0x000fe80003f05270 */
[----:B------:R-:W-:Y:S04]  /*7ae0*/  ISETP.GT.AND P0, PT, R2, 0x8, !P0 ;  /* 0x000000080200780c */ /* 0x000fe80004704270 */
[C---:B------:R-:W-:Y:S04]  /*7af0*/  ISETP.LT.OR P0, PT, R3.reuse, 0x9, P0 ;  /* 0x000000090300780c */ /* 0x040fe80000701670 */
[----:B------:R-:W-:Y:S02]  /*7b00*/  FSEL R22, R160, -INF , !P0 ;  /* 0xff800000a0167808 */ /* 0x000fe40004000000 */
[----:B------:R-:W-:Y:S04]  /*7b10*/  ISETP.NE.AND P0, PT, R10, RZ, PT ;  /* 0x000000ff0a00720c */ /* 0x000fe80003f05270 */
[C---:B------:R-:W-:Y:S04]  /*7b20*/  ISETP.GT.AND P0, PT, R2.reuse, 0x9, !P0 ;  /* 0x000000090200780c */ /* 0x040fe80004704270 */
[----:B------:R-:W-:Y:S04]  /*7b30*/  ISETP.LT.OR P0, PT, R3, 0xa, P0 ;  /* 0x0000000a0300780c */ /* 0x000fe80000701670 */
[----:B------:R-:W-:Y:S02]  /*7b40*/  FSEL R25, R111, -INF , !P0 ;  /* 0xff8000006f197808 */ /* 0x000fe40004000000 */
[----:B------:R-:W-:Y:S04]  /*7b50*/  ISETP.NE.AND P0, PT, R9, RZ, PT ;  /* 0x000000ff0900720c */ /* 0x000fe80003f05270 */
[----:B------:R-:W-:Y:S04]  /*7b60*/  ISETP.GT.AND P0, PT, R2, 0x10, !P0 ;  /* 0x000000100200780c */ /* 0x000fe80004704270 */
[C---:B------:R-:W-:Y:S04]  /*7b70*/  ISETP.LT.OR P0, PT, R3.reuse, 0x11, P0 ;  /* 0x000000110300780c */ /* 0x040fe80000701670 */
[----:B------:R-:W-:Y:S02]  /*7b80*/  FSEL R47, R106, -INF , !P0 ;  /* 0xff8000006a2f7808 */ /* 0x000fe40004000000 */
[C---:B------:R-:W-:Y:S04]  /*7b90*/  ISETP.GT.AND P0, PT, R2.reuse, 0x11, !P6 ;  /* 0x000000110200780c */ /* 0x040fe80007704270 */
[----:B------:R-:W-:Y:S04]  /*7ba0*/  ISETP.LT.OR P0, PT, R3, 0x12, P0 ;  /* 0x000000120300780c */ /* 0x000fe80000701670 */
        /* <DEDUP_REMOVED lines=16> */
[----:B------:R-:W-:Y:S04]  /*7cb0*/  ISETP.NE.AND P0, PT, R13, RZ, PT ;  /* 0x000000ff0d00720c */ /* 0x000fe80003f05270 */
[----:B------:R-:W-:Y:S04]  /*7cc0*/  ISETP.GT.AND P0, PT, R2, RZ, !P0 ;  /* 0x000000ff0200720c */ /* 0x000fe80004704270 */
[----:B------:R-:W-:Y:S04]  /*7cd0*/  ISETP.LT.OR P0, PT, R3, 0x1, P0 ;  /* 0x000000010300780c */ /* 0x000fe80000701670 */
[----:B------:R-:W-:Y:S02]  /*7ce0*/  FSEL R16, R175, -INF , !P0 ;  /* 0xff800000af107808 */ /* 0x000fe40004000000 */
[----:B------:R-:W-:Y:S04]  /*7cf0*/  ISETP.NE.AND P0, PT, R8, RZ, PT ;  /* 0x000000ff0800720c */ /* 0x000fe80003f05270 */
[----:B------:R-:W-:Y:S01]  /*7d00*/  ISETP.GT.AND P0, PT, R2, 0x29, !P0 ;  /* 0x000000290200780c */ /* 0x000fe20004704270 */
[--C-:B-1----:R-:W-:Y:S03]  /*7d10*/  IMAD.IADD R2, R7, 0x1, R4.reuse ;  /* 0x0000000107027824 */ /* 0x102fe600078e0204 */
        /* <DEDUP_REMOVED lines=19> */
.L_x_298:
[----:B------:R-:W-:Y:S04]  /*7e50*/  MOV R14, c[0x0][0x32c] ;  /* 0x0000cb00000e7a02 */ /* 0x000fe80000000f00 */
[----:B------:R-:W-:Y:S11]  /*7e60*/  ISETP.NE.AND P0, PT, R14, 0x1, PT ;  /* 0x000000010e00780c */ /* 0x000ff60003f05270 */
[----:B------:R-:W-:Y:S02]  /*7e70*/  @!UPT UIADD3 URZ, URZ, URZ, URZ ;  /* 0x0000003f3f3ff290 */ /* 0x000fe4000fffe03f */
[----:B------:R-:W-:Y:S05]  /*7e80*/  @P0 IMAD.HI.U32 R14, R4, c[0x0][0x330], RZ ;  /* 0x0000cc00040e0a27 */ /* 0x000fea00078e00ff */
[----:B------:R-:W-:Y:S02]  /*7e90*/  @P0 SHF.R.U32.HI R4, RZ, c[0x0][0x334], R14 ;  /* 0x0000cd00ff040a19 */ /* 0x000fe4000001160e */
.L_x_299:
[----:B------:R-:W-:Y:S05]  /*7ea0*/  BSYNC B0 ;  /* 0x0000000000007941 */ /* 0x000fea0003800000 */
.L_x_297:
[----:B------:R-:W-:Y:S04]  /*7eb0*/  IMAD.IADD R14, R0, 0x1, -R32 ;  /* 0x00000001000e7824 */ /* 0x000fe800078e0a20 */
[----:B------:R-:W-:Y:S05]  /*7ec0*/  IMAD R4, R4, c[0x0][0x32c], R14 ;  /* 0x0000cb0004047a24 */ /* 0x000fea00078e020e */
[----:B------:R-:W-:Y:S02]  /*7ed0*/  IADD3 R14, R4, c[0x0][0x32c], RZ ;  /* 0x0000cb00040e7a10 */ /* 0x000fe40007ffe0ff */
[----:B------:R-:W-:Y:S02]  /*7ee0*/  IMNMX R2, R2, R4, !PT ;  /* 0x0000000402027217 */ /* 0x000fe40007800200 */
[----:B------:R-:W-:Y:S02]  /*7ef0*/  IMNMX R3, R3, R14, PT ;  /* 0x0000000e03037217 */ /* 0x000fe40003800200 */
.L_x_296:
[----:B------:R-:W-:Y:S01]  /*7f00*/  ISETP.NE.AND P0, PT, R12, RZ, PT ;  /* 0x000000ff0c00720c */ /* 0x000fe20003f05270 */
[----:B------:R-:W1:Y:S03]  /*7f10*/  SHFL.IDX PT, R4, R5, 0x3, 0x1c1f ;  /* 0x007c1f0005047f89 */ /* 0x000e6600000e0000 */
        /* <DEDUP_REMOVED lines=59> */
.L_x_302:
[----:B------:R-:W-:Y:S04]  /*82d0*/  MOV R5, c[0x0][0x32c] ;  /* 0x0000cb0000057a02 */ /* 0x000fe80000000f00 */
[----:B------:R-:W-:Y:S11]  /*82e0*/  ISETP.NE.AND P0, PT, R5, 0x1, PT ;  /* 0x000000010500780c */ /* 0x000ff60003f05270 */
[----:B------:R-:W-:Y:S02]  /*82f0*/  @!UPT UIADD3 URZ, URZ, URZ, URZ ;  /* 0x0000003f3f3ff290 */ /* 0x000fe4000fffe03f */
[----:B------:R-:W-:Y:S05]  /*8300*/  @P0 IMAD.HI.U32 R5, R4, c[0x0][0x330], RZ ;  /* 0x0000cc0004050a27 */ /* 0x000fea00078e00ff */
[----:B------:R-:W-:Y:S02]  /*8310*/  @P0 SHF.R.U32.HI R4, RZ, c[0x0][0x334], R5 ;  /* 0x0000cd00ff040a19 */ /* 0x000fe40000011605 */
.L_x_303:
[----:B------:R-:W-:Y:S05]  /*8320*/  BSYNC B0 ;  /* 0x0000000000007941 */ /* 0x000fea0003800000 */
.L_x_301:
[----:B------:R-:W-:Y:S04]  /*8330*/  IMAD.IADD R0, R0, 0x1, -R32 ;  /* 0x0000000100007824 */ /* 0x000fe800078e0a20 */
[----:B------:R-:W-:Y:S05]  /*8340*/  IMAD R4, R4, c[0x0][0x32c], R0 ;  /* 0x0000cb0004047a24 */ /* 0x000fea00078e0200 */
[----:B------:R-:W-:Y:S02]  /*8350*/  IADD3 R0, R4, c[0x0][0x32c], RZ ;  /* 0x0000cb0004007a10 */ /* 0x000fe40007ffe0ff */
[----:B------:R-:W-:Y:S02]  /*8360*/  IMNMX R2, R2, R4, !PT ;  /* 0x0000000402027217 */ /* 0x000fe40007800200 */
[----:B------:R-:W-:Y:S02]  /*8370*/  IMNMX R3, R3, R0, PT ;  /* 0x0000000003037217 */ /* 0x000fe40003800200 */
.L_x_300:
[----:B------:R-:W-:Y:S01]  /*8380*/  ISETP.NE.AND P0, PT, R13, RZ, PT ;  /* 0x000000ff0d00720c */ /* 0x000fe20003f05270 */
[----:B------:R-:W-:Y:S01]  /*8390*/  LDSM.16.MT88.4 R36, [R210+0x1880] ;  /* 0x00188000d224783b */ /* 0x000fe20000004200 */
[----:B------:R-:W-:Y:S02]  /*83a0*/  FMNMX.FTZ R106, R15, R102, !PT ;  /* 0x000000660f6a7209 */ /* 0x000fe40007810000 */
[----:B------:R-:W-:Y:S02]  /*83b0*/  ISETP.GT.AND P0, PT, R2, RZ, !P0 ;  /* 0x000000ff0200720c */ /* 0x000fe40004704270 */
        /* <DEDUP_REMOVED lines=25> */
[----:B------:R-:W-:Y:S01]  /*8550*/  ISETP.NE.AND P0, PT, R9, RZ, PT ;  /* 0x000000ff0900720c */ /* 0x000fe20003f05270 */
[----:B------:R-:W1:Y:S01]  /*8560*/  SHFL.BFLY PT, R5, R106, 0x2, 0x1f ;  /* 0x0c401f006a057f89 */ /* 0x000e6200000e0000 */
[----:B------:R-:W-:Y:S02]  /*8570*/  FMNMX.FTZ R0, R16, R103, !PT ;  /* 0x0000006710007209 */ /* 0x000fe40007810000 */
[----:B------:R-:W-:Y:S02]  /*8580*/  ISETP.GT.AND P0, PT, R2, 0x10, !P0 ;  /* 0x000000100200780c */ /* 0x000fe40004704270 */
[----:B------:R-:W-:Y:S02]  /*8590*/  FMNMX.FTZ R0, R19, R0, !PT ;  /* 0x0000000013007209 */ /* 0x000fe40007810000 */
[----:B------:R-:W-:Y:S02]  /*85a0*/  ISETP.LT.OR P0, PT, R3, 0x11, P0 ;  /* 0x000000110300780c */ /* 0x000fe40000701670 */
[----:B------:R-:W-:Y:S02]  /*85b0*/  FMNMX.FTZ R0, R22, R0, !PT ;  /* 0x0000000016007209 */ /* 0x000fe40007810000 */
[----:B------:R-:W-:Y:S02]  /*85c0*/  FSEL R171, R171, -INF , !P0 ;  /* 0xff800000abab7808 */ /* 0x000fe40004000000 */
[C---:B------:R-:W-:Y:S02]  /*85d0*/  ISETP.GT.AND P0, PT, R2.reuse, 0x11, !P6 ;  /* 0x000000110200780c */ /* 0x040fe40007704270 */
[----:B------:R-:W-:Y:S02]  /*85e0*/  FMNMX.FTZ R0, R25, R0, !PT ;  /* 0x0000000019007209 */ /* 0x000fe40007810000 */
[----:B------:R-:W-:Y:S02]  /*85f0*/  ISETP.LT.OR P0, PT, R3, 0x12, P0 ;  /* 0x000000120300780c */ /* 0x000fe40000701670 */
[----:B------:R-:W-:Y:S02]  /*8600*/  FMNMX.FTZ R0, R47, R0, !PT ;  /* 0x000000002f007209 */ /* 0x000fe40007810000 */
[----:B------:R-:W-:Y:S02]  /*8610*/  FSEL R173, R173, -INF , !P0 ;  /* 0xff800000adad7808 */ /* 0x000fe40004000000 */
[----:B------:R-:W-:Y:S02]  /*8620*/  ISETP.GT.AND P0, PT, R2, 0x18, !P5 ;  /* 0x000000180200780c */ /* 0x000fe40006f04270 */
[----:B------:R-:W-:Y:S02]  /*8630*/  FMNMX.FTZ R0, R48, R0, !PT ;  /* 0x0000000030007209 */ /* 0x000fe40007810000 */
[----:B------:R-:W-:Y:S02]  /*8640*/  ISETP.LT.OR P0, PT, R3, 0x19, P0 ;  /* 0x000000190300780c */ /* 0x000fe40000701670 */
[----:B-1----:R-:W-:Y:S02]  /*8650*/  FMNMX.FTZ R106, R106, R5, !PT ;  /* 0x000000056a6a7209 */ /* 0x002fe40007810000 */
[----:B------:R-:W-:Y:S02]  /*8660*/  FSEL R177, R30, -INF , !P0 ;  /* 0xff8000001eb17808 */ /* 0x000fe40004000000 */
[C---:B------:R-:W-:Y:S01]  /*8670*/  ISETP.GT.AND P0, PT, R2.reuse, 0x19, !P4 ;  /* 0x000000190200780c */ /* 0x040fe20006704270 */
[----:B------:R-:W1:Y:S01]  /*8680*/  SHFL.BFLY PT, R5, R106, 0x1, 0x1f ;  /* 0x0c201f006a057f89 */ /* 0x000e6200000e0000 */
[----:B------:R-:W-:Y:S02]  /*8690*/  FMNMX.FTZ R0, R167, R0, !PT ;  /* 0x00000000a7007209 */ /* 0x000fe40007810000 */
[----:B------:R-:W-:Y:S02]  /*86a0*/  ISETP.LT.OR P0, PT, R3, 0x1a, P0 ;  /* 0x0000001a0300780c */ /* 0x000fe40000701670 */
[----:B------:R-:W-:Y:S02]  /*86b0*/  FMNMX.FTZ R0, R169, R0, !PT ;  /* 0x00000000a9007209 */ /* 0x000fe40007810000 */
[----:B------:R-:W-:Y:S02]  /*86c0*/  FSEL R178, R31, -INF , !P0 ;  /* 0xff8000001fb27808 */ /* 0x000fe40004000000 */
[----:B------:R-:W-:Y:S02]  /*86d0*/  ISETP.GT.AND P0, PT, R2, 0x20, !P3 ;  /* 0x000000200200780c */ /* 0x000fe40005f04270 */
        /* <DEDUP_REMOVED lines=8> */
[----:B------:R-:W-:Y:S02]  /*8760*/  FMNMX.FTZ R0, R180, R0, !PT ;  /* 0x00000000b4007209 */ /* 0x000fe40007810000 */
[----:B------:R-:W-:Y:S02]  /*8770*/  FSEL R184, R43, -INF , !P0 ;  /* 0xff8000002bb87808 */ /* 0x000fe40004000000 */
[----:B------:R-:W-:Y:S02]  /*8780*/  ISETP.GT.AND P0, PT, R2, 0x28, !P1 ;  /* 0x000000280200780c */ /* 0x000fe40004f04270 */
[----:B------:R-:W-:Y:S02]  /*8790*/  FMNMX.FTZ R0, R188, R0, !PT ;  /* 0x00000000bc007209 */ /* 0x000fe40007810000 */
[----:B------:R-:W-:Y:S02]  /*87a0*/  FMNMX.FTZ R4, R24, R4, !PT ;  /* 0x0000000418047209 */ /* 0x000fe40007810000 */
[----:B------:R-:W-:Y:S02]  /*87b0*/  ISETP.NE.AND P6, PT, R8, RZ, PT ;  /* 0x000000ff0800720c */ /* 0x000fe40003fc5270 */
[----:B------:R-:W-:Y:S02]  /*87c0*/  ISETP.LT.OR P0, PT, R3, 0x29, P0 ;  /* 0x000000290300780c */ /* 0x000fe40000701670 */
[----:B------:R-:W-:Y:S02]  /*87d0*/  FMNMX.FTZ R105, R189, R0, !PT ;  /* 0x00000000bd697209 */ /* 0x000fe40007810000 */
[----:B------:R-:W-:Y:S02]  /*87e0*/  FMNMX.FTZ R0, R168, R4, !PT ;  /* 0x00000004a8007209 */ /* 0x000fe40007810000 */
[----:B------:R-:W-:Y:S01]  /*87f0*/  FSEL R186, R46, -INF , !P0 ;  /* 0xff8000002eba7808 */ /* 0x000fe20004000000 */
[----:B------:R-:W2:Y:S01]  /*8800*/  SHFL.BFLY PT, R4, R105, 0x2, 0x1f ;  /* 0x0c401f0069047f89 */ /* 0x000ea200000e0000 */
[----:B------:R-:W-:Y:S02]  /*8810*/  ISETP.GT.AND P0, PT, R2, 0x29, !P6 ;  /* 0x000000290200780c */ /* 0x000fe40007704270 */
[----:B------:R-:W-:Y:S02]  /*8820*/  FMNMX.FTZ R0, R170, R0, !PT ;  /* 0x00000000aa007209 */ /* 0x000fe40007810000 */
[----:B-1----:R-:W-:Y:S02]  /*8830*/  FMNMX.FTZ R106, R106, R5, !PT ;  /* 0x000000056a6a7209 */ /* 0x002fe40007810000 */
[----:B------:R-:W-:Y:S02]  /*8840*/  ISETP.LT.OR P0, PT, R3, 0x2a, P0 ;  /* 0x0000002a0300780c */ /* 0x000fe40000701670 */
[----:B------:R-:W-:Y:S01]  /*8850*/  FMNMX.FTZ R0, R172, R0, !PT ;  /* 0x00000000ac007209 */ /* 0x000fe20007810000 */
[C---:B------:R-:W-:Y:S01]  /*8860*/  FMUL.FTZ R110, R106.reuse, c[0x0][0x2d0] ;  /* 0x0000b4006a6e7a20 */ /* 0x040fe20000410000 */
[----:B------:R-:W-:Y:S02]  /*8870*/  FSEL R109, R109, -INF , !P0 ;  /* 0xff8000006d6d7808 */ /* 0x000fe40004000000 */
[----:B------:R-:W-:Y:S02]  /*8880*/  FSETP.NEU.FTZ.AND P0, PT, R106, -INF , PT ;  /* 0xff8000006a00780b */ /* 0x000fe40003f1d000 */
[----:B------:R-:W-:Y:S02]  /*8890*/  FMNMX.FTZ R0, R174, R0, !PT ;  /* 0x00000000ae007209 */ /* 0x000fe40007810000 */
[----:B------:R-:W-:Y:S02]  /*88a0*/  FSEL R110, R110, RZ, P0 ;  /* 0x000000ff6e6e7208 */ /* 0x000fe40000000000 */
[----:B------:R-:W-:Y:S03]  /*88b0*/  FMNMX.FTZ R0, R185, R0, !PT ;  /* 0x00000000b9007209 */ /* 0x000fe60007810000 */
[--C-:B------:R-:W-:Y:S01]  /*88c0*/  FFMA.FTZ R3, R17, c[0x0][0x2d0], -R110.reuse ;  /* 0x0000b40011037a23 */ /* 0x100fe2000001086e */
[----:B------:R-:W-:Y:S01]  /*88d0*/  FMNMX.FTZ R0, R187, R0, !PT ;  /* 0x00000000bb007209 */ /* 0x000fe20007810000 */
[--C-:B------:R-:W-:Y:S01]  /*88e0*/  FFMA.FTZ R2, R15, c[0x0][0x2d0], -R110.reuse ;  /* 0x0000b4000f027a23 */ /* 0x100fe2000001086e */
[----:B--2---:R-:W-:Y:S01]  /*88f0*/  FMNMX.FTZ R105, R105, R4, !PT ;  /* 0x0000000469697209 */ /* 0x004fe20007810000 */
[----:B------:R1:W-:Y:S01]  /*8900*/  MUFU.EX2 R244, R3 ;  /* 0x0000000300f47308 */ /* 0x0003e20000000800 */
[----:B------:R-:W-:Y:S03]  /*8910*/  FMNMX.FTZ R0, R190, R0, !PT ;  /* 0x00000000be007209 */ /* 0x000fe60007810000 */
[----:B------:R-:W2:Y:S01]  /*8920*/  SHFL.BFLY PT, R4, R105, 0x1, 0x1f ;  /* 0x0c201f0069047f89 */ /* 0x000ea200000e0000 */
[----:B------:R-:W-:Y:S05]  /*8930*/  FMNMX.FTZ R0, R191, R0, !PT ;  /* 0x00000000bf007209 */ /* 0x000fea0007810000 */
[----:B------:R3:W4:Y:S02]  /*8940*/  MUFU.EX2 R245, R2 ;  /* 0x0000000200f57308 */ /* 0x0007240000000800 */
[----:B------:R-:W5:Y:S01]  /*8950*/  SHFL.BFLY PT, R104, R0, 0x2, 0x1f ;  /* 0x0c401f0000687f89 */ /* 0x000f6200000e0000 */
[--C-:B-1----:R-:W-:Y:S07]  /*8960*/  FFMA.FTZ R3, R18, c[0x0][0x2d0], -R110.reuse ;  /* 0x0000b40012037a23 */ /* 0x102fee000001086e */
[----:B------:R1:W-:Y:S01]  /*8970*/  MUFU.EX2 R243, R3 ;  /* 0x0000000300f37308 */ /* 0x0003e20000000800 */
[----:B--2---:R-:W-:Y:S05]  /*8980*/  FMNMX.FTZ R105, R105, R4, !PT ;  /* 0x0000000469697209 */ /* 0x004fea0007810000 */
[----:B------:R-:W-:Y:S01]  /*8990*/  FMUL.FTZ R111, R105, c[0x0][0x2d0] ;  /* 0x0000b400696f7a20 */ /* 0x000fe20000410000 */
[----:B---3--:R-:W-:Y:S02]  /*89a0*/  FMNMX.FTZ R2, R7, R108, !PT ;  /* 0x0000006c07027209 */ /* 0x008fe40007810000 */
[----:B-----5:R-:W-:Y:S01]  /*89b0*/  FMNMX.FTZ R104, R0, R104, !PT ;  /* 0x0000006800687209 */ /* 0x020fe20007810000 */
[----:B------:R-:W-:Y:S01]  /*89c0*/  FFMA.FTZ R0, R23, c[0x0][0x2d0], -R110 ;  /* 0x0000b40017007a23 */ /* 0x000fe2000001086e */
[----:B------:R-:W-:Y:S02]  /*89d0*/  FMNMX.FTZ R2, R12, R2, !PT ;  /* 0x000000020c027209 */ /* 0x000fe40007810000 */
[----:B----4-:R-:W-:Y:S01]  /*89e0*/  F2FP.PACK_AB R160, R244, R245 ;  /* 0x000000f5f4a0723e */ /* 0x010fe200000000ff */
[----:B------:R-:W2:Y:S01]  /*89f0*/  MUFU.EX2 R242, R0 ;  /* 0x0000000000f27308 */ /* 0x000ea20000000800 */
[----:B------:R-:W3:Y:S01]  /*8a00*/  SHFL.BFLY PT, R4, R104, 0x1, 0x1f ;  /* 0x0c201f0068047f89 */ /* 0x000ee200000e0000 */
[----:B------:R-:W-:Y:S04]  /*8a10*/  FMNMX.FTZ R2, R11, R2, !PT ;  /* 0x000000020b027209 */ /* 0x000fe80007810000 */
[----:B------:R-:W-:Y:S02]  /*8a20*/  FMNMX.FTZ R2, R10, R2, !PT ;  /* 0x000000020a027209 */ /* 0x000fe40007810000 */
[----:B-1----:R-:W-:Y:S02]  /*8a30*/  FSEL R3, R106, RZ, P0 ;  /* 0x000000ff6a037208 */ /* 0x002fe40000000000 */
[----:B------:R-:W-:Y:S02]  /*8a40*/  FSETP.NEU.FTZ.AND P0, PT, R105, -INF , PT ;  /* 0xff8000006900780b */ /* 0x000fe40003f1d000 */
[----:B------:R-:W-:Y:S02]  /*8a50*/  FMNMX.FTZ R2, R171, R2, !PT ;  /* 0x00000002ab027209 */ /* 0x000fe40007810000 */
[----:B------:R-:W-:Y:S02]  /*8a60*/  FSEL R111, R111, RZ, P0 ;  /* 0x000000ff6f6f7208 */ /* 0x000fe40000000000 */
[----:B------:R-:W-:Y:S02]  /*8a70*/  FMNMX.FTZ R2, R173, R2, !PT ;  /* 0x00000002ad027209 */ /* 0x000fe40007810000 */
[----:B------:R-:W-:Y:S01]  /*8a80*/  FSEL R5, R105, RZ, P0 ;  /* 0x000000ff69057208 */ /* 0x000fe20000000000 */
[--C-:B------:R-:W-:Y:S01]  /*8a90*/  FFMA.FTZ R44, R47, c[0x0][0x2d0], -R111.reuse ;  /* 0x0000b4002f2c7a23 */ /* 0x100fe2000001086f */
[----:B------:R-:W-:Y:S01]  /*8aa0*/  FMNMX.FTZ R2, R177, R2, !PT ;  /* 0x00000002b1027209 */ /* 0x000fe20007810000 */
[--C-:B------:R-:W-:Y:S01]  /*8ab0*/  FFMA.FTZ R48, R48, c[0x0][0x2d0], -R111.reuse ;  /* 0x0000b40030307a23 */ /* 0x100fe2000001086f */
[----:B--2---:R-:W-:Y:S01]  /*8ac0*/  F2FP.PACK_AB R162, R242, R243 ;  /* 0x000000f3f2a2723e */ /* 0x004fe200000000ff */
[--C-:B------:R-:W-:Y:S01]  /*8ad0*/  FFMA.FTZ R0, R16, c[0x0][0x2d0], -R111.reuse ;  /* 0x0000b40010007a23 */ /* 0x100fe2000001086f */
[----:B------:R-:W-:Y:S01]  /*8ae0*/  FMNMX.FTZ R2, R178, R2, !PT ;  /* 0x00000002b2027209 */ /* 0x000fe20007810000 */
[----:B------:R-:W-:Y:S01]  /*8af0*/  MUFU.EX2 R224, R44 ;  /* 0x0000002c00e07308 */ /* 0x000fe20000000800 */
[----:B---3--:R-:W-:Y:S01]  /*8b00*/  FMNMX.FTZ R104, R104, R4, !PT ;  /* 0x0000000468687209 */ /* 0x008fe20007810000 */
[--C-:B------:R-:W-:Y:S03]  /*8b10*/  FFMA.FTZ R4, R25, c[0x0][0x2d0], -R111.reuse ;  /* 0x0000b40019047a23 */ /* 0x100fe6000001086f */
[C---:B------:R-:W-:Y:S01]  /*8b20*/  FSETP.NEU.FTZ.AND P0, PT, R104.reuse, -INF , PT ;  /* 0xff8000006800780b */ /* 0x040fe20003f1d000 */
[----:B------:R-:W-:Y:S04]  /*8b30*/  FMUL.FTZ R164, R104, c[0x0][0x2d0] ;  /* 0x0000b40068a47a20 */ /* 0x000fe80000410000 */
[----:B------:R1:W-:Y:S01]  /*8b40*/  MUFU.EX2 R241, R0 ;  /* 0x0000000000f17308 */ /* 0x0003e20000000800 */
[----:B------:R-:W-:Y:S09]  /*8b50*/  FSEL R164, R164, RZ, P0 ;  /* 0x000000ffa4a47208 */ /* 0x000ff20000000000 */
[----:B------:R2:W-:Y:S10]  /*8b60*/  MUFU.EX2 R239, R4 ;  /* 0x0000000400ef7308 */ /* 0x0005f40000000800 */
[----:B------:R-:W-:Y:S01]  /*8b70*/  MUFU.EX2 R207, R48 ;  /* 0x0000003000cf7308 */ /* 0x000fe20000000800 */
[----:B-1----:R-:W-:Y:S01]  /*8b80*/  FMNMX.FTZ R0, R182, R2, !PT ;  /* 0x00000002b6007209 */ /* 0x002fe20007810000 */
[--C-:B------:R-:W-:Y:S03]  /*8b90*/  FFMA.FTZ R2, R19, c[0x0][0x2d0], -R111.reuse ;  /* 0x0000b40013027a23 */ /* 0x100fe6000001086f */
[----:B------:R-:W-:Y:S05]  /*8ba0*/  FMNMX.FTZ R0, R184, R0, !PT ;  /* 0x00000000b8007209 */ /* 0x000fea0007810000 */
[----:B------:R1:W3:Y:S01]  /*8bb0*/  MUFU.EX2 R240, R2 ;  /* 0x0000000200f07308 */ /* 0x0002e20000000800 */
[----:B------:R-:W-:Y:S01]  /*8bc0*/  FMNMX.FTZ R0, R186, R0, !PT ;  /* 0x00000000ba007209 */ /* 0x000fe20007810000 */
[--C-:B--2---:R-:W-:Y:S03]  /*8bd0*/  FFMA.FTZ R4, R14, c[0x0][0x2d0], -R164.reuse ;  /* 0x0000b4000e047a23 */ /* 0x104fe600000108a4 */
[----:B------:R-:W-:Y:S05]  /*8be0*/  FMNMX.FTZ R0, R109, R0, !PT ;  /* 0x000000006d007209 */ /* 0x000fea0007810000 */
[----:B------:R2:W-:Y:S01]  /*8bf0*/  MUFU.EX2 R235, R4 ;  /* 0x0000000400eb7308 */ /* 0x0005e20000000800 */
[----:B-1----:R-:W-:Y:S01]  /*8c00*/  FFMA.FTZ R2, R22, c[0x0][0x2d0], -R111 ;  /* 0x0000b40016027a23 */ /* 0x002fe2000001086f */
[----:B---3--:R-:W-:Y:S08]  /*8c10*/  F2FP.PACK_AB R161, R240, R241 ;  /* 0x000000f1f0a1723e */ /* 0x008ff000000000ff */
[----:B------:R1:W3:Y:S01]  /*8c20*/  MUFU.EX2 R238, R2 ;  /* 0x0000000200ee7308 */ /* 0x0002e20000000800 */
[----:B--2---:R-:W-:Y:S09]  /*8c30*/  FFMA.FTZ R4, R20, c[0x0][0x2d0], -R164 ;  /* 0x0000b40014047a23 */ /* 0x004ff200000108a4 */
[----:B------:R2:W-:Y:S01]  /*8c40*/  MUFU.EX2 R236, R4 ;  /* 0x0000000400ec7308 */ /* 0x0005e20000000800 */
[----:B-1----:R-:W2:Y:S01]  /*8c50*/  SHFL.BFLY PT, R2, R0, 0x2, 0x1f ;  /* 0x0c401f0000027f89 */ /* 0x002ea200000e0000 */
[----:B---3--:R-:W-:Y:S02]  /*8c60*/  F2FP.PACK_AB R163, R239, R238 ;  /* 0x000000eeefa3723e */ /* 0x008fe400000000ff */
[----:B--2---:R-:W-:Y:S01]  /*8c70*/  FMNMX.FTZ R4, R0, R2, !PT ;  /* 0x0000000200047209 */ /* 0x004fe20007810000 */
[----:B------:R-:W-:Y:S02]  /*8c80*/  FADD.FTZ R2, -R5, R103 ;  /* 0x0000006705027221 */ /* 0x000fe40000010100 */
[----:B------:R-:W-:Y:S02]  /*8c90*/  FFMA.FTZ R103, R165, c[0x0][0x2d0], -R110 ;  /* 0x0000b400a5677a23 */ /* 0x000fe4000001086e */
[----:B------:R-:W-:Y:S01]  /*8ca0*/  FFMA.FTZ R0, R21, c[0x0][0x2d0], -R164 ;  /* 0x0000b40015007a23 */ /* 0x000fe200000108a4 */
[----:B------:R-:W1:Y:S01]  /*8cb0*/  SHFL.BFLY PT, R6, R4, 0x1, 0x1f ;  /* 0x0c201f0004067f89 */ /* 0x000e6200000e0000 */
[----:B------:R2:W-:Y:S01]  /*8cc0*/  MUFU.EX2 R206, R103 ;  /* 0x0000006700ce7308 */ /* 0x0005e20000000800 */
[----:B------:R-:W-:Y:S06]  /*8cd0*/  FMUL.FTZ R2, R2, c[0x0][0x2d0] ;  /* 0x0000b40002027a20 */ /* 0x000fec0000410000 */
[----:B------:R-:W3:Y:S03]  /*8ce0*/  LDSM.16.MT88.4 R20, [R209+0x1880] ;  /* 0x00188000d114783b */ /* 0x000ee60000004200 */
[----:B------:R4:W-:Y:S01]  /*8cf0*/  MUFU.EX2 R234, R0 ;  /* 0x0000000000ea7308 */ /* 0x0009e20000000800 */
[----:B-1----:R-:W-:Y:S01]  /*8d00*/  FMNMX.FTZ R101, R4, R6, !PT ;  /* 0x0000000604657209 */ /* 0x002fe20007810000 */
[----:B--2---:R-:W-:Y:S08]  /*8d10*/  FFMA.FTZ R103, R166, c[0x0][0x2d0], -R110 ;  /* 0x0000b400a6677a23 */ /* 0x004ff0000001086e */
[----:B------:R1:W-:Y:S01]  /*8d20*/  MUFU.EX2 R205, R103 ;  /* 0x0000006700cd7308 */ /* 0x0003e20000000800 */
[----:B----4-:R-:W-:Y:S09]  /*8d30*/  FFMA.FTZ R0, R24, c[0x0][0x2d0], -R164 ;  /* 0x0000b40018007a23 */ /* 0x010ff200000108a4 */
[----:B------:R2:W-:Y:S01]  /*8d40*/  MUFU.EX2 R237, R0 ;  /* 0x0000000000ed7308 */ /* 0x0005e20000000800 */
[--C-:B-1----:R-:W-:Y:S09]  /*8d50*/  FFMA.FTZ R103, R167, c[0x0][0x2d0], -R111.reuse ;  /* 0x0000b400a7677a23 */ /* 0x102ff2000001086f */
[----:B------:R1:W-:Y:S01]  /*8d60*/  MUFU.EX2 R204, R103 ;  /* 0x0000006700cc7308 */ /* 0x0003e20000000800 */
[----:B--2---:R-:W-:Y:S02]  /*8d70*/  FADD.FTZ R0, -R3, R102 ;  /* 0x0000006603007221 */ /* 0x004fe40000010100 */
[----:B------:R-:W-:Y:S02]  /*8d80*/  FMUL.FTZ R102, R101, c[0x0][0x2d0] ;  /* 0x0000b40065667a20 */ /* 0x000fe40000410000 */
[----:B------:R-:W-:Y:S05]  /*8d90*/  FMUL.FTZ R0, R0, c[0x0][0x2d0] ;  /* 0x0000b40000007a20 */ /* 0x000fea0000410000 */
[----:B------:R-:W2:Y:S10]  /*8da0*/  MUFU.EX2 R3, R2 ;  /* 0x0000000200037308 */ /* 0x000eb40000000800 */
[----:B------:R4:W5:Y:S01]  /*8db0*/  MUFU.EX2 R100, R0 ;  /* 0x0000000000647308 */ /* 0x0009620000000800 */
[----:B-1----:R-:W-:Y:S09]  /*8dc0*/  FFMA.FTZ R103, R169, c[0x0][0x2d0], -R111 ;  /* 0x0000b400a9677a23 */ /* 0x002ff2000001086f */
[----:B------:R1:W-:Y:S01]  /*8dd0*/  MUFU.EX2 R203, R103 ;  /* 0x0000006700cb7308 */ /* 0x0003e20000000800 */
[----:B--2---:R-:W-:Y:S01]  /*8de0*/  FMUL.FTZ R6, R3, R114 ;  /* 0x0000007203067220 */ /* 0x004fe20000410000 */
[----:B------:R-:W-:Y:S01]  /*8df0*/  F2FP.PACK_AB R114, R237, R234 ;  /* 0x000000eaed72723e */ /* 0x000fe200000000ff */
[C---:B------:R-:W-:Y:S02]  /*8e00*/  FMUL.FTZ R18, R3.reuse, R126 ;  /* 0x0000007e03127220 */ /* 0x040fe40000410000 */
[C---:B------:R-:W-:Y:S02]  /*8e10*/  FMUL.FTZ R19, R3.reuse, R127 ;  /* 0x0000007f03137220 */ /* 0x040fe40000410000 */
[C---:B------:R-:W-:Y:S02]  /*8e20*/  FMUL.FTZ R34, R3.reuse, R142 ;  /* 0x0000008e03227220 */ /* 0x040fe40000410000 */
[----:B------:R-:W-:Y:S01]  /*8e30*/  FMUL.FTZ R35, R3, R143 ;  /* 0x0000008f03237220 */ /* 0x000fe20000410000 */
[----:B----4-:R-:W-:Y:S01]  /*8e40*/  FSEL R0, R104, RZ, P0 ;  /* 0x000000ff68007208 */ /* 0x010fe20000000000 */
[C---:B-----5:R-:W-:Y:S01]  /*8e50*/  FMUL.FTZ R5, R100.reuse, R113 ;  /* 0x0000007164057220 */ /* 0x060fe20000410000 */
[----:B------:R-:W-:Y:S01]  /*8e60*/  FSETP.NEU.FTZ.AND P0, PT, R101, -INF , PT ;  /* 0xff8000006500780b */ /* 0x000fe20003f1d000 */
[----:B------:R-:W-:Y:S02]  /*8e70*/  FMUL.FTZ R16, R100, R124 ;  /* 0x0000007c64107220 */ /* 0x000fe40000410000 */
[----:B------:R-:W-:Y:S01]  /*8e80*/  FADD.FTZ R0, -R0, R107 ;  /* 0x0000006b00007221 */ /* 0x000fe20000010100 */
[----:B------:R-:W-:Y:S01]  /*8e90*/  FSEL R102, R102, RZ, P0 ;  /* 0x000000ff66667208 */ /* 0x000fe20000000000 */
[----:B------:R-:W-:Y:S02]  /*8ea0*/  FMUL.FTZ R17, R100, R125 ;  /* 0x0000007d64117220 */ /* 0x000fe40000410000 */
[----:B------:R-:W-:Y:S01]  /*8eb0*/  FMUL.FTZ R0, R0, c[0x0][0x2d0] ;  /* 0x0000b40000007a20 */ /* 0x000fe20000410000 */
[----:B------:R-:W-:Y:S01]  /*8ec0*/  LDSM.16.MT88.4 R124, [R210+0x1c80] ;  /* 0x001c8000d27c783b */ /* 0x000fe20000004200 */
[----:B-1----:R-:W-:Y:S02]  /*8ed0*/  FFMA.FTZ R103, R168, c[0x0][0x2d0], -R164 ;  /* 0x0000b400a8677a23 */ /* 0x002fe400000108a4 */
[----:B------:R1:W2:Y:S01]  /*8ee0*/  MUFU.EX2 R2, R0 ;  /* 0x0000000000027308 */ /* 0x0002a20000000800 */
[--C-:B------:R-:W-:Y:S02]  /*8ef0*/  FFMA.FTZ R4, R11, c[0x0][0x2d0], -R102.reuse ;  /* 0x0000b4000b047a23 */ /* 0x100fe40000010866 */
[C---:B------:R-:W-:Y:S02]  /*8f00*/  FMUL.FTZ R32, R100.reuse, R140 ;  /* 0x0000008c64207220 */ /* 0x040fe40000410000 */
[C---:B------:R-:W-:Y:S02]  /*8f10*/  FMUL.FTZ R33, R100.reuse, R141 ;  /* 0x0000008d64217220 */ /* 0x040fe40000410000 */
[C---:B------:R-:W-:Y:S01]  /*8f20*/  FMUL.FTZ R48, R100.reuse, R156 ;  /* 0x0000009c64307220 */ /* 0x040fe20000410000 */
[----:B------:R-:W-:Y:S01]  /*8f30*/  LDSM.16.MT88.4 R140, [R210+0x2080] ;  /* 0x00208000d28c783b */ /* 0x000fe20000004200 */
[C---:B------:R-:W-:Y:S01]  /*8f40*/  FMUL.FTZ R49, R100.reuse, R157 ;  /* 0x0000009d64317220 */ /* 0x040fe20000410000 */
[----:B------:R4:W-:Y:S01]  /*8f50*/  MUFU.EX2 R202, R103 ;  /* 0x0000006700ca7308 */ /* 0x0009e20000000800 */
[C---:B------:R-:W-:Y:S02]  /*8f60*/  FMUL.FTZ R50, R3.reuse, R158 ;  /* 0x0000009e03327220 */ /* 0x040fe40000410000 */
[C---:B------:R-:W-:Y:S02]  /*8f70*/  FMUL.FTZ R51, R3.reuse, R159 ;  /* 0x0000009f03337220 */ /* 0x040fe40000410000 */
[C---:B------:R-:W-:Y:S01]  /*8f80*/  FMUL.FTZ R52, R100.reuse, R52 ;  /* 0x0000003464347220 */ /* 0x040fe20000410000 */
[----:B------:R-:W-:Y:S01]  /*8f90*/  LDSM.16.MT88.4 R156, [R209+0x2c80] ;  /* 0x002c8000d19c783b */ /* 0x000fe20000004200 */
[C---:B------:R-:W-:Y:S02]  /*8fa0*/  FMUL.FTZ R53, R100.reuse, R53 ;  /* 0x0000003564357220 */ /* 0x040fe40000410000 */
[C---:B------:R-:W-:Y:S01]  /*8fb0*/  FMUL.FTZ R54, R3.reuse, R54 ;  /* 0x0000003603367220 */ /* 0x040fe20000410000 */
[----:B------:R5:W-:Y:S01]  /*8fc0*/  MUFU.EX2 R232, R4 ;  /* 0x0000000400e87308 */ /* 0x000be20000000800 */
[----:B------:R-:W-:Y:S02]  /*8fd0*/  FMUL.FTZ R55, R3, R55 ;  /* 0x0000003703377220 */ /* 0x000fe40000410000 */
[----:B------:R-:W-:Y:S02]  /*8fe0*/  FMUL.FTZ R64, R100, R64 ;  /* 0x0000004064407220 */ /* 0x000fe40000410000 */
[----:B-1----:R-:W-:Y:S02]  /*8ff0*/  FFMA.FTZ R0, R7, c[0x0][0x2d0], -R102 ;  /* 0x0000b40007007a23 */ /* 0x002fe40000010866 */
[C---:B------:R-:W-:Y:S02]  /*9000*/  FMUL.FTZ R7, R3.reuse, R115 ;  /* 0x0000007303077220 */ /* 0x040fe40000410000 */
[C---:B--2---:R-:W-:Y:S01]  /*9010*/  FMUL.FTZ R8, R2.reuse, R116 ;  /* 0x0000007402087220 */ /* 0x044fe20000410000 */
[----:B------:R1:W-:Y:S01]  /*9020*/  MUFU.EX2 R230, R0 ;  /* 0x0000000000e67308 */ /* 0x0003e20000000800 */
[C---:B------:R-:W-:Y:S02]  /*9030*/  FMUL.FTZ R9, R2.reuse, R117 ;  /* 0x0000007502097220 */ /* 0x040fe40000410000 */
[----:B------:R-:W-:Y:S02]  /*9040*/  FMUL.FTZ R13, R2, R121 ;  /* 0x00000079020d7220 */ /* 0x000fe40000410000 */
[----:B----4-:R-:W-:Y:S02]  /*9050*/  FFMA.FTZ R103, R170, c[0x0][0x2d0], -R164 ;  /* 0x0000b400aa677a23 */ /* 0x010fe400000108a4 */
[C---:B------:R-:W-:Y:S02]  /*9060*/  FMUL.FTZ R24, R2.reuse, R132 ;  /* 0x0000008402187220 */ /* 0x040fe40000410000 */
[C---:B------:R-:W-:Y:S01]  /*9070*/  FMUL.FTZ R25, R2.reuse, R133 ;  /* 0x0000008502197220 */ /* 0x040fe20000410000 */
[----:B------:R2:W-:Y:S01]  /*9080*/  MUFU.EX2 R201, R103 ;  /* 0x0000006700c97308 */ /* 0x0005e20000000800 */
[C---:B------:R-:W-:Y:S02]  /*9090*/  FMUL.FTZ R28, R2.reuse, R136 ;  /* 0x00000088021c7220 */ /* 0x040fe40000410000 */
[----:B------:R-:W-:Y:S02]  /*90a0*/  FMUL.FTZ R29, R2, R137 ;  /* 0x00000089021d7220 */ /* 0x000fe40000410000 */
[--C-:B-----5:R-:W-:Y:S02]  /*90b0*/  FFMA.FTZ R4, R10, c[0x0][0x2d0], -R102.reuse ;  /* 0x0000b4000a047a23 */ /* 0x120fe40000010866 */
[C---:B------:R-:W-:Y:S02]  /*90c0*/  FMUL.FTZ R44, R2.reuse, R152 ;  /* 0x00000098022c7220 */ /* 0x040fe40000410000 */
[C---:B------:R-:W-:Y:S01]  /*90d0*/  FMUL.FTZ R45, R2.reuse, R153 ;  /* 0x00000099022d7220 */ /* 0x040fe20000410000 */
[----:B------:R-:W4:Y:S01]  /*90e0*/  MUFU.EX2 R233, R4 ;  /* 0x0000000400e97308 */ /* 0x000f220000000800 */
[C---:B------:R-:W-:Y:S02]  /*90f0*/  FMUL.FTZ R56, R2.reuse, R56 ;  /* 0x0000003802387220 */ /* 0x040fe40000410000 */
[----:B------:R-:W-:Y:S02]  /*9100*/  FMUL.FTZ R57, R2, R57 ;  /* 0x0000003902397220 */ /* 0x000fe40000410000 */
[----:B-1----:R-:W-:Y:S02]  /*9110*/  FFMA.FTZ R0, R12, c[0x0][0x2d0], -R102 ;  /* 0x0000b4000c007a23 */ /* 0x002fe40000010866 */
[C---:B------:R-:W-:Y:S02]  /*9120*/  FMUL.FTZ R12, R2.reuse, R120 ;  /* 0x00000078020c7220 */ /* 0x040fe40000410000 */
[C---:B------:R-:W-:Y:S01]  /*9130*/  FMUL.FTZ R60, R2.reuse, R60 ;  /* 0x0000003c023c7220 */ /* 0x040fe20000410000 */
[----:B------:R1:W5:Y:S01]  /*9140*/  MUFU.EX2 R231, R0 ;  /* 0x0000000000e77308 */ /* 0x0003620000000800 */
[----:B------:R-:W-:Y:S02]  /*9150*/  FMUL.FTZ R61, R2, R61 ;  /* 0x0000003d023d7220 */ /* 0x000fe40000410000 */
[----:B------:R-:W-:Y:S02]  /*9160*/  FMUL.FTZ R65, R100, R65 ;  /* 0x0000004164417220 */ /* 0x000fe40000410000 */
[----:B--2---:R-:W-:Y:S02]  /*9170*/  FFMA.FTZ R103, R172, c[0x0][0x2d0], -R164 ;  /* 0x0000b400ac677a23 */ /* 0x004fe400000108a4 */
[C---:B------:R-:W-:Y:S02]  /*9180*/  FMUL.FTZ R66, R3.reuse, R66 ;  /* 0x0000004203427220 */ /* 0x040fe40000410000 */
[----:B------:R-:W-:Y:S01]  /*9190*/  FMUL.FTZ R67, R3, R67 ;  /* 0x0000004303437220 */ /* 0x000fe20000410000 */
[----:B------:R2:W-:Y:S01]  /*91a0*/  MUFU.EX2 R200, R103 ;  /* 0x0000006700c87308 */ /* 0x0005e20000000800 */
[C---:B------:R-:W-:Y:S02]  /*91b0*/  FMUL.FTZ R68, R100.reuse, R68 ;  /* 0x0000004464447220 */ /* 0x040fe40000410000 */
[C---:B------:R-:W-:Y:S01]  /*91c0*/  FMUL.FTZ R69, R100.reuse, R69 ;  /* 0x0000004564457220 */ /* 0x040fe20000410000 */
[----:B----4-:R-:W-:Y:S01]  /*91d0*/  F2FP.PACK_AB R115, R233, R232 ;  /* 0x000000e8e973723e */ /* 0x010fe200000000ff */
[----:B------:R-:W-:Y:S01]  /*91e0*/  FMUL.FTZ R4, R100, R112 ;  /* 0x0000007064047220 */ /* 0x000fe20000410000 */
[----:B------:R-:W-:Y:S01]  /*91f0*/  F2FP.PACK_AB R112, R236, R235 ;  /* 0x000000ebec70723e */ /* 0x000fe200000000ff */
[C---:B------:R-:W-:Y:S02]  /*9200*/  FMUL.FTZ R70, R3.reuse, R70 ;  /* 0x0000004603467220 */ /* 0x040fe40000410000 */
[----:B------:R-:W-:Y:S02]  /*9210*/  FMUL.FTZ R71, R3, R71 ;  /* 0x0000004703477220 */ /* 0x000fe40000410000 */
[C---:B------:R-:W-:Y:S01]  /*9220*/  FMUL.FTZ R72, R2.reuse, R72 ;  /* 0x0000004802487220 */ /* 0x040fe20000410000 */
[-C--:B---3--:R-:W-:Y:S01]  /*9230*/  HMMA.16816.F32 R4, R160, R20.reuse, R4 ;  /* 0x00000014a004723c */ /* 0x088fe20000001804 */
[C---:B------:R-:W-:Y:S01]  /*9240*/  FMUL.FTZ R73, R2.reuse, R73 ;  /* 0x0000004902497220 */ /* 0x040fe20000410000 */
[----:B-1----:R-:W-:Y:S01]  /*9250*/  FSEL R0, R101, RZ, P0 ;  /* 0x000000ff65007208 */ /* 0x002fe20000000000 */
[C---:B------:R-:W-:Y:S01]  /*9260*/  FMUL.FTZ R76, R2.reuse, R76 ;  /* 0x0000004c024c7220 */ /* 0x040fe20000410000 */
[----:B-----5:R-:W-:Y:S01]  /*9270*/  F2FP.PACK_AB R113, R231, R230 ;  /* 0x000000e6e771723e */ /* 0x020fe200000000ff */
[----:B------:R-:W-:Y:S02]  /*9280*/  FMUL.FTZ R77, R2, R77 ;  /* 0x0000004d024d7220 */ /* 0x000fe40000410000 */
[----:B------:R-:W-:Y:S02]  /*9290*/  FADD.FTZ R0, -R0, R108 ;  /* 0x0000006c00007221 */ /* 0x000fe40000010100 */
[----:B------:R-:W-:Y:S03]  /*92a0*/  FMUL.FTZ R80, R100, R80 ;  /* 0x0000005064507220 */ /* 0x000fe60000410000 */
[----:B--2---:R-:W-:Y:S02]  /*92b0*/  FFMA.FTZ R103, R174, c[0x0][0x2d0], -R164 ;  /* 0x0000b400ae677a23 */ /* 0x004fe400000108a4 */
[----:B------:R-:W-:Y:S02]  /*92c0*/  FMUL.FTZ R0, R0, c[0x0][0x2d0] ;  /* 0x0000b40000007a20 */ /* 0x000fe40000410000 */
[----:B------:R1:W-:Y:S01]  /*92d0*/  MUFU.EX2 R199, R103 ;  /* 0x0000006700c77308 */ /* 0x0003e20000000800 */
[C---:B------:R-:W-:Y:S02]  /*92e0*/  FMUL.FTZ R81, R100.reuse, R81 ;  /* 0x0000005164517220 */ /* 0x040fe40000410000 */
[C---:B------:R-:W-:Y:S02]  /*92f0*/  FMUL.FTZ R82, R3.reuse, R82 ;  /* 0x0000005203527220 */ /* 0x040fe40000410000 */
[C---:B------:R-:W-:Y:S02]  /*9300*/  FMUL.FTZ R83, R3.reuse, R83 ;  /* 0x0000005303537220 */ /* 0x040fe40000410000 */
[C---:B------:R-:W-:Y:S02]  /*9310*/  FMUL.FTZ R96, R100.reuse, R96 ;  /* 0x0000006064607220 */ /* 0x040fe40000410000 */
[C---:B------:R-:W-:Y:S01]  /*9320*/  FMUL.FTZ R97, R100.reuse, R97 ;  /* 0x0000006164617220 */ /* 0x040fe20000410000 */
[----:B------:R-:W2:Y:S01]  /*9330*/  MUFU.EX2 R0, R0 ;  /* 0x0000000000007308 */ /* 0x000ea20000000800 */
[C---:B------:R-:W-:Y:S02]  /*9340*/  FMUL.FTZ R98, R3.reuse, R98 ;  /* 0x0000006203627220 */ /* 0x040fe40000410000 */
[C---:B------:R-:W-:Y:S02]  /*9350*/  FMUL.FTZ R99, R3.reuse, R99 ;  /* 0x0000006303637220 */ /* 0x040fe40000410000 */
[C---:B------:R-:W-:Y:S02]  /*9360*/  FMUL.FTZ R84, R100.reuse, R84 ;  /* 0x0000005464547220 */ /* 0x040fe40000410000 */
[----:B------:R-:W-:Y:S02]  /*9370*/  FMUL.FTZ R85, R100, R85 ;  /* 0x0000005564557220 */ /* 0x000fe40000410000 */
[C---:B------:R-:W-:Y:S02]  /*9380*/  FMUL.FTZ R86, R3.reuse, R86 ;  /* 0x0000005603567220 */ /* 0x040fe40000410000 */
[----:B------:R-:W-:Y:S02]  /*9390*/  FMUL.FTZ R87, R3, R87 ;  /* 0x0000005703577220 */ /* 0x000fe40000410000 */
[C---:B------:R-:W-:Y:S02]  /*93a0*/  FMUL.FTZ R88, R2.reuse, R88 ;  /* 0x0000005802587220 */ /* 0x040fe40000410000 */
[--C-:B-1----:R-:W-:Y:S02]  /*93b0*/  FFMA.FTZ R103, R171, c[0x0][0x2d0], -R102.reuse ;  /* 0x0000b400ab677a23 */ /* 0x102fe40000010866 */
[----:B------:R-:W-:Y:S01]  /*93c0*/  LDSM.16.MT88.4 R168, [R209+0x3880] ;  /* 0x00388000d1a8783b */ /* 0x000fe20000004200 */
[C---:B------:R-:W-:Y:S01]  /*93d0*/  FMUL.FTZ R89, R2.reuse, R89 ;  /* 0x0000005902597220 */ /* 0x040fe20000410000 */
[----:B------:R1:W-:Y:S01]  /*93e0*/  MUFU.EX2 R176, R103 ;  /* 0x0000006700b07308 */ /* 0x0003e20000000800 */
[C---:B------:R-:W-:Y:S02]  /*93f0*/  FMUL.FTZ R92, R2.reuse, R92 ;  /* 0x0000005c025c7220 */ /* 0x040fe40000410000 */
[----:B------:R-:W-:Y:S02]  /*9400*/  FMUL.FTZ R93, R2, R93 ;  /* 0x0000005d025d7220 */ /* 0x000fe40000410000 */
[C---:B--2---:R-:W-:Y:S02]  /*9410*/  FMUL.FTZ R10, R0.reuse, R118 ;  /* 0x00000076000a7220 */ /* 0x044fe40000410000 */
[C---:B------:R-:W-:Y:S02]  /*9420*/  FMUL.FTZ R11, R0.reuse, R119 ;  /* 0x00000077000b7220 */ /* 0x040fe40000410000 */
[----:B------:R-:W2:Y:S01]  /*9430*/  LDSM.16.MT88.4 R116, [R209+0x2480] ;  /* 0x00248000d174783b */ /* 0x000ea20000004200 */
[C---:B------:R-:W-:Y:S02]  /*9440*/  FMUL.FTZ R14, R0.reuse, R122 ;  /* 0x0000007a000e7220 */ /* 0x040fe40000410000 */
[C---:B------:R-:W-:Y:S02]  /*9450*/  FMUL.FTZ R15, R0.reuse, R123 ;  /* 0x0000007b000f7220 */ /* 0x040fe40000410000 */
[C---:B------:R-:W-:Y:S01]  /*9460*/  HMMA.16816.F32 R8, R112.reuse, R20, R8 ;  /* 0x000000147008723c */ /* 0x040fe20000001808 */
[C---:B------:R-:W-:Y:S02]  /*9470*/  FMUL.FTZ R26, R0.reuse, R134 ;  /* 0x00000086001a7220 */ /* 0x040fe40000410000 */
[----:B------:R-:W3:Y:S01]  /*9480*/  LDSM.16.MT88.4 R120, [R210+0x2480] ;  /* 0x00248000d278783b */ /* 0x000ee20000004200 */
[C---:B------:R-:W-:Y:S02]  /*9490*/  FMUL.FTZ R27, R0.reuse, R135 ;  /* 0x00000087001b7220 */ /* 0x040fe40000410000 */
[----:B------:R-:W-:Y:S02]  /*94a0*/  FMUL.FTZ R42, R0, R150 ;  /* 0x00000096002a7220 */ /* 0x000fe40000410000 */
[-C--:B------:R-:W-:Y:S01]  /*94b0*/  HMMA.16816.F32 R12, R112, R22.reuse, R12 ;  /* 0x00000016700c723c */ /* 0x080fe2000000180c */
[C---:B------:R-:W-:Y:S02]  /*94c0*/  FMUL.FTZ R20, R100.reuse, R128 ;  /* 0x0000008064147220 */ /* 0x040fe40000410000 */
[----:B------:R-:W-:Y:S01]  /*94d0*/  LDSM.16.MT88.4 R132, [R209+0x2080] ;  /* 0x00208000d184783b */ /* 0x000fe20000004200 */
[--C-:B-1----:R-:W-:Y:S02]  /*94e0*/  FFMA.FTZ R103, R173, c[0x0][0x2d0], -R102.reuse ;  /* 0x0000b400ad677a23 */ /* 0x102fe40000010866 */
[----:B------:R-:W-:Y:S02]  /*94f0*/  FMUL.FTZ R21, R100, R129 ;  /* 0x0000008164157220 */ /* 0x000fe40000410000 */
[C---:B------:R-:W-:Y:S01]  /*9500*/  HMMA.16816.F32 R16, R160.reuse, R22, R16 ;  /* 0x00000016a010723c */ /* 0x040fe20000001810 */
[----:B------:R1:W-:Y:S03]  /*9510*/  MUFU.EX2 R175, R103 ;  /* 0x0000006700af7308 */ /* 0x0003e60000000800 */
[C---:B------:R-:W-:Y:S02]  /*9520*/  FMUL.FTZ R30, R0.reuse, R138 ;  /* 0x0000008a001e7220 */ /* 0x040fe40000410000 */
[C---:B------:R-:W-:Y:S02]  /*9530*/  FMUL.FTZ R31, R0.reuse, R139 ;  /* 0x0000008b001f7220 */ /* 0x040fe40000410000 */
[C---:B------:R-:W-:Y:S04]  /*9540*/  FMUL.FTZ R22, R3.reuse, R130 ;  /* 0x0000008203167220 */ /* 0x040fe80000410000 */
[----:B------:R-:W-:Y:S02]  /*9550*/  FMUL.FTZ R23, R3, R131 ;  /* 0x0000008303177220 */ /* 0x000fe40000410000 */
[----:B------:R-:W-:Y:S01]  /*9560*/  LDSM.16.MT88.4 R128, [R209+0x2880] ;  /* 0x00288000d180783b */ /* 0x000fe20000004200 */
[C---:B------:R-:W-:Y:S02]  /*9570*/  FMUL.FTZ R43, R0.reuse, R151 ;  /* 0x00000097002b7220 */ /* 0x040fe40000410000 */
[C---:B------:R-:W-:Y:S02]  /*9580*/  FMUL.FTZ R46, R0.reuse, R154 ;  /* 0x0000009a002e7220 */ /* 0x040fe40000410000 */
[-C--:B------:R-:W-:Y:S01]  /*9590*/  HMMA.16816.F32 R20, R160, R36.reuse, R20 ;  /* 0x00000024a014723c */ /* 0x080fe20000001814 */
[C---:B------:R-:W-:Y:S02]  /*95a0*/  FMUL.FTZ R47, R0.reuse, R155 ;  /* 0x0000009b002f7220 */ /* 0x040fe40000410000 */
[C---:B------:R-:W-:Y:S02]  /*95b0*/  FMUL.FTZ R58, R0.reuse, R58 ;  /* 0x0000003a003a7220 */ /* 0x040fe40000410000 */
[C---:B------:R-:W-:Y:S02]  /*95c0*/  FMUL.FTZ R59, R0.reuse, R59 ;  /* 0x0000003b003b7220 */ /* 0x040fe40000410000 */
[----:B-1----:R-:W-:Y:S01]  /*95d0*/  FFMA.FTZ R103, R177, c[0x0][0x2d0], -R102 ;  /* 0x0000b400b1677a23 */ /* 0x002fe20000010866 */
[C---:B------:R-:W-:Y:S01]  /*95e0*/  HMMA.16816.F32 R24, R112.reuse, R36, R24 ;  /* 0x000000247018723c */ /* 0x040fe20000001818 */
[C---:B------:R-:W-:Y:S02]  /*95f0*/  FMUL.FTZ R62, R0.reuse, R62 ;  /* 0x0000003e003e7220 */ /* 0x040fe40000410000 */
[----:B------:R1:W-:Y:S01]  /*9600*/  MUFU.EX2 R173, R103 ;  /* 0x0000006700ad7308 */ /* 0x0003e20000000800 */
[C---:B------:R-:W-:Y:S02]  /*9610*/  FMUL.FTZ R63, R0.reuse, R63 ;  /* 0x0000003f003f7220 */ /* 0x040fe40000410000 */
[----:B------:R-:W-:Y:S02]  /*9620*/  FMUL.FTZ R74, R0, R74 ;  /* 0x0000004a004a7220 */ /* 0x000fe40000410000 */
[-C--:B------:R-:W-:Y:S01]  /*9630*/  HMMA.16816.F32 R28, R112, R38.reuse, R28 ;  /* 0x00000026701c723c */ /* 0x080fe2000000181c */
[--C-:B------:R-:W-:Y:S03]  /*9640*/  FFMA.FTZ R36, R40, c[0x0][0x2d0], -R110.reuse ;  /* 0x0000b40028247a23 */ /* 0x100fe6000001086e */
[----:B------:R-:W-:Y:S01]  /*9650*/  FFMA.FTZ R40, R41, c[0x0][0x2d0], -R110 ;  /* 0x0000b40029287a23 */ /* 0x000fe2000001086e */
[----:B------:R4:W-:Y:S01]  /*9660*/  MUFU.EX2 R226, R36 ;  /* 0x0000002400e27308 */ /* 0x0009e20000000800 */
[----:B------:R-:W-:Y:S02]  /*9670*/  FMUL.FTZ R37, R100, R145 ;  /* 0x0000009164257220 */ /* 0x000fe40000410000 */
[C---:B------:R-:W-:Y:S01]  /*9680*/  HMMA.16816.F32 R32, R160.reuse, R38, R32 ;  /* 0x00000026a020723c */ /* 0x040fe20000001820 */
[----:B------:R-:W-:Y:S03]  /*9690*/  FMUL.FTZ R41, R2, R149 ;  /* 0x0000009502297220 */ /* 0x000fe60000410000 */
[C---:B------:R-:W-:Y:S02]  /*96a0*/  FMUL.FTZ R75, R0.reuse, R75 ;  /* 0x0000004b004b7220 */ /* 0x040fe40000410000 */
[----:B------:R-:W-:Y:S01]  /*96b0*/  FMUL.FTZ R78, R0, R78 ;  /* 0x0000004e004e7220 */ /* 0x000fe20000410000 */
[----:B------:R5:W-:Y:S01]  /*96c0*/  MUFU.EX2 R225, R40 ;  /* 0x0000002800e17308 */ /* 0x000be20000000800 */
[C---:B------:R-:W-:Y:S04]  /*96d0*/  FMUL.FTZ R38, R3.reuse, R146 ;  /* 0x0000009203267220 */ /* 0x040fe80000410000 */
[----:B-1----:R-:W-:Y:S02]  /*96e0*/  FFMA.FTZ R103, R178, c[0x0][0x2d0], -R102 ;  /* 0x0000b400b2677a23 */ /* 0x002fe40000010866 */
[----:B------:R-:W-:Y:S02]  /*96f0*/  FMUL.FTZ R39, R3, R147 ;  /* 0x0000009303277220 */ /* 0x000fe40000410000 */
[C---:B------:R-:W-:Y:S01]  /*9700*/  FMUL.FTZ R79, R0.reuse, R79 ;  /* 0x0000004f004f7220 */ /* 0x040fe20000410000 */
[----:B------:R1:W-:Y:S01]  /*9710*/  MUFU.EX2 R174, R103 ;  /* 0x0000006700ae7308 */ /* 0x0003e20000000800 */
[C---:B------:R-:W-:Y:S02]  /*9720*/  FMUL.FTZ R90, R0.reuse, R90 ;  /* 0x0000005a005a7220 */ /* 0x040fe40000410000 */
[----:B------:R-:W-:Y:S02]  /*9730*/  FMUL.FTZ R91, R0, R91 ;  /* 0x0000005b005b7220 */ /* 0x000fe40000410000 */
[----:B----4-:R-:W-:Y:S02]  /*9740*/  FMUL.FTZ R36, R100, R144 ;  /* 0x0000009064247220 */ /* 0x010fe40000410000 */
[C---:B------:R-:W-:Y:S02]  /*9750*/  FMUL.FTZ R94, R0.reuse, R94 ;  /* 0x0000005e005e7220 */ /* 0x040fe40000410000 */
[----:B------:R-:W-:Y:S03]  /*9760*/  FMUL.FTZ R95, R0, R95 ;  /* 0x0000005f005f7220 */ /* 0x000fe60000410000 */
[-C--:B--2---:R-:W-:Y:S01]  /*9770*/  HMMA.16816.F32 R36, R160, R116.reuse, R36 ;  /* 0x00000074a024723c */ /* 0x084fe20000001824 */
[----:B-----5:R-:W-:Y:S07]  /*9780*/  FMUL.FTZ R40, R2, R148 ;  /* 0x0000009402287220 */ /* 0x020fee0000410000 */
[C---:B------:R-:W-:Y:S01]  /*9790*/  HMMA.16816.F32 R40, R112.reuse, R116, R40 ;  /* 0x000000747028723c */ /* 0x040fe20000001828 */
[--C-:B-1----:R-:W-:Y:S04]  /*97a0*/  FFMA.FTZ R103, R181, c[0x0][0x2d0], -R110.reuse ;  /* 0x0000b400b5677a23 */ /* 0x102fe8000001086e */
[----:B------:R1:W-:Y:S03]  /*97b0*/  MUFU.EX2 R197, R103 ;  /* 0x0000006700c57308 */ /* 0x0003e60000000800 */
[-C--:B------:R-:W-:Y:S08]  /*97c0*/  HMMA.16816.F32 R44, R112, R118.reuse, R44 ;  /* 0x00000076702c723c */ /* 0x080ff0000000182c */
[C---:B------:R-:W-:Y:S01]  /*97d0*/  HMMA.16816.F32 R48, R160.reuse, R118, R48 ;  /* 0x00000076a030723c */ /* 0x040fe20000001830 */
[----:B------:R-:W2:Y:S07]  /*97e0*/  LDSM.16.MT88.4 R116, [R209+0x3080] ;  /* 0x00308000d174783b */ /* 0x000eae0000004200 */
[-C--:B---3--:R-:W-:Y:S01]  /*97f0*/  HMMA.16816.F32 R52, R160, R120.reuse, R52 ;  /* 0x00000078a034723c */ /* 0x088fe20000001834 */
[--C-:B-1----:R-:W-:Y:S07]  /*9800*/  FFMA.FTZ R103, R183, c[0x0][0x2d0], -R110.reuse ;  /* 0x0000b400b7677a23 */ /* 0x102fee000001086e */
[C---:B------:R-:W-:Y:S01]  /*9810*/  HMMA.16816.F32 R56, R112.reuse, R120, R56 ;  /* 0x000000787038723c */ /* 0x040fe20000001838 */
[----:B------:R1:W3:Y:S07]  /*9820*/  MUFU.EX2 R198, R103 ;  /* 0x0000006700c67308 */ /* 0x0002ee0000000800 */
[-C--:B------:R-:W-:Y:S08]  /*9830*/  HMMA.16816.F32 R60, R112, R122.reuse, R60 ;  /* 0x0000007a703c723c */ /* 0x080ff0000000183c */
[C---:B------:R-:W-:Y:S01]  /*9840*/  HMMA.16816.F32 R64, R160.reuse, R122, R64 ;  /* 0x0000007aa040723c */ /* 0x040fe20000001840 */
[----:B------:R-:W4:Y:S07]  /*9850*/  LDSM.16.MT88.4 R120, [R210+0x3080] ;  /* 0x00308000d278783b */ /* 0x000f2e0000004200 */
[-C--:B--2---:R-:W-:Y:S01]  /*9860*/  HMMA.16816.F32 R68, R160, R116.reuse, R68 ;  /* 0x00000074a044723c */ /* 0x084fe20000001844 */
[--C-:B-1----:R-:W-:Y:S03]  /*9870*/  FFMA.FTZ R103, R179, c[0x0][0x2d0], -R111.reuse ;  /* 0x0000b400b3677a23 */ /* 0x102fe6000001086f */
[----:B---3--:R-:W-:Y:S01]  /*9880*/  F2FP.PACK_AB R108, R198, R197 ;  /* 0x000000c5c66c723e */ /* 0x008fe200000000ff */
[----:B------:R1:W-:Y:S03]  /*9890*/  MUFU.EX2 R196, R103 ;  /* 0x0000006700c47308 */ /* 0x0003e60000000800 */
[C---:B------:R-:W-:Y:S08]  /*98a0*/  HMMA.16816.F32 R72, R112.reuse, R116, R72 ;  /* 0x000000747048723c */ /* 0x040ff00000001848 */
[-C--:B------:R-:W-:Y:S08]  /*98b0*/  HMMA.16816.F32 R76, R112, R118.reuse, R76 ;  /* 0x00000076704c723c */ /* 0x080ff0000000184c */
[C---:B------:R-:W-:Y:S01]  /*98c0*/  HMMA.16816.F32 R80, R160.reuse, R118, R80 ;  /* 0x00000076a050723c */ /* 0x040fe20000001850 */
[----:B------:R-:W2:Y:S03]  /*98d0*/  LDSM.16.MT88.4 R116, [R209+0x1c80] ;  /* 0x001c8000d174783b */ /* 0x000ea60000004200 */
[--C-:B-1----:R-:W-:Y:S04]  /*98e0*/  FFMA.FTZ R103, R180, c[0x0][0x2d0], -R111.reuse ;  /* 0x0000b400b4677a23 */ /* 0x102fe8000001086f */
[-C--:B----4-:R-:W-:Y:S01]  /*98f0*/  HMMA.16816.F32 R84, R160, R120.reuse, R84 ;  /* 0x00000078a054723c */ /* 0x090fe20000001854 */
[----:B------:R1:W-:Y:S07]  /*9900*/  MUFU.EX2 R195, R103 ;  /* 0x0000006700c37308 */ /* 0x0003ee0000000800 */
[C---:B------:R-:W-:Y:S07]  /*9910*/  HMMA.16816.F32 R88, R112.reuse, R120, R88 ;  /* 0x000000787058723c */ /* 0x040fee0000001858 */
[----:B------:R-:W-:Y:S01]  /*9920*/  F2FP.PACK_AB R120, R201, R202 ;  /* 0x000000cac978723e */ /* 0x000fe200000000ff */
[-C--:B------:R-:W-:Y:S01]  /*9930*/  HMMA.16816.F32 R92, R112, R122.reuse, R92 ;  /* 0x0000007a705c723c */ /* 0x080fe2000000185c */
[----:B------:R-:W-:Y:S06]  /*9940*/  F2FP.PACK_AB R121, R175, R176 ;  /* 0x000000b0af79723e */ /* 0x000fec00000000ff */
[----:B------:R-:W-:Y:S01]  /*9950*/  F2FP.PACK_AB R112, R225, R226 ;  /* 0x000000e2e170723e */ /* 0x000fe200000000ff */
[----:B------:R-:W-:Y:S01]  /*9960*/  HMMA.16816.F32 R96, R160, R122, R96 ;  /* 0x0000007aa060723c */ /* 0x000fe20000001860 */
[----:B------:R-:W-:Y:S03]  /*9970*/  F2FP.PACK_AB R113, R207, R224 ;  /* 0x000000e0cf71723e */ /* 0x000fe600000000ff */
[--C-:B-1----:R-:W-:Y:S01]  /*9980*/  FFMA.FTZ R103, R192, c[0x0][0x2d0], -R110.reuse ;  /* 0x0000b400c0677a23 */ /* 0x102fe2000001086e */
[----:B------:R-:W-:Y:S01]  /*9990*/  F2FP.PACK_AB R114, R205, R206 ;  /* 0x000000cecd72723e */ /* 0x000fe200000000ff */
[----:B------:R-:W-:Y:S01]  /*99a0*/  FFMA.FTZ R110, R193, c[0x0][0x2d0], -R110 ;  /* 0x0000b400c16e7a23 */ /* 0x000fe2000001086e */
[----:B------:R-:W-:Y:S01]  /*99b0*/  F2FP.PACK_AB R115, R203, R204 ;  /* 0x000000cccb73723e */ /* 0x000fe200000000ff */
[----:B------:R1:W-:Y:S01]  /*99c0*/  MUFU.EX2 R194, R103 ;  /* 0x0000006700c27308 */ /* 0x0003e20000000800 */
[----:B------:R-:W3:Y:S03]  /*99d0*/  LDL.LU R193, [R1+0x14] ;  /* 0x0000140001c17983 */ /* 0x000ee60000300800 */
[----:B------:R-:W-:Y:S02]  /*99e0*/  F2FP.PACK_AB R122, R199, R200 ;  /* 0x000000c8c77a723e */ /* 0x000fe400000000ff */
[-C--:B--2---:R-:W-:Y:S01]  /*99f0*/  HMMA.16816.F32 R4, R112, R116.reuse, R4 ;  /* 0x000000747004723c */ /* 0x084fe20000001804 */
[----:B------:R-:W-:Y:S03]  /*9a00*/  F2FP.PACK_AB R123, R174, R173 ;  /* 0x000000adae7b723e */ /* 0x000fe600000000ff */
[----:B------:R-:W2:Y:S04]  /*9a10*/  MUFU.EX2 R192, R110 ;  /* 0x0000006e00c07308 */ /* 0x000ea80000000800 */
[C---:B------:R-:W-:Y:S08]  /*9a20*/  HMMA.16816.F32 R8, R120.reuse, R116, R8 ;  /* 0x000000747808723c */ /* 0x040ff00000001808 */
[-C--:B------:R-:W-:Y:S01]  /*9a30*/  HMMA.16816.F32 R12, R120, R118.reuse, R12 ;  /* 0x00000076780c723c */ /* 0x080fe2000000180c */
[--C-:B-1----:R-:W-:Y:S02]  /*9a40*/  FFMA.FTZ R103, R188, c[0x0][0x2d0], -R111.reuse ;  /* 0x0000b400bc677a23 */ /* 0x102fe4000001086f */
[----:B------:R-:W4:Y:S01]  /*9a50*/  LDL.LU R188, [R1+0x10] ;  /* 0x0000100001bc7983 */ /* 0x000f220000300800 */
[----:B------:R-:W-:Y:S04]  /*9a60*/  FFMA.FTZ R111, R189, c[0x0][0x2d0], -R111 ;  /* 0x0000b400bd6f7a23 */ /* 0x000fe8000001086f */
[C---:B------:R-:W-:Y:S01]  /*9a70*/  HMMA.16816.F32 R16, R112.reuse, R118, R16 ;  /* 0x000000767010723c */ /* 0x040fe20000001810 */
[----:B------:R1:W-:Y:S01]  /*9a80*/  MUFU.EX2 R183, R103 ;  /* 0x0000006700b77308 */ /* 0x0003e20000000800 */
[----:B------:R-:W5:Y:S02]  /*9a90*/  LDSM.16.MT88.4 R116, [R210+0x2880] ;  /* 0x00288000d274783b */ /* 0x000f640000004200 */
[----:B--2---:R-:W-:Y:S04]  /*9aa0*/  F2FP.PACK_AB R110, R192, R194 ;  /* 0x000000c2c06e723e */ /* 0x004fe800000000ff */
[-C--:B------:R-:W-:Y:S02]  /*9ab0*/  HMMA.16816.F32 R20, R112, R124.reuse, R20 ;  /* 0x0000007c7014723c */ /* 0x080fe40000001814 */
[----:B------:R-:W2:Y:S01]  /*9ac0*/  LDL.LU R189, [R1+0x8] ;  /* 0x0000080001bd7983 */ /* 0x000ea20000300800 */
[----:B------:R-:W5:Y:S05]  /*9ad0*/  MUFU.EX2 R181, R111 ;  /* 0x0000006f00b57308 */ /* 0x000f6a0000000800 */
[C---:B------:R-:W-:Y:S08]  /*9ae0*/  HMMA.16816.F32 R24, R120.reuse, R124, R24 ;  /* 0x0000007c7818723c */ /* 0x040ff00000001818 */
[-C--:B------:R-:W-:Y:S01]  /*9af0*/  HMMA.16816.F32 R28, R120, R126.reuse, R28 ;  /* 0x0000007e781c723c */ /* 0x080fe2000000181c */
[--C-:B-1----:R-:W-:Y:S02]  /*9b00*/  FFMA.FTZ R103, R185, c[0x0][0x2d0], -R164.reuse ;  /* 0x0000b400b9677a23 */ /* 0x102fe400000108a4 */
[----:B------:R-:W3:Y:S02]  /*9b10*/  LDL.LU R185, [R1+0xc] ;  /* 0x00000c0001b97983 */ /* 0x000ee40000300800 */
[----:B------:R1:W-:Y:S03]  /*9b20*/  MUFU.EX2 R180, R103 ;  /* 0x0000006700b47308 */ /* 0x0003e60000000800 */
[C---:B------:R-:W-:Y:S01]  /*9b30*/  HMMA.16816.F32 R32, R112.reuse, R126, R32 ;  /* 0x0000007e7020723c */ /* 0x040fe20000001820 */
[----:B------:R-:W1:Y:S03]  /*9b40*/  LDSM.16.MT88.4 R124, [R209+0x3480] ;  /* 0x00348000d17c783b */ /* 0x000e660000004200 */
[----:B-----5:R-:W-:Y:S04]  /*9b50*/  F2FP.PACK_AB R111, R181, R183 ;  /* 0x000000b7b56f723e */ /* 0x020fe800000000ff */
[-C--:B------:R-:W-:Y:S08]  /*9b60*/  HMMA.16816.F32 R36, R112, R128.reuse, R36 ;  /* 0x000000807024723c */ /* 0x080ff00000001824 */
[C---:B------:R-:W-:Y:S01]  /*9b70*/  HMMA.16816.F32 R40, R120.reuse, R128, R40 ;  /* 0x000000807828723c */ /* 0x040fe20000001828 */
[--C-:B-1----:R-:W-:Y:S07]  /*9b80*/  FFMA.FTZ R103, R187, c[0x0][0x2d0], -R164.reuse ;  /* 0x0000b400bb677a23 */ /* 0x102fee00000108a4 */
[-C--:B------:R-:W-:Y:S01]  /*9b90*/  HMMA.16816.F32 R44, R120, R130.reuse, R44 ;  /* 0x00000082782c723c */ /* 0x080fe2000000182c */
[----:B------:R1:W5:Y:S07]  /*9ba0*/  MUFU.EX2 R178, R103 ;  /* 0x0000006700b27308 */ /* 0x00036e0000000800 */
[C---:B------:R-:W-:Y:S01]  /*9bb0*/  HMMA.16816.F32 R48, R112.reuse, R130, R48 ;  /* 0x000000827030723c */ /* 0x040fe20000001830 */
[----:B------:R-:W5:Y:S07]  /*9bc0*/  LDSM.16.MT88.4 R128, [R210+0x3480] ;  /* 0x00348000d280783b */ /* 0x000f6e0000004200 */
[-C--:B------:R-:W-:Y:S08]  /*9bd0*/  HMMA.16816.F32 R52, R112, R116.reuse, R52 ;  /* 0x000000747034723c */ /* 0x080ff00000001834 */
[C---:B------:R-:W-:Y:S01]  /*9be0*/  HMMA.16816.F32 R56, R120.reuse, R116, R56 ;  /* 0x000000747838723c */ /* 0x040fe20000001838 */
[--C-:B-1----:R-:W-:Y:S03]  /*9bf0*/  FFMA.FTZ R103, R190, c[0x0][0x2d0], -R164.reuse ;  /* 0x0000b400be677a23 */ /* 0x102fe600000108a4 */
[----:B------:R-:W-:Y:S01]  /*9c00*/  FFMA.FTZ R164, R191, c[0x0][0x2d0], -R164 ;  /* 0x0000b400bfa47a23 */ /* 0x000fe200000108a4 */
[----:B------:R1:W-:Y:S01]  /*9c10*/  MUFU.EX2 R179, R103 ;  /* 0x0000006700b37308 */ /* 0x0003e20000000800 */
[----:B-----5:R-:W-:Y:S02]  /*9c20*/  F2FP.PACK_AB R160, R178, R180 ;  /* 0x000000b4b2a0723e */ /* 0x020fe400000000ff */
[-C--:B------:R-:W-:Y:S07]  /*9c30*/  HMMA.16816.F32 R60, R120, R118.reuse, R60 ;  /* 0x00000076783c723c */ /* 0x080fee000000183c */
[----:B------:R5:W5:Y:S01]  /*9c40*/  MUFU.EX2 R177, R164 ;  /* 0x000000a400b17308 */ /* 0x000b620000000800 */
[C---:B------:R-:W-:Y:S08]  /*9c50*/  HMMA.16816.F32 R64, R112.reuse, R118, R64 ;  /* 0x000000767040723c */ /* 0x040ff00000001840 */
[-C--:B------:R-:W-:Y:S01]  /*9c60*/  HMMA.16816.F32 R68, R112, R124.reuse, R68 ;  /* 0x0000007c7044723c */ /* 0x080fe20000001844 */
[--C-:B-1----:R-:W-:Y:S07]  /*9c70*/  FFMA.FTZ R103, R182, c[0x0][0x2d0], -R102.reuse ;  /* 0x0000b400b6677a23 */ /* 0x102fee0000010866 */
[C---:B------:R-:W-:Y:S01]  /*9c80*/  HMMA.16816.F32 R72, R120.reuse, R124, R72 ;  /* 0x0000007c7848723c */ /* 0x040fe20000001848 */
[----:B------:R1:W-:Y:S01]  /*9c90*/  MUFU.EX2 R172, R103 ;  /* 0x0000006700ac7308 */ /* 0x0003e20000000800 */
[----:B-----5:R-:W5:Y:S06]  /*9ca0*/  LDSM.16.MT88.4 R164, [R210+0x2c80] ;  /* 0x002c8000d2a4783b */ /* 0x020f6c0000004200 */
[-C--:B------:R-:W-:Y:S01]  /*9cb0*/  HMMA.16816.F32 R76, R120, R126.reuse, R76 ;  /* 0x0000007e784c723c */ /* 0x080fe2000000184c */
[----:B------:R-:W-:Y:S07]  /*9cc0*/  F2FP.PACK_AB R162, R177, R179 ;  /* 0x000000b3b1a2723e */ /* 0x000fee00000000ff */
[C---:B------:R-:W-:Y:S08]  /*9cd0*/  HMMA.16816.F32 R80, R112.reuse, R126, R80 ;  /* 0x0000007e7050723c */ /* 0x040ff00000001850 */
[-C--:B------:R-:W-:Y:S01]  /*9ce0*/  HMMA.16816.F32 R84, R112, R128.reuse, R84 ;  /* 0x000000807054723c */ /* 0x080fe20000001854 */
[--C-:B-1----:R-:W-:Y:S04]  /*9cf0*/  FFMA.FTZ R103, R184, c[0x0][0x2d0], -R102.reuse ;  /* 0x0000b400b8677a23 */ /* 0x102fe80000010866 */
[----:B------:R1:W1:Y:S03]  /*9d00*/  MUFU.EX2 R107, R103 ;  /* 0x00000067006b7308 */ /* 0x0002660000000800 */
[C---:B------:R-:W-:Y:S08]  /*9d10*/  HMMA.16816.F32 R88, R120.reuse, R128, R88 ;  /* 0x000000807858723c */ /* 0x040ff00000001858 */
[-C--:B------:R-:W-:Y:S08]  /*9d20*/  HMMA.16816.F32 R92, R120, R130.reuse, R92 ;  /* 0x00000082785c723c */ /* 0x080ff0000000185c */
[----:B------:R-:W-:Y:S01]  /*9d30*/  HMMA.16816.F32 R96, R112, R130, R96 ;  /* 0x000000827060723c */ /* 0x000fe20000001860 */
[--C-:B-1----:R-:W-:Y:S03]  /*9d40*/  FFMA.FTZ R103, R186, c[0x0][0x2d0], -R102.reuse ;  /* 0x0000b400ba677a23 */ /* 0x102fe60000010866 */
[----:B------:R-:W-:Y:S01]  /*9d50*/  F2FP.PACK_AB R161, R107, R172 ;  /* 0x000000ac6ba1723e */ /* 0x000fe200000000ff */
[----:B------:R-:W-:Y:S01]  /*9d60*/  FFMA.FTZ R102, R109, c[0x0][0x2d0], -R102 ;  /* 0x0000b4006d667a23 */ /* 0x000fe20000010866 */
[----:B------:R-:W-:Y:S01]  /*9d70*/  F2FP.PACK_AB R109, R195, R196 ;  /* 0x000000c4c36d723e */ /* 0x000fe200000000ff */
[----:B------:R-:W-:Y:S06]  /*9d80*/  MUFU.EX2 R103, R103 ;  /* 0x0000006700677308 */ /* 0x000fec0000000800 */
[-C--:B------:R-:W-:Y:S01]  /*9d90*/  HMMA.16816.F32 R112, R108, R132.reuse, R4 ;  /* 0x000000846c70723c */ /* 0x080fe20000001804 */
[----:B------:R-:W1:Y:S03]  /*9da0*/  LDSM.16.MT88.4 R4, [R210+0x3880] ;  /* 0x00388000d204783b */ /* 0x000e660000004200 */
[----:B------:R-:W5:Y:S02]  /*9db0*/  MUFU.EX2 R102, R102 ;  /* 0x0000006600667308 */ /* 0x000f640000000800 */
[----:B-----5:R-:W-:Y:S07]  /*9dc0*/  F2FP.PACK_AB R163, R102, R103 ;  /* 0x0000006766a3723e */ /* 0x020fee00000000ff */
[C---:B------:R-:W-:Y:S01]  /*9dd0*/  HMMA.16816.F32 R116, R160.reuse, R132, R8 ;  /* 0x00000084a074723c */ /* 0x040fe20000001808 */
[----:B------:R-:W5:Y:S07]  /*9de0*/  LDL R11, [R1+0x18] ;  /* 0x00001800010b7983 */ /* 0x000f6e0000100800 */
        /* <DEDUP_REMOVED lines=9> */
[C---:B------:R-:W-:Y:S01]  /*9e80*/  HMMA.16816.F32 R156, R108.reuse, R158, R48 ;  /* 0x0000009e6c9c723c */ /* 0x040fe20000001830 */
[----:B----4-:R-:W-:Y:S07]  /*9e90*/  FFMA.FTZ R9, R2, R188, R235 ;  /* 0x000000bc02097223 */ /* 0x010fee00000100eb */
[-C--:B------:R-:W-:Y:S08]  /*9ea0*/  HMMA.16816.F32 R52, R108, R164.reuse, R52 ;  /* 0x000000a46c34723c */ /* 0x080ff00000001834 */
[C---:B------:R-:W-:Y:S01]  /*9eb0*/  HMMA.16816.F32 R56, R160.reuse, R164, R56 ;  /* 0x000000a4a038723c */ /* 0x040fe20000001838 */
[----:B--2---:R-:W-:Y:S04]  /*9ec0*/  FFMA.FTZ R3, R3, R189, R241 ;  /* 0x000000bd03037223 */ /* 0x004fe800000100f1 */
[----:B------:R-:W-:Y:S03]  /*9ed0*/  FADD.FTZ R8, R240, R3 ;  /* 0x00000003f0087221 */ /* 0x000fe60000010000 */
[-C--:B------:R-:W-:Y:S01]  /*9ee0*/  HMMA.16816.F32 R60, R160, R166.reuse, R60 ;  /* 0x000000a6a03c723c */ /* 0x080fe2000000183c */
[----:B------:R-:W-:Y:S03]  /*9ef0*/  FADD.FTZ R3, R236, R9 ;  /* 0x00000009ec037221 */ /* 0x000fe60000010000 */
[----:B------:R-:W-:Y:S02]  /*9f00*/  FADD.FTZ R8, R238, R8 ;  /* 0x00000008ee087221 */ /* 0x000fe40000010000 */
[----:B------:R-:W-:Y:S02]  /*9f10*/  FADD.FTZ R10, R234, R3 ;  /* 0x00000003ea0a7221 */ /* 0x000fe40000010000 */
[C---:B------:R-:W-:Y:S01]  /*9f20*/  HMMA.16816.F32 R64, R108.reuse, R166, R64 ;  /* 0x000000a66c40723c */ /* 0x040fe20000001840 */
[----:B---3--:R-:W-:Y:S03]  /*9f30*/  FFMA.FTZ R3, R0, R193, R230 ;  /* 0x000000c100037223 */ /* 0x008fe600000100e6 */
[----:B------:R-:W-:Y:S02]  /*9f40*/  FFMA.FTZ R100, R100, R185, R245 ;  /* 0x000000b964647223 */ /* 0x000fe400000100f5 */
[----:B------:R-:W-:Y:S02]  /*9f50*/  FADD.FTZ R3, R231, R3 ;  /* 0x00000003e7037221 */ /* 0x000fe40000010000 */
[----:B------:R-:W-:Y:S01]  /*9f60*/  FADD.FTZ R2, R244, R100 ;  /* 0x00000064f4027221 */ /* 0x000fe20000010000 */
[-C--:B------:R-:W-:Y:S03]  /*9f70*/  HMMA.16816.F32 R68, R108, R168.reuse, R68 ;  /* 0x000000a86c44723c */ /* 0x080fe60000001844 */
[----:B------:R-:W-:Y:S01]  /*9f80*/  FADD.FTZ R2, R243, R2 ;  /* 0x00000002f3027221 */ /* 0x000fe20000010000 */
[-C--:B------:R-:W-:Y:S01]  /*9f90*/  MOV R100, R101.reuse ;  /* 0x0000006500647202 */ /* 0x080fe20000000f00 */
[----:B------:R-:W-:Y:S02]  /*9fa0*/  FADD.FTZ R0, R237, R10 ;  /* 0x0000000aed007221 */ /* 0x000fe40000010000 */
[----:B------:R-:W-:Y:S01]  /*9fb0*/  FADD.FTZ R9, R242, R2 ;  /* 0x00000002f2097221 */ /* 0x000fe20000010000 */
[C---:B------:R-:W-:Y:S01]  /*9fc0*/  HMMA.16816.F32 R72, R160.reuse, R168, R72 ;  /* 0x000000a8a048723c */ /* 0x040fe20000001848 */
[----:B------:R-:W-:Y:S03]  /*9fd0*/  FADD.FTZ R2, R239, R8 ;  /* 0x00000008ef027221 */ /* 0x000fe60000010000 */
[----:B------:R-:W-:Y:S02]  /*9fe0*/  FADD.FTZ R9, R226, R9 ;  /* 0x00000009e2097221 */ /* 0x000fe40000010000 */
[----:B------:R-:W-:Y:S02]  /*9ff0*/  FADD.FTZ R3, R232, R3 ;  /* 0x00000003e8037221 */ /* 0x000fe40000010000 */
[----:B------:R-:W-:Y:S01]  /*a000*/  FADD.FTZ R10, R224, R2 ;  /* 0x00000002e00a7221 */ /* 0x000fe20000010000 */
[-C--:B------:R-:W-:Y:S03]  /*a010*/  HMMA.16816.F32 R76, R160, R170.reuse, R76 ;  /* 0x000000aaa04c723c */ /* 0x080fe6000000184c */
[----:B------:R-:W-:Y:S02]  /*a020*/  FADD.FTZ R8, R202, R0 ;  /* 0x00000000ca087221 */ /* 0x000fe40000010000 */
[----:B------:R-:W-:Y:S02]  /*a030*/  FADD.FTZ R2, R225, R9 ;  /* 0x00000009e1027221 */ /* 0x000fe40000010000 */
[----:B------:R-:W-:Y:S01]  /*a040*/  FADD.FTZ R3, R233, R3 ;  /* 0x00000003e9037221 */ /* 0x000fe20000010000 */
[C---:B------:R-:W-:Y:S01]  /*a050*/  HMMA.16816.F32 R80, R108.reuse, R170, R80 ;  /* 0x000000aa6c50723c */ /* 0x040fe20000001850 */
[----:B------:R-:W-:Y:S03]  /*a060*/  FADD.FTZ R0, R207, R10 ;  /* 0x0000000acf007221 */ /* 0x000fe60000010000 */
[----:B------:R-:W-:Y:S02]  /*a070*/  FADD.FTZ R9, R201, R8 ;  /* 0x00000008c9097221 */ /* 0x000fe40000010000 */
[----:B------:R-:W-:Y:S02]  /*a080*/  FADD.FTZ R10, R206, R2 ;  /* 0x00000002ce0a7221 */ /* 0x000fe40000010000 */
[----:B------:R-:W-:Y:S01]  /*a090*/  FADD.FTZ R3, R176, R3 ;  /* 0x00000003b0037221 */ /* 0x000fe20000010000 */
[-C--:B-1----:R-:W-:Y:S03]  /*a0a0*/  HMMA.16816.F32 R84, R108, R4.reuse, R84 ;  /* 0x000000046c54723c */ /* 0x082fe60000001854 */
[----:B------:R-:W-:Y:S02]  /*a0b0*/  FADD.FTZ R8, R204, R0 ;  /* 0x00000000cc087221 */ /* 0x000fe40000010000 */
[----:B------:R-:W-:Y:S02]  /*a0c0*/  FADD.FTZ R2, R200, R9 ;  /* 0x00000009c8027221 */ /* 0x000fe40000010000 */
[----:B------:R-:W-:Y:S01]  /*a0d0*/  FADD.FTZ R3, R175, R3 ;  /* 0x00000003af037221 */ /* 0x000fe20000010000 */
[C---:B------:R-:W-:Y:S01]  /*a0e0*/  HMMA.16816.F32 R88, R160.reuse, R4, R88 ;  /* 0x00000004a058723c */ /* 0x040fe20000001858 */
[----:B------:R-:W-:Y:S03]  /*a0f0*/  FADD.FTZ R0, R205, R10 ;  /* 0x0000000acd007221 */ /* 0x000fe60000010000 */
[----:B------:R-:W-:Y:S03]  /*a100*/  FADD.FTZ R3, R173, R3 ;  /* 0x00000003ad037221 */ /* 0x000fe60000010000 */
[----:B------:R-:W-:Y:S01]  /*a110*/  FADD.FTZ R5, R203, R8 ;  /* 0x00000008cb057221 */ /* 0x000fe20000010000 */
[-C--:B------:R-:W-:Y:S01]  /*a120*/  HMMA.16816.F32 R92, R160, R6.reuse, R92 ;  /* 0x00000006a05c723c */ /* 0x080fe2000000185c */
[----:B------:R-:W-:Y:S03]  /*a130*/  FADD.FTZ R8, R199, R2 ;  /* 0x00000002c7087221 */ /* 0x000fe60000010000 */
[----:B------:R-:W-:Y:S02]  /*a140*/  FADD.FTZ R4, R197, R0 ;  /* 0x00000000c5047221 */ /* 0x000fe40000010000 */
[----:B------:R-:W-:Y:S02]  /*a150*/  FADD.FTZ R2, R196, R5 ;  /* 0x00000005c4027221 */ /* 0x000fe40000010000 */
[----:B------:R-:W-:Y:S01]  /*a160*/  FADD.FTZ R3, R174, R3 ;  /* 0x00000003ae037221 */ /* 0x000fe20000010000 */
[----:B------:R-:W-:Y:S03]  /*a170*/  HMMA.16816.F32 R96, R108, R6, R96 ;  /* 0x000000066c60723c */ /* 0x000fe60000001860 */
[----:B------:R-:W-:Y:S02]  /*a180*/  FADD.FTZ R0, R180, R8 ;  /* 0x00000008b4007221 */ /* 0x000fe40000010000 */
[----:B------:R-:W-:Y:S02]  /*a190*/  FADD.FTZ R4, R198, R4 ;  /* 0x00000004c6047221 */ /* 0x000fe40000010000 */
[----:B------:R-:W-:Y:S01]  /*a1a0*/  FADD.FTZ R5, R195, R2 ;  /* 0x00000002c3057221 */ /* 0x000fe20000010000 */
[----:B------:R-:W-:Y:S01]  /*a1b0*/  MOV R108, R101 ;  /* 0x00000065006c7202 */ /* 0x000fe20000000f00 */
[----:B------:R-:W-:Y:S03]  /*a1c0*/  FADD.FTZ R2, R172, R3 ;  /* 0x00000003ac027221 */ /* 0x000fe60000010000 */
[----:B------:R-:W-:Y:S02]  /*a1d0*/  FADD.FTZ R3, R178, R0 ;  /* 0x00000000b2037221 */ /* 0x000fe40000010000 */
[----:B------:R-:W-:Y:S02]  /*a1e0*/  FADD.FTZ R0, R194, R4 ;  /* 0x00000004c2007221 */ /* 0x000fe40000010000 */
[----:B------:R-:W-:Y:S02]  /*a1f0*/  FADD.FTZ R4, R183, R5 ;  /* 0x00000005b7047221 */ /* 0x000fe40000010000 */
[----:B------:R-:W-:Y:S02]  /*a200*/  FADD.FTZ R5, R192, R0 ;  /* 0x00000000c0057221 */ /* 0x000fe40000010000 */
[----:B------:R-:W-:Y:S02]  /*a210*/  FADD.FTZ R4, R181, R4 ;  /* 0x00000004b5047221 */ /* 0x000fe40000010000 */
[----:B------:R-:W-:Y:S01]  /*a220*/  FADD.FTZ R2, R107, R2 ;  /* 0x000000026b027221 */ /* 0x000fe20000010000 */
[----:B------:R1:W-:Y:S01]  /*a230*/  STL [R1+0xc], R5 ;  /* 0x00000c0501007387 */ /* 0x0003e20000100800 */
[----:B------:R-:W-:Y:S01]  /*a240*/  FADD.FTZ R3, R179, R3 ;  /* 0x00000003b3037221 */ /* 0x000fe20000010000 */
[----:B------:R-:W-:Y:S01]  /*a250*/  MOV R107, R104 ;  /* 0x00000068006b7202 */ /* 0x000fe20000000f00 */
[----:B------:R-:W-:Y:S01]  /*a260*/  FADD.FTZ R0, R103, R2 ;  /* 0x0000000267007221 */ /* 0x000fe20000010000 */
[----:B------:R1:W-:Y:S01]  /*a270*/  STL [R1+0x8], R4 ;  /* 0x0000080401007387 */ /* 0x0003e20000100800 */
[----:B------:R-:W-:Y:S01]  /*a280*/  FADD.FTZ R2, R177, R3 ;  /* 0x00000003b1027221 */ /* 0x000fe20000010000 */
[----:B------:R-:W-:Y:S01]  /*a290*/  MOV R103, R105 ;  /* 0x0000006900677202 */ /* 0x000fe20000000f00 */
[----:B------:R-:W-:Y:S01]  /*a2a0*/  FADD.FTZ R0, R102, R0 ;  /* 0x0000000066007221 */ /* 0x000fe20000010000 */
[----:B------:R-:W-:Y:S02]  /*a2b0*/  MOV R102, R106 ;  /* 0x0000006a00667202 */ /* 0x000fe40000000f00 */
[----:B------:R1:W-:Y:S04]  /*a2c0*/  STL [R1+0x10], R2 ;  /* 0x0000100201007387 */ /* 0x0003e80000100800 */
[----:B------:R1:W-:Y:S01]  /*a2d0*/  STL [R1+0x14], R0 ;  /* 0x0000140001007387 */ /* 0x0003e20000100800 */
[C---:B-----5:R-:W-:Y:S02]  /*a2e0*/  ISETP.GT.AND P0, PT, R222.reuse, R11, PT ;  /* 0x0000000bde00720c */ /* 0x060fe40003f04270 */
[----:B------:R-:W-:Y:S11]  /*a2f0*/  IADD3 R222, R222, -0x1, RZ ;  /* 0xffffffffdede7810 */ /* 0x000ff60007ffe0ff */
[----:B-1----:R-:W-:-:S05]  /*a300*/  @P0 BRA `(.L_x_304) ;  /* 0xffffbba000000947 */ /* 0x002fca000383ffff */
.L_x_285:
[----:B------:R-:W-:Y:S01]  /*a310*/  IMAD.MOV.U32 R0, RZ, RZ, c[0x0][0x2c4] ;  /* 0x0000b100ff007624 */ /* 0x000fe200078e00ff */
[----:B------:R-:W-:Y:S01]  /*a320*/  IADD3 R2, R227, 0x1, -R229 ;  /* 0x00000001e3027810 */ /* 0x000fe20007ffe8e5 */
[----:B------:R-:W-:-:S03]  /*a330*/  IMAD.MOV.U32 R4, RZ, RZ, c[0x0][0x32c] ;  /* 0x0000cb00ff047624 */ /* 0x000fc600078e00ff */
[----:B------:R-:W-:Y:S02]  /*a340*/  ISETP.NE.AND P1, PT, R0, 0x1, PT ;  /* 0x000000010000780c */ /* 0x000fe40003f25270 */
[----:B------:R-:W2:Y:S01]  /*a350*/  S2R R0, SR_CTAID.X ;  /* 0x0000000000007919 */ /* 0x000ea20000002500 */
[----:B------:R-:W-:Y:S02]  /*a360*/  ISETP.GE.AND P0, PT, R4, 0x1, PT ;  /* 0x000000010400780c */ /* 0x000fe40003f06270 */
[----:B--2---:R-:W-:-:S08]  /*a370*/  LEA R0, R0, 0x7f, 0x7 ;  /* 0x0000007f00007811 */ /* 0x004fd000078e38ff */
[----:B-1----:R-:W-:-:S05]  /*a380*/  @P1 IMAD.HI.U32 R3, R0, c[0x0][0x2c8], RZ ;  /* 0x0000b20000031a27 */ /* 0x002fca00078e00ff */
[----:B------:R-:W-:-:S05]  /*a390*/  @P1 SHF.R.U32.HI R0, RZ, c[0x0][0x2cc], R3 ;  /* 0x0000b300ff001a19 */ /* 0x000fca0000011603 */
[----:B------:R-:W-:-:S05]  /*a3a0*/  IMAD.IADD R0, R2, 0x1, R0 ;  /* 0x0000000102007824 */ /* 0x000fca00078e0200 */
[----:B------:R-:W-:Y:S01]  /*a3b0*/  IADD3 R2, R0, -c[0x0][0x324], RZ ;  /* 0x8000c90000027a10 */ /* 0x000fe20007ffe0ff */
[----:B------:R-:W-:Y:S05]  /*a3c0*/  @!P0 BRA `(.L_x_305) ;  /* 0x000000f000008947 */ /* 0x000fea0003800000 */
        /* <DEDUP_REMOVED lines=9> */
.L_x_306:
[----:B------:R-:W-:-:S04]  /*a460*/  MOV R3, c[0x0][0x32c] ;  /* 0x0000cb0000037a02 */ /* 0x000fc80000000f00 */
[----:B------:R-:W-:-:S13]  /*a470*/  ISETP.NE.AND P0, PT, R3, 0x1, PT ;  /* 0x000000010300780c */ /* 0x000fda0003f05270 */
[----:B------:R-:W-:-:S05]  /*a480*/  @P0 IMAD.HI.U32 R3, R0, c[0x0][0x330], RZ ;  /* 0x0000cc0000030a27 */ /* 0x000fca00078e00ff */
[----:B------:R-:W-:-:S05]  /*a490*/  @P0 SHF.R.U32.HI R0, RZ, c[0x0][0x334], R3 ;  /* 0x0000cd00ff000a19 */ /* 0x000fca0000011603 */
.L_x_307:
[----:B------:R-:W-:-:S05]  /*a4a0*/  IMAD R0, R0, c[0x0][0x32c], RZ ;  /* 0x0000cb0000007a24 */ /* 0x000fca00078e02ff */
[----:B------:R-:W-:-:S03]  /*a4b0*/  IMNMX R2, R2, R0, !PT ;  /* 0x0000000002027217 */ /* 0x000fc60007800200 */
.L_x_305:
[----:B------:R-:W2:Y:S01]  /*a4c0*/  LDL R3, [R1+0x48] ;  /* 0x0000480001037983 */ /* 0x000ea20000100800 */
[----:B------:R-:W-:-:S05]  /*a4d0*/  IADD3 R2, R2, 0x2f, RZ ;  /* 0x0000002f02027810 */ /* 0x000fca0007ffe0ff */
[----:B------:R-:W-:-:S05]  /*a4e0*/  IMAD.HI R2, R2, 0x2aaaaaab, RZ ;  /* 0x2aaaaaab02027827 */ /* 0x000fca00078e02ff */
[----:B------:R-:W-:-:S04]  /*a4f0*/  SHF.R.U32.HI R0, RZ, 0x1f, R2 ;  /* 0x0000001fff007819 */ /* 0x000fc80000011602 */
[----:B------:R-:W-:-:S04]  /*a500*/  LEA.HI.SX32 R0, R2, R0, 0x1d ;  /* 0x0000000002007211 */ /* 0x000fc800078feaff */
[----:B--2---:R-:W-:-:S04]  /*a510*/  IMNMX R3, R3, R0, !PT ;  /* 0x0000000003037217 */ /* 0x004fc80007800200 */
[----:B------:R-:W-:Y:S01]  /*a520*/  ISETP.GE.AND P0, PT, R222, R3, PT ;  /* 0x00000003de00720c */ /* 0x000fe20003f06270 */
[----:B------:R1:W-:-:S12]  /*a530*/  STL [R1+0x58], R3 ;  /* 0x0000580301007387 */ /* 0x0003d80000100800 */
[----:B------:R-:W-:Y:S05]  /*a540*/  @!P0 BRA `(.L_x_308) ;  /* 0x0000325000008947 */ /* 0x000fea0003800000 */
[----:B------:R-:W2:Y:S04]  /*a550*/  LDL.64 R10, [R1+0x40] ;  /* 0x00004000010a7983 */ /* 0x000ea80000100a00 */
[----:B------:R-:W3:Y:S04]  /*a560*/  LDL.64 R8, [R1+0x38] ;  /* 0x0000380001087983 */ /* 0x000ee80000100a00 */
[----:B------:R-:W4:Y:S04]  /*a570*/  LDL.64 R6, [R1+0x30] ;  /* 0x0000300001067983 */ /* 0x000f280000100a00 */
[----:B------:R-:W5:Y:S01]  /*a580*/  LDL.64 R4, [R1+0x28] ;  /* 0x0000280001047983 */ /* 0x000f620000100a00 */
[----:B--2---:R-:W-:-:S05]  /*a590*/  IADD3 R2, P0, R10, 0x20, RZ ;  /* 0x000000200a027810 */ /* 0x004fca0007f1e0ff */
[--C-:B---3--:R-:W-:Y:S01]  /*a5a0*/  IMAD.X R0, RZ, RZ, R9.reuse, P0 ;  /* 0x000000ffff007224 */ /* 0x108fe200000e0609 */
[----:B-1----:R-:W-:Y:S01]  /*a5b0*/  IADD3 R3, P0, R10, 0x40, RZ ;  /* 0x000000400a037810 */ /* 0x002fe20007f1e0ff */
[----:B------:R1:W-:Y:S04]  /*a5c0*/  STL [R1+0x24], R2 ;  /* 0x0000240201007387 */ /* 0x0003e80000100800 */
[----:B------:R4:W-:Y:S04]  /*a5d0*/  STL [R1+0x20], R0 ;  /* 0x0000200001007387 */ /* 0x0009e80000100800 */
[----:B------:R5:W-:Y:S01]  /*a5e0*/  STL [R1+0x1c], R3 ;  /* 0x00001c0301007387 */ /* 0x000be20000100800 */
[----:B-1----:R-:W-:Y:S01]  /*a5f0*/  IMAD.X R2, RZ, RZ, R9, P0 ;  /* 0x000000ffff027224 */ /* 0x002fe200000e0609 */
[----:B----4-:R-:W-:-:S04]  /*a600*/  IADD3 R0, P0, R6, 0x20, RZ ;  /* 0x0000002006007810 */ /* 0x010fc80007f1e0ff */
[----:B------:R1:W-:Y:S01]  /*a610*/  STL [R1+0x18], R2 ;  /* 0x0000180201007387 */ /* 0x0003e20000100800 */
[----:B-----5:R-:W-:-:S03]  /*a620*/  IMAD.X R3, RZ, RZ, R5, P0 ;  /* 0x000000ffff037224 */ /* 0x020fc600000e0605 */
[----:B------:R2:W-:Y:S04]  /*a630*/  STL [R1+0x68], R0 ;  /* 0x0000680001007387 */ /* 0x0005e80000100800 */
[----:B------:R3:W-:Y:S01]  /*a640*/  STL [R1+0x64], R3 ;  /* 0x0000640301007387 */ /* 0x0007e20000100800 */
[----:B-1----:R-:W-:-:S05]  /*a650*/  IADD3 R2, P0, R6, 0x40, RZ ;  /* 0x0000004006027810 */ /* 0x002fca0007f1e0ff */
[----:B--2---:R-:W-:-:S05]  /*a660*/  IMAD.X R0, RZ, RZ, R5, P0 ;  /* 0x000000ffff007224 */ /* 0x004fca00000e0605 */
[----:B------:R3:W-:Y:S04]  /*a670*/  STL [R1+0x5c], R0 ;  /* 0x00005c0001007387 */ /* 0x0007e80000100800 */
[----:B------:R3:W-:Y:S02]  /*a680*/  STL [R1+0x60], R2 ;  /* 0x0000600201007387 */ /* 0x0007e40000100800 */
.L_x_311:
[----:B------:R-:W2:Y:S01]  /*a690*/  LDL R103, [R1+0x48] ;  /* 0x0000480001677983 */ /* 0x000ea20000100800 */
[----:B------:R-:W-:Y:S04]  /*a6a0*/  DEPBAR.LE SB0, 0x0 ;  /* 0x000080000000791a */ /* 0x000fe80000000000 */
[----:B------:R-:W-:Y:S01]  /*a6b0*/  BAR.SYNC.DEFER_BLOCKING 0x0 ;  /* 0x0000000000007b1d */ /* 0x000fe20000010000 */
[C---:B------:R-:W-:Y:S01]  /*a6c0*/  LOP3.LUT P5, RZ, R228.reuse, 0x200, RZ, 0xc0, !PT ;  /* 0x00000200e4ff7812 */ /* 0x040fe200078ac0ff */
[----:B---3--:R-:W-:Y:S01]  /*a6d0*/  IMAD.MOV.U32 R2, RZ, RZ, R106 ;  /* 0x000000ffff027224 */ /* 0x008fe200078e006a */
[C---:B------:R-:W-:Y:S01]  /*a6e0*/  LOP3.LUT P4, RZ, R228.reuse, 0x80, RZ, 0xc0, !PT ;  /* 0x00000080e4ff7812 */ /* 0x040fe2000788c0ff */
[----:B------:R-:W-:Y:S01]  /*a6f0*/  IMAD.MOV.U32 R3, RZ, RZ, R105 ;  /* 0x000000ffff037224 */ /* 0x000fe200078e0069 */
[----:B------:R-:W-:Y:S01]  /*a700*/  LOP3.LUT P3, RZ, R228, 0x100, RZ, 0xc0, !PT ;  /* 0x00000100e4ff7812 */ /* 0x000fe2000786c0ff */
[----:B------:R-:W1:Y:S01]  /*a710*/  S2R R102, SR_TID.X ;  /* 0x0000000000667919 */ /* 0x000e620000002100 */
[----:B------:R-:W-:Y:S03]  /*a720*/  IMAD.MOV.U32 R101, RZ, RZ, R104 ;  /* 0x000000ffff657224 */ /* 0x000fe600078e0068 */
[----:B------:R3:W4:Y:S04]  /*a730*/  LDSM.16.M88.4 R48, [R211+0x6080] ;  /* 0x00608000d330783b */ /* 0x0007280000000200 */
        /* <DEDUP_REMOVED lines=12> */
[----:B-1-34-:R-:W2:Y:S01]  /*a800*/  LDL.64 R26, [R1+0x40] ;  /* 0x00004000011a7983 */ /* 0x01aea20000100a00 */
[----:B------:R-:W-:Y:S01]  /*a810*/  ISETP.GT.AND P1, PT, R102, 0x3f, PT ;  /* 0x0000003f6600780c */ /* 0x000fe20003f24270 */
[----:B------:R-:W-:Y:S01]  /*a820*/  IMAD.WIDE.U32 R4, R222, c[0x0][0x208], RZ ;  /* 0x00008200de047a25 */ /* 0x000fe200078e00ff */
[----:B------:R-:W-:Y:S01]  /*a830*/  SHF.R.S32.HI R0, RZ, 0x1f, R222 ;  /* 0x0000001fff007819 */ /* 0x000fe200000114de */
[----:B------:R-:W3:Y:S02]  /*a840*/  LDL.64 R24, [R1+0x38] ;  /* 0x0000380001187983 */ /* 0x000ee40000100a00 */
[----:B------:R-:W-:Y:S02]  /*a850*/  IMAD.MOV.U32 R30, RZ, RZ, c[0x0][0x208] ;  /* 0x00008200ff1e7624 */ /* 0x000fe400078e00ff */
[----:B------:R-:W4:Y:S01]  /*a860*/  LDL R23, [R1+0x24] ;  /* 0x0000240001177983 */ /* 0x000f220000100800 */
[----:B------:R-:W-:Y:S02]  /*a870*/  IMAD R0, R0, c[0x0][0x208], RZ ;  /* 0x0000820000007a24 */ /* 0x000fe400078e02ff */
[----:B------:R-:W-:Y:S01]  /*a880*/  IMAD.SHL.U32 R30, R30, 0x20, RZ ;  /* 0x000000201e1e7824 */ /* 0x000fe200078e00ff */
[----:B------:R-:W5:Y:S01]  /*a890*/  LDL R22, [R1+0x20] ;  /* 0x0000200001167983 */ /* 0x000f620000100800 */
[----:B------:R-:W-:Y:S02]  /*a8a0*/  IMAD R0, R222, c[0x0][0x20c], R0 ;  /* 0x00008300de007a24 */ /* 0x000fe400078e0200 */
[----:B------:R-:W-:Y:S01]  /*a8b0*/  IMAD.MOV.U32 R29, RZ, RZ, 0x5 ;  /* 0x00000005ff1d7424 */ /* 0x000fe200078e00ff */
[----:B------:R-:W5:Y:S01]  /*a8c0*/  LDL R21, [R1+0x1c] ;  /* 0x00001c0001157983 */ /* 0x000f620000100800 */
[----:B------:R-:W-:Y:S02]  /*a8d0*/  IMAD.IADD R0, R5, 0x1, R0 ;  /* 0x0000000105007824 */ /* 0x000fe400078e0200 */
[----:B------:R-:W-:Y:S01]  /*a8e0*/  IMAD.WIDE.U32 R4, R4, 0x30, RZ ;  /* 0x0000003004047825 */ /* 0x000fe200078e00ff */
[----:B------:R-:W5:Y:S03]  /*a8f0*/  LDL R20, [R1+0x18] ;  /* 0x0000180001147983 */ /* 0x000f660000100800 */
[----:B------:R-:W-:Y:S02]  /*a900*/  IMAD R0, R0, 0x30, RZ ;  /* 0x0000003000007824 */ /* 0x000fe400078e02ff */
[----:B------:R-:W-:Y:S02]  /*a910*/  IMAD.MOV.U32 R28, RZ, RZ, c[0x0][0x208] ;  /* 0x00008200ff1c7624 */ /* 0x000fe400078e00ff */
[----:B------:R-:W-:Y:S03]  /*a920*/  IMAD.IADD R0, R5, 0x1, R0 ;  /* 0x0000000105007824 */ /* 0x000fe600078e0200 */
[----:B------:R-:W-:Y:S02]  /*a930*/  SHF.L.U64.HI R28, R28, R29, c[0x0][0x20c] ;  /* 0x000083001c1c7619 */ /* 0x000fe4000001021d */
[-C--:B--2---:R-:W-:Y:S05]  /*a940*/  IADD3 R6, P0, R26, R4.reuse, RZ ;  /* 0x000000041a067210 */ /* 0x084fea0007f1e0ff */
[C---:B---3--:R-:W-:Y:S01]  /*a950*/  IMAD.X R8, R0.reuse, 0x1, R25, P0 ;  /* 0x0000000100087824 */ /* 0x048fe200000e0619 */
[-C--:B----4-:R-:W-:Y:S05]  /*a960*/  IADD3 R5, P0, R23, R4.reuse, RZ ;  /* 0x0000000417057210 */ /* 0x090fea0007f1e0ff */
[C---:B-----5:R-:W-:Y:S01]  /*a970*/  IMAD.X R9, R0.reuse, 0x1, R22, P0 ;  /* 0x0000000100097824 */ /* 0x060fe200000e0616 */
        /* <DEDUP_REMOVED lines=31> */
.L_x_309:
        /* <DEDUP_REMOVED lines=109> */
[----:B------:R1:W1:Y:S10]  /*b240*/  MUFU.TANH R164, R12 ;  /* 0x0000000c00a47308 */ /* 0x0002740000002400 */
[----:B------:R1:W1:Y:S01]  /*b250*/  MUFU.TANH R111, R13 ;  /* 0x0000000d006f7308 */ /* 0x0002620000002400 */
[----:B-----5:R-:W5:Y:S01]  /*b260*/  LDSM.16.M88.4 R8, [R214] ;  /* 0x00000000d608783b */ /* 0x020f620000000200 */
[----:B------:R-:W-:Y:S04]  /*b270*/  DEPBAR.LE SB0, 0x0 ;  /* 0x000080000000791a */ /* 0x000fe80000000000 */
[-C--:B----4-:R-:W-:Y:S04]  /*b280*/  HMMA.16816.F32 R20, R188, R4.reuse, R20 ;  /* 0x00000004bc14723c */ /* 0x090fe80000001814 */
[----:B------:R4:W1:Y:S01]  /*b290*/  MUFU.TANH R171, R14 ;  /* 0x0000000e00ab7308 */ /* 0x0008620000002400 */
[----:B------:R-:W-:Y:S03]  /*b2a0*/  BAR.SYNC.DEFER_BLOCKING 0x0 ;  /* 0x0000000000007b1d */ /* 0x000fe60000010000 */
[C---:B------:R-:W-:Y:S06]  /*b2b0*/  HMMA.16816.F32 R24, R160.reuse, R4, R24 ;  /* 0x00000004a018723c */ /* 0x040fec0000001818 */
[----:B------:R4:W1:Y:S02]  /*b2c0*/  MUFU.TANH R170, R15 ;  /* 0x0000000f00aa7308 */ /* 0x0008640000002400 */
[-C--:B------:R-:W-:Y:S08]  /*b2d0*/  HMMA.16816.F32 R28, R160, R6.reuse, R28 ;  /* 0x00000006a01c723c */ /* 0x080ff0000000181c */
[----:B------:R4:W1:Y:S01]  /*b2e0*/  MUFU.TANH R110, R16 ;  /* 0x00000010006e7308 */ /* 0x0008620000002400 */
[C---:B------:R-:W-:Y:S04]  /*b2f0*/  HMMA.16816.F32 R32, R188.reuse, R6, R32 ;  /* 0x00000006bc20723c */ /* 0x040fe80000001820 */
[----:B------:R-:W-:Y:S02]  /*b300*/  FMUL.FTZ R20, R20, c[0x0][0x320] ;  /* 0x0000c80014147a20 */ /* 0x000fe40000410000 */
[----:B------:R-:W-:Y:S03]  /*b310*/  FMUL.FTZ R21, R21, c[0x0][0x320] ;  /* 0x0000c80015157a20 */ /* 0x000fe60000410000 */
[----:B------:R4:W1:Y:S03]  /*b320*/  MUFU.TANH R109, R17 ;  /* 0x00000011006d7308 */ /* 0x0008660000002400 */
        /* <DEDUP_REMOVED lines=18> */
[----:B------:R-:W-:Y:S03]  /*b450*/  FMUL.FTZ R33, R33, c[0x0][0x320] ;  /* 0x0000c80021217a20 */ /* 0x000fe60000410000 */
        /* <DEDUP_REMOVED lines=21> */
[----:B------:R-:W-:Y:S05]  /*b5b0*/  FMUL.FTZ R51, R51, c[0x0][0x320] ;  /* 0x0000c80033337a20 */ /* 0x000fea0000410000 */
[----:B------:R4:W1:Y:S10]  /*b5c0*/  MUFU.TANH R183, R25 ;  /* 0x0000001900b77308 */ /* 0x0008740000002400 */
        /* <DEDUP_REMOVED lines=25> */
[----:B------:R4:W1:Y:S01]  /*b760*/  MUFU.TANH R189, R51 ;  /* 0x0000003300bd7308 */ /* 0x0008620000002400 */
[----:B------:R-:W-:-:S05]  /*b770*/  @!P0 BRA `(.L_x_310) ;  /* 0x0000041000008947 */ /* 0x000fca0003800000 */
[----:B--23--:R-:W-:Y:S01]  /*b780*/  SHF.R.S32.HI R206, RZ, 0x1f, R102 ;  /* 0x0000001fffce7819 */ /* 0x00cfe20000011466 */
[----:B------:R-:W2:Y:S03]  /*b790*/  LDL.64 R204, [R1+0x30] ;  /* 0x0000300001cc7983 */ /* 0x000ea60000100a00 */
[----:B------:R-:W-:Y:S01]  /*b7a0*/  LEA.HI R206, R206, R102, RZ, 0x2 ;  /* 0x00000066cece7211 */ /* 0x000fe200078f10ff */
[----:B-1----:R-:W3:Y:S03]  /*b7b0*/  LDL.64 R12, [R1+0x50] ;  /* 0x00005000010c7983 */ /* 0x002ee60000100a00 */
[----:B------:R-:W-:Y:S01]  /*b7c0*/  SHF.R.S32.HI R206, RZ, 0x2, R206 ;  /* 0x00000002ffce7819 */ /* 0x000fe200000114ce */
[----:B------:R-:W5:Y:S03]  /*b7d0*/  LDL.64 R102, [R1+0x28] ;  /* 0x0000280001667983 */ /* 0x000f660000100a00 */
[----:B----4-:R-:W-:Y:S01]  /*b7e0*/  IADD3 R0, -R206, 0x30, RZ ;  /* 0x00000030ce007810 */ /* 0x010fe20007ffe1ff */
[----:B------:R-:W4:Y:S03]  /*b7f0*/  LDL R11, [R1+0x68] ;  /* 0x00006800010b7983 */ /* 0x000f260000100800 */
[----:B------:R-:W-:Y:S01]  /*b800*/  ISETP.GE.AND P1, PT, R0, 0x1, PT ;  /* 0x000000010000780c */ /* 0x000fe20003f26270 */
[----:B------:R-:W3:Y:S04]  /*b810*/  LDL R10, [R1+0x64] ;  /* 0x00006400010a7983 */ /* 0x000ee80000100800 */
[----:B------:R-:W3:Y:S04]  /*b820*/  LDL R20, [R1+0x60] ;  /* 0x0000600001147983 */ /* 0x000ee80000100800 */
[----:B------:R-:W3:Y:S04]  /*b830*/  LDL R9, [R1+0x5c] ;  /* 0x00005c0001097983 */ /* 0x000ee80000100800 */
[----:B------:R-:W-:Y:S04]  /*b840*/  @P1 IADD3 R4, R222, -0x1, RZ ;  /* 0xffffffffde041810 */ /* 0x000fe80007ffe0ff */
[----:B------:R-:W-:Y:S01]  /*b850*/  @P1 SHF.R.S32.HI R5, RZ, 0x1f, R4 ;  /* 0x0000001fff051819 */ /* 0x000fe20000011404 */
[C---:B------:R-:W-:Y:S04]  /*b860*/  @P1 IMAD.WIDE.U32 R6, R4.reuse, c[0x0][0x1e0], RZ ;  /* 0x0000780004061a25 */ /* 0x040fe800078e00ff */
[----:B------:R-:W-:Y:S04]  /*b870*/  @P1 IMAD R5, R5, c[0x0][0x1e0], RZ ;  /* 0x0000780005051a24 */ /* 0x000fe800078e02ff */
[----:B------:R-:W-:Y:S04]  /*b880*/  @P1 IMAD R4, R4, c[0x0][0x1e4], R5 ;  /* 0x0000790004041a24 */ /* 0x000fe800078e0205 */
[----:B------:R-:W-:Y:S02]  /*b890*/  @P1 IMAD.IADD R7, R7, 0x1, R4 ;  /* 0x0000000107071824 */ /* 0x000fe400078e0204 */
[----:B--2---:R-:W-:Y:S02]  /*b8a0*/  @P1 IMAD.MOV.U32 R4, RZ, RZ, R204 ;  /* 0x000000ffff041224 */ /* 0x004fe400078e00cc */
[----:B-----5:R-:W-:Y:S04]  /*b8b0*/  @P1 IMAD.MOV.U32 R5, RZ, RZ, R103 ;  /* 0x000000ffff051224 */ /* 0x020fe800078e0067 */
[----:B------:R-:W-:Y:S04]  /*b8c0*/  @P1 IMAD.WIDE.U32 R4, R6, 0x30, R4 ;  /* 0x0000003006041825 */ /* 0x000fe800078e0004 */
[----:B------:R-:W-:Y:S02]  /*b8d0*/  @P1 IMAD R6, R7, 0x30, RZ ;  /* 0x0000003007061824 */ /* 0x000fe400078e02ff */
[C---:B------:R-:W-:Y:S02]  /*b8e0*/  @P1 IMAD.SHL.U32 R7, R4.reuse, 0x2, RZ ;  /* 0x0000000204071824 */ /* 0x040fe400078e00ff */
[----:B------:R-:W-:Y:S03]  /*b8f0*/  @P1 IMAD.IADD R6, R5, 0x1, R6 ;  /* 0x0000000105061824 */ /* 0x000fe600078e0206 */
[C---:B------:R-:W-:Y:S02]  /*b900*/  @P1 IADD3 R16, P2, R7.reuse, 0x40, RZ ;  /* 0x0000004007101810 */ /* 0x040fe40007f5e0ff */
[----:B------:R-:W-:Y:S02]  /*b910*/  @P1 SHF.L.U64.HI R6, R4, 0x1, R6 ;  /* 0x0000000104061819 */ /* 0x000fe40000010206 */
[----:B------:R-:W-:Y:S04]  /*b920*/  @P1 IADD3 R16, P0, R16, c[0x0][0x1c8], RZ ;  /* 0x0000720010101a10 */ /* 0x000fe80007f1e0ff */
[--C-:B------:R-:W-:Y:S02]  /*b930*/  @P1 IADD3.X R17, RZ, c[0x0][0x1cc], R6.reuse, P0, P2 ;  /* 0x00007300ff111a10 */ /* 0x100fe400007e4406 */
[----:B------:R-:W-:Y:S04]  /*b940*/  @P1 IADD3 R14, P2, R7, 0x80, RZ ;  /* 0x00000080070e1810 */ /* 0x000fe80007f5e0ff */
[----:B------:R-:W-:Y:S04]  /*b950*/  @P1 IADD3 R14, P0, R14, c[0x0][0x1c8], RZ ;  /* 0x000072000e0e1a10 */ /* 0x000fe80007f1e0ff */
[----:B------:R-:W-:Y:S02]  /*b960*/  @P1 IADD3.X R15, RZ, c[0x0][0x1cc], R6, P0, P2 ;  /* 0x00007300ff0f1a10 */ /* 0x000fe400007e4406 */
[----:B------:R-:W-:Y:S11]  /*b970*/  ISETP.GE.AND P0, PT, R0, 0x21, PT ;  /* 0x000000210000780c */ /* 0x000ff60003f06270 */
[----:B------:R-:W-:Y:S02]  /*b980*/  @!UPT UIADD3 URZ, URZ, URZ, URZ ;  /* 0x0000003f3f3ff290 */ /* 0x000fe4000fffe03f */
[----:B------:R-:W-:Y:S04]  /*b990*/  @P0 IADD3 R0, R222, -0x1, RZ ;  /* 0xffffffffde000810 */ /* 0x000fe80007ffe0ff */
[----:B------:R-:W-:Y:S05]  /*b9a0*/  @P0 SHF.R.S32.HI R4, RZ, 0x1f, R0 ;  /* 0x0000001fff040819 */ /* 0x000fea0000011400 */
[----:B------:R-:W-:Y:S04]  /*b9b0*/  @P0 IMAD R4, R4, c[0x0][0x1e0], RZ ;  /* 0x0000780004040a24 */ /* 0x000fe800078e02ff */
[C---:B------:R-:W-:Y:S02]  /*b9c0*/  @P0 IMAD R8, R0.reuse, c[0x0][0x1e4], R4 ;  /* 0x0000790000080a24 */ /* 0x040fe400078e0204 */
[----:B------:R-:W-:Y:S04]  /*b9d0*/  @P0 IMAD.WIDE.U32 R4, R0, c[0x0][0x1e0], RZ ;  /* 0x0000780000040a25 */ /* 0x000fe800078e00ff */
[----:B------:R-:W-:Y:S02]  /*b9e0*/  @P0 IMAD.IADD R0, R5, 0x1, R8 ;  /* 0x0000000105000824 */ /* 0x000fe400078e0208 */
[----:B---3--:R-:W-:Y:S04]  /*b9f0*/  @P0 IMAD.WIDE.U32 R4, R4, 0x30, R12 ;  /* 0x0000003004040825 */ /* 0x008fe800078e000c */
[----:B------:R-:W-:Y:S04]  /*ba00*/  @P0 IMAD R0, R0, 0x30, RZ ;  /* 0x0000003000000824 */ /* 0x000fe800078e02ff */
[----:B------:R-:W-:Y:S01]  /*ba10*/  @P0 IMAD.IADD R0, R0, 0x1, R5 ;  /* 0x0000000100000824 */ /* 0x000fe200078e0205 */
[-C--:B------:R-:W-:Y:S05]  /*ba20*/  @P0 IADD3 R5, P2, R204, R4.reuse, RZ ;  /* 0x00000004cc050210 */ /* 0x080fea0007f5e0ff */
[C---:B------:R-:W-:Y:S01]  /*ba30*/  @P0 IMAD.X R8, R0.reuse, 0x1, R103, P2 ;  /* 0x0000000100080824 */ /* 0x040fe200010e0667 */
[C---:B------:R-:W-:Y:S04]  /*ba40*/  @P0 LEA R12, P2, R5.reuse, c[0x0][0x1c8], 0x1 ;  /* 0x00007200050c0a11 */ /* 0x040fe800078408ff */
[----:B------:R-:W-:Y:S02]  /*ba50*/  @P0 LEA.HI.X R13, R5, c[0x0][0x1cc], R8, 0x1, P2 ;  /* 0x00007300050d0a11 */ /* 0x000fe400010f0c08 */
[-C--:B----4-:R-:W-:Y:S05]  /*ba60*/  @P0 IADD3 R5, P2, R11, R4.reuse, RZ ;  /* 0x000000040b050210 */ /* 0x090fea0007f5e0ff */
        /* <DEDUP_REMOVED lines=12> */
[----:B------:R-:W-:Y:S03]  /*bb30*/  @P0 LEA.HI.X R5, R5, c[0x0][0x1cc], R0, 0x1, P2 ;  /* 0x0000730005050a11 */ /* 0x000fe600010f0c00 */
[----:B------:R1:W-:Y:S04]  /*bb40*/  @P1 LDGSTS.E.BYPASS.LTC128B.128 [R223+0x4880], [R16.64], !P4 ;  /* 0x0488000010df1fae */ /* 0x0003e8000e101d48 */
[----:B------:R1:W-:Y:S04]  /*bb50*/  @P1 LDGSTS.E.BYPASS.LTC128B.128 [R223+0x5480], [R14.64], !P3 ;  /* 0x054800000edf1fae */ /* 0x0003e8000d901d48 */
[----:B------:R1:W-:Y:S04]  /*bb60*/  @P0 LDGSTS.E.BYPASS.LTC128B.128 [R223+0x4480], [R12.64], !P5 ;  /* 0x044800000cdf0fae */ /* 0x0003e8000e901d48 */
[----:B------:R1:W-:Y:S04]  /*bb70*/  @P0 LDGSTS.E.BYPASS.LTC128B.128 [R223+0x5080], [R10.64], !P4 ;  /* 0x050800000adf0fae */ /* 0x0003e8000e101d48 */
[----:B------:R1:W-:Y:S02]  /*bb80*/  @P0 LDGSTS.E.BYPASS.LTC128B.128 [R223+0x5c80], [R4.64], !P3 ;  /* 0x05c8000004df0fae */ /* 0x0003e4000d901d48 */
.L_x_310:
[----:B-1234-:R-:W-:Y:S01]  /*bb90*/  FMNMX.FTZ R0, R166, R106, !PT ;  /* 0x0000006aa6007209 */ /* 0x01efe20007810000 */
[----:B------:R-:W-:Y:S01]  /*bba0*/  LDSM.16.MT88.4 R20, [R209+0x1880] ;  /* 0x00188000d114783b */ /* 0x000fe20000004200 */
[----:B------:R-:W-:Y:S02]  /*bbb0*/  FMNMX.FTZ R4, R173, R104, !PT ;  /* 0x00000068ad047209 */ /* 0x000fe40007810000 */
[----:B------:R-:W-:Y:S02]  /*bbc0*/  FMNMX.FTZ R106, R165, R0, !PT ;  /* 0x00000000a56a7209 */ /* 0x000fe40007810000 */
[----:B------:R-:W-:Y:S02]  /*bbd0*/  FMNMX.FTZ R0, R167, R105, !PT ;  /* 0x00000069a7007209 */ /* 0x000fe40007810000 */
[----:B------:R-:W-:Y:S01]  /*bbe0*/  FMNMX.FTZ R106, R110, R106, !PT ;  /* 0x0000006a6e6a7209 */ /* 0x000fe20007810000 */
        /* <DEDUP_REMOVED lines=22> */
[----:B------:R-:W1:Y:S01]  /*bd50*/  SHFL.BFLY PT, R5, R106, 0x2, 0x1f ;  /* 0x0c401f006a057f89 */ /* 0x000e6200000e0000 */
[----:B------:R-:W-:Y:S02]  /*bd60*/  FMNMX.FTZ R0, R189, R0, !PT ;  /* 0x00000000bd007209 */ /* 0x000fe40007810000 */
[----:B------:R-:W-:Y:S04]  /*bd70*/  FMNMX.FTZ R4, R164, R4, !PT ;  /* 0x00000004a4047209 */ /* 0x000fe80007810000 */
[----:B------:R-:W-:Y:S01]  /*bd80*/  FMNMX.FTZ R4, R111, R4, !PT ;  /* 0x000000046f047209 */ /* 0x000fe20007810000 */
[----:B------:R-:W2:Y:S03]  /*bd90*/  SHFL.BFLY PT, R105, R0, 0x2, 0x1f ;  /* 0x0c401f0000697f89 */ /* 0x000ea600000e0000 */
[----:B------:R-:W-:Y:S04]  /*bda0*/  FMNMX.FTZ R4, R184, R4, !PT ;  /* 0x00000004b8047209 */ /* 0x000fe80007810000 */
[----:B------:R-:W-:Y:S04]  /*bdb0*/  FMNMX.FTZ R4, R183, R4, !PT ;  /* 0x00000004b7047209 */ /* 0x000fe80007810000 */
[----:B------:R-:W-:Y:S04]  /*bdc0*/  FMNMX.FTZ R4, R192, R4, !PT ;  /* 0x00000004c0047209 */ /* 0x000fe80007810000 */
[----:B------:R-:W-:Y:S04]  /*bdd0*/  FMNMX.FTZ R4, R187, R4, !PT ;  /* 0x00000004bb047209 */ /* 0x000fe80007810000 */
[----:B------:R-:W-:Y:S04]  /*bde0*/  FMNMX.FTZ R4, R199, R4, !PT ;  /* 0x00000004c7047209 */ /* 0x000fe80007810000 */
[----:B------:R-:W-:Y:S02]  /*bdf0*/  FMNMX.FTZ R4, R200, R4, !PT ;  /* 0x00000004c8047209 */ /* 0x000fe40007810000 */
[----:B-1----:R-:W-:Y:S02]  /*be00*/  FMNMX.FTZ R106, R106, R5, !PT ;  /* 0x000000056a6a7209 */ /* 0x002fe40007810000 */
[----:B------:R-:W-:Y:S02]  /*be10*/  FMNMX.FTZ R5, R168, R100, !PT ;  /* 0x00000064a8057209 */ /* 0x000fe40007810000 */
[----:B--2---:R-:W-:Y:S01]  /*be20*/  FMNMX.FTZ R105, R0, R105, !PT ;  /* 0x0000006900697209 */ /* 0x004fe20007810000 */
[----:B------:R-:W1:Y:S01]  /*be30*/  SHFL.BFLY PT, R7, R106, 0x1, 0x1f ;  /* 0x0c201f006a077f89 */ /* 0x000e6200000e0000 */
[----:B------:R-:W-:Y:S02]  /*be40*/  FMNMX.FTZ R0, R174, R5, !PT ;  /* 0x00000005ae007209 */ /* 0x000fe40007810000 */
[----:B------:R-:W-:Y:S02]  /*be50*/  FMNMX.FTZ R4, R203, R4, !PT ;  /* 0x00000004cb047209 */ /* 0x000fe40007810000 */
[----:B------:R-:W-:Y:S02]  /*be60*/  FMNMX.FTZ R0, R171, R0, !PT ;  /* 0x00000000ab007209 */ /* 0x000fe40007810000 */
[----:B------:R-:W-:Y:S01]  /*be70*/  FMNMX.FTZ R4, R190, R4, !PT ;  /* 0x00000004be047209 */ /* 0x000fe20007810000 */
[----:B------:R-:W2:Y:S01]  /*be80*/  SHFL.BFLY PT, R8, R105, 0x1, 0x1f ;  /* 0x0c201f0069087f89 */ /* 0x000ea200000e0000 */
[----:B------:R-:W-:Y:S04]  /*be90*/  FMNMX.FTZ R0, R170, R0, !PT ;  /* 0x00000000aa007209 */ /* 0x000fe80007810000 */
[----:B------:R-:W-:Y:S03]  /*bea0*/  FMNMX.FTZ R0, R185, R0, !PT ;  /* 0x00000000b9007209 */ /* 0x000fe60007810000 */
[----:B------:R-:W3:Y:S01]  /*beb0*/  SHFL.BFLY PT, R6, R4, 0x2, 0x1f ;  /* 0x0c401f0004067f89 */ /* 0x000ee200000e0000 */
[----:B------:R-:W-:Y:S04]  /*bec0*/  FMNMX.FTZ R0, R186, R0, !PT ;  /* 0x00000000ba007209 */ /* 0x000fe80007810000 */
[----:B------:R-:W-:Y:S02]  /*bed0*/  FMNMX.FTZ R0, R193, R0, !PT ;  /* 0x00000000c1007209 */ /* 0x000fe40007810000 */
        /* <DEDUP_REMOVED lines=8> */
[--C-:B------:R-:W-:Y:S02]  /*bf60*/  FFMA.FTZ R40, R176, c[0x0][0x2d0], -R160.reuse ;  /* 0x0000b400b0287a23 */ /* 0x100fe400000108a0 */
[----:B------:R1:W2:Y:S01]  /*bf70*/  MUFU.EX2 R103, R2 ;  /* 0x0000000200677308 */ /* 0x0002a20000000800 */
[----:B------:R-:W-:Y:S01]  /*bf80*/  FMNMX.FTZ R0, R107, R0, !PT ;  /* 0x000000006b007209 */ /* 0x000fe20007810000 */
[----:B------:R-:W-:Y:S01]  /*bf90*/  FMUL.FTZ R161, R105, c[0x0][0x2d0] ;  /* 0x0000b40069a17a20 */ /* 0x000fe20000410000 */
[----:B---3--:R-:W-:Y:S02]  /*bfa0*/  FMNMX.FTZ R4, R4, R6, !PT ;  /* 0x0000000604047209 */ /* 0x008fe40007810000 */
[----:B------:R-:W-:Y:S01]  /*bfb0*/  FMNMX.FTZ R0, R108, R0, !PT ;  /* 0x000000006c007209 */ /* 0x000fe20007810000 */
[--C-:B------:R-:W-:Y:S02]  /*bfc0*/  FFMA.FTZ R48, R181, c[0x0][0x2d0], -R161.reuse ;  /* 0x0000b400b5307a23 */ /* 0x100fe400000108a1 */
[----:B------:R-:W3:Y:S01]  /*bfd0*/  SHFL.BFLY PT, R104, R4, 0x1, 0x1f ;  /* 0x0c201f0004687f89 */ /* 0x000ee200000e0000 */
[----:B------:R-:W-:Y:S01]  /*bfe0*/  FFMA.FTZ R44, R179, c[0x0][0x2d0], -R161 ;  /* 0x0000b400b32c7a23 */ /* 0x000fe200000108a1 */
[----:B------:R4:W-:Y:S10]  /*bff0*/  MUFU.EX2 R234, R48 ;  /* 0x0000003000ea7308 */ /* 0x0009f40000000800 */
[----:B------:R-:W-:Y:S01]  /*c000*/  MUFU.EX2 R236, R40 ;  /* 0x0000002800ec7308 */ /* 0x000fe20000000800 */
[----:B-1----:R-:W-:Y:S02]  /*c010*/  FADD.FTZ R2, -R105, R3 ;  /* 0x0000000369027221 */ /* 0x002fe40000010100 */
[----:B------:R-:W1:Y:S01]  /*c020*/  SHFL.BFLY PT, R3, R0, 0x2, 0x1f ;  /* 0x0c401f0000037f89 */ /* 0x000e6200000e0000 */
[C---:B--2---:R-:W-:Y:S02]  /*c030*/  FMUL.FTZ R5, R103.reuse, R113 ;  /* 0x0000007167057220 */ /* 0x044fe40000410000 */
[----:B------:R-:W-:Y:S04]  /*c040*/  FMUL.FTZ R2, R2, c[0x0][0x2d0] ;  /* 0x0000b40002027a20 */ /* 0x000fe80000410000 */
[----:B------:R-:W-:Y:S01]  /*c050*/  MUFU.EX2 R235, R44 ;  /* 0x0000002c00eb7308 */ /* 0x000fe20000000800 */
[C---:B------:R-:W-:Y:S01]  /*c060*/  FMUL.FTZ R16, R103.reuse, R124 ;  /* 0x0000007c67107220 */ /* 0x040fe20000410000 */
[----:B---3--:R-:W-:Y:S01]  /*c070*/  FMNMX.FTZ R104, R4, R104, !PT ;  /* 0x0000006804687209 */ /* 0x008fe20007810000 */
[--C-:B------:R-:W-:Y:S02]  /*c080*/  FFMA.FTZ R4, R166, c[0x0][0x2d0], -R160.reuse ;  /* 0x0000b400a6047a23 */ /* 0x100fe400000108a0 */
[C---:B------:R-:W-:Y:S02]  /*c090*/  FMUL.FTZ R17, R103.reuse, R125 ;  /* 0x0000007d67117220 */ /* 0x040fe40000410000 */
[C---:B------:R-:W-:Y:S02]  /*c0a0*/  FMUL.FTZ R32, R103.reuse, R140 ;  /* 0x0000008c67207220 */ /* 0x040fe40000410000 */
[C---:B------:R-:W-:Y:S01]  /*c0b0*/  FMUL.FTZ R33, R103.reuse, R141 ;  /* 0x0000008d67217220 */ /* 0x040fe20000410000 */
[----:B------:R2:W3:Y:S01]  /*c0c0*/  MUFU.EX2 R102, R2 ;  /* 0x0000000200667308 */ /* 0x0004e20000000800 */
[C---:B----4-:R-:W-:Y:S02]  /*c0d0*/  FMUL.FTZ R48, R103.reuse, R156 ;  /* 0x0000009c67307220 */ /* 0x050fe40000410000 */
[C---:B------:R-:W-:Y:S02]  /*c0e0*/  FMUL.FTZ R49, R103.reuse, R157 ;  /* 0x0000009d67317220 */ /* 0x040fe40000410000 */
[C---:B------:R-:W-:Y:S02]  /*c0f0*/  FMUL.FTZ R52, R103.reuse, R52 ;  /* 0x0000003467347220 */ /* 0x040fe40000410000 */
[C---:B------:R-:W-:Y:S02]  /*c100*/  FMUL.FTZ R53, R103.reuse, R53 ;  /* 0x0000003567357220 */ /* 0x040fe40000410000 */
[----:B------:R-:W-:Y:S01]  /*c110*/  FMUL.FTZ R64, R103, R64 ;  /* 0x0000004067407220 */ /* 0x000fe20000410000 */
[----:B-1----:R-:W-:Y:S01]  /*c120*/  FMNMX.FTZ R0, R0, R3, !PT ;  /* 0x0000000300007209 */ /* 0x002fe20007810000 */
[----:B------:R-:W-:Y:S01]  /*c130*/  FFMA.FTZ R3, R169, c[0x0][0x2d0], -R161 ;  /* 0x0000b400a9037a23 */ /* 0x000fe200000108a1 */
[----:B------:R-:W-:Y:S01]  /*c140*/  MUFU.EX2 R252, R4 ;  /* 0x0000000400fc7308 */ /* 0x000fe20000000800 */
[C---:B------:R-:W-:Y:S02]  /*c150*/  FMUL.FTZ R65, R103.reuse, R65 ;  /* 0x0000004167417220 */ /* 0x040fe40000410000 */
[C---:B------:R-:W-:Y:S02]  /*c160*/  FMUL.FTZ R68, R103.reuse, R68 ;  /* 0x0000004467447220 */ /* 0x040fe40000410000 */
[C---:B------:R-:W-:Y:S02]  /*c170*/  FMUL.FTZ R69, R103.reuse, R69 ;  /* 0x0000004567457220 */ /* 0x040fe40000410000 */
[C---:B------:R-:W-:Y:S02]  /*c180*/  FMUL.FTZ R80, R103.reuse, R80 ;  /* 0x0000005067507220 */ /* 0x040fe40000410000 */
[C---:B------:R-:W-:Y:S01]  /*c190*/  FMUL.FTZ R81, R103.reuse, R81 ;  /* 0x0000005167517220 */ /* 0x040fe20000410000 */
[----:B------:R1:W-:Y:S01]  /*c1a0*/  MUFU.EX2 R249, R3 ;  /* 0x0000000300f97308 */ /* 0x0003e20000000800 */
[----:B------:R-:W-:Y:S02]  /*c1b0*/  FMUL.FTZ R84, R103, R84 ;  /* 0x0000005467547220 */ /* 0x000fe40000410000 */
[----:B--2---:R-:W-:Y:S02]  /*c1c0*/  FADD.FTZ R2, -R104, R101 ;  /* 0x0000006568027221 */ /* 0x004fe40000010100 */
[----:B---3--:R-:W-:Y:S02]  /*c1d0*/  FMUL.FTZ R6, R102, R114 ;  /* 0x0000007266067220 */ /* 0x008fe40000410000 */
[----:B------:R-:W-:Y:S02]  /*c1e0*/  FMUL.FTZ R2, R2, c[0x0][0x2d0] ;  /* 0x0000b40002027a20 */ /* 0x000fe40000410000 */
[C---:B------:R-:W-:Y:S02]  /*c1f0*/  FMUL.FTZ R7, R102.reuse, R115 ;  /* 0x0000007366077220 */ /* 0x040fe40000410000 */
[----:B------:R2:W3:Y:S01]  /*c200*/  MUFU.EX2 R101, R2 ;  /* 0x0000000200657308 */ /* 0x0004e20000000800 */
[C---:B------:R-:W-:Y:S02]  /*c210*/  FMUL.FTZ R34, R102.reuse, R142 ;  /* 0x0000008e66227220 */ /* 0x040fe40000410000 */
[C---:B------:R-:W-:Y:S02]  /*c220*/  FMUL.FTZ R35, R102.reuse, R143 ;  /* 0x0000008f66237220 */ /* 0x040fe40000410000 */
[----:B------:R-:W-:Y:S01]  /*c230*/  LDSM.16.MT88.4 R140, [R210+0x2080] ;  /* 0x00208000d28c783b */ /* 0x000fe20000004200 */
[C---:B------:R-:W-:Y:S02]  /*c240*/  FMUL.FTZ R50, R102.reuse, R158 ;  /* 0x0000009e66327220 */ /* 0x040fe40000410000 */
[C---:B------:R-:W-:Y:S02]  /*c250*/  FMUL.FTZ R51, R102.reuse, R159 ;  /* 0x0000009f66337220 */ /* 0x040fe40000410000 */
[C---:B------:R-:W-:Y:S02]  /*c260*/  FMUL.FTZ R54, R102.reuse, R54 ;  /* 0x0000003666367220 */ /* 0x040fe40000410000 */
[----:B------:R-:W-:Y:S01]  /*c270*/  FMUL.FTZ R55, R102, R55 ;  /* 0x0000003766377220 */ /* 0x000fe20000410000 */
[----:B------:R-:W-:Y:S01]  /*c280*/  LDSM.16.MT88.4 R156, [R209+0x2c80] ;  /* 0x002c8000d19c783b */ /* 0x000fe20000004200 */
[--C-:B-1----:R-:W-:Y:S02]  /*c290*/  FFMA.FTZ R3, R110, c[0x0][0x2d0], -R160.reuse ;  /* 0x0000b4006e037a23 */ /* 0x102fe400000108a0 */
[----:B------:R-:W-:Y:S02]  /*c2a0*/  FMUL.FTZ R110, R104, c[0x0][0x2d0] ;  /* 0x0000b400686e7a20 */ /* 0x000fe40000410000 */
[----:B------:R1:W-:Y:S01]  /*c2b0*/  MUFU.EX2 R250, R3 ;  /* 0x0000000300fa7308 */ /* 0x0003e20000000800 */
[C---:B------:R-:W-:Y:S02]  /*c2c0*/  FMUL.FTZ R66, R102.reuse, R66 ;  /* 0x0000004266427220 */ /* 0x040fe40000410000 */
[C---:B------:R-:W-:Y:S02]  /*c2d0*/  FMUL.FTZ R67, R102.reuse, R67 ;  /* 0x0000004366437220 */ /* 0x040fe40000410000 */
[C---:B------:R-:W-:Y:S02]  /*c2e0*/  FMUL.FTZ R70, R102.reuse, R70 ;  /* 0x0000004666467220 */ /* 0x040fe40000410000 */
[--C-:B--2---:R-:W-:Y:S02]  /*c2f0*/  FFMA.FTZ R2, R165, c[0x0][0x2d0], -R160.reuse ;  /* 0x0000b400a5027a23 */ /* 0x104fe400000108a0 */
[C---:B---3--:R-:W-:Y:S02]  /*c300*/  FMUL.FTZ R8, R101.reuse, R116 ;  /* 0x0000007465087220 */ /* 0x048fe40000410000 */
[----:B------:R2:W-:Y:S01]  /*c310*/  MUFU.EX2 R191, R2 ;  /* 0x0000000200bf7308 */ /* 0x0005e20000000800 */
[C---:B------:R-:W-:Y:S02]  /*c320*/  FMUL.FTZ R9, R101.reuse, R117 ;  /* 0x0000007565097220 */ /* 0x040fe40000410000 */
[C---:B------:R-:W-:Y:S02]  /*c330*/  FMUL.FTZ R12, R101.reuse, R120 ;  /* 0x00000078650c7220 */ /* 0x040fe40000410000 */
[C---:B------:R-:W-:Y:S02]  /*c340*/  FMUL.FTZ R13, R101.reuse, R121 ;  /* 0x00000079650d7220 */ /* 0x040fe40000410000 */
[C---:B------:R-:W-:Y:S02]  /*c350*/  FMUL.FTZ R24, R101.reuse, R132 ;  /* 0x0000008465187220 */ /* 0x040fe40000410000 */
[C---:B------:R-:W-:Y:S02]  /*c360*/  FMUL.FTZ R25, R101.reuse, R133 ;  /* 0x0000008565197220 */ /* 0x040fe40000410000 */
[----:B------:R-:W-:Y:S02]  /*c370*/  FMUL.FTZ R40, R101, R148 ;  /* 0x0000009465287220 */ /* 0x000fe40000410000 */
[----:B-1----:R-:W-:Y:S02]  /*c380*/  FFMA.FTZ R3, R109, c[0x0][0x2d0], -R160 ;  /* 0x0000b4006d037a23 */ /* 0x002fe400000108a0 */
[C---:B------:R-:W-:Y:S02]  /*c390*/  FMUL.FTZ R41, R101.reuse, R149 ;  /* 0x0000009565297220 */ /* 0x040fe40000410000 */
[----:B------:R1:W3:Y:S01]  /*c3a0*/  MUFU.EX2 R251, R3 ;  /* 0x0000000300fb7308 */ /* 0x0002e20000000800 */
[C---:B------:R-:W-:Y:S02]  /*c3b0*/  FMUL.FTZ R44, R101.reuse, R152 ;  /* 0x00000098652c7220 */ /* 0x040fe40000410000 */
[C---:B------:R-:W-:Y:S02]  /*c3c0*/  FMUL.FTZ R45, R101.reuse, R153 ;  /* 0x00000099652d7220 */ /* 0x040fe40000410000 */
[----:B------:R-:W-:Y:S02]  /*c3d0*/  FMUL.FTZ R56, R101, R56 ;  /* 0x0000003865387220 */ /* 0x000fe40000410000 */
[--C-:B--2---:R-:W-:Y:S02]  /*c3e0*/  FFMA.FTZ R2, R167, c[0x0][0x2d0], -R161.reuse ;  /* 0x0000b400a7027a23 */ /* 0x104fe400000108a1 */
[C---:B------:R-:W-:Y:S02]  /*c3f0*/  FMUL.FTZ R57, R101.reuse, R57 ;  /* 0x0000003965397220 */ /* 0x040fe40000410000 */
[----:B------:R2:W4:Y:S01]  /*c400*/  MUFU.EX2 R248, R2 ;  /* 0x0000000200f87308 */ /* 0x0005220000000800 */
[C---:B------:R-:W-:Y:S02]  /*c410*/  FMUL.FTZ R60, R101.reuse, R60 ;  /* 0x0000003c653c7220 */ /* 0x040fe40000410000 */
[C---:B------:R-:W-:Y:S02]  /*c420*/  FMUL.FTZ R61, R101.reuse, R61 ;  /* 0x0000003d653d7220 */ /* 0x040fe40000410000 */
[----:B------:R-:W-:Y:S02]  /*c430*/  FMUL.FTZ R71, R102, R71 ;  /* 0x0000004766477220 */ /* 0x000fe40000410000 */
[C---:B------:R-:W-:Y:S02]  /*c440*/  FMUL.FTZ R72, R101.reuse, R72 ;  /* 0x0000004865487220 */ /* 0x040fe40000410000 */
[C---:B------:R-:W-:Y:S02]  /*c450*/  FMUL.FTZ R73, R101.reuse, R73 ;  /* 0x0000004965497220 */ /* 0x040fe40000410000 */
[----:B------:R-:W-:Y:S02]  /*c460*/  FMUL.FTZ R76, R101, R76 ;  /* 0x0000004c654c7220 */ /* 0x000fe40000410000 */
[--C-:B-1----:R-:W-:Y:S01]  /*c470*/  FFMA.FTZ R3, R18, c[0x0][0x2d0], -R161.reuse ;  /* 0x0000b40012037a23 */ /* 0x102fe200000108a1 */
[----:B---3--:R-:W-:Y:S01]  /*c480*/  F2FP.PACK_AB R114, R251, R250 ;  /* 0x000000fafb72723e */ /* 0x008fe200000000ff */
[C---:B------:R-:W-:Y:S02]  /*c490*/  FMUL.FTZ R18, R102.reuse, R126 ;  /* 0x0000007e66127220 */ /* 0x040fe40000410000 */
[----:B------:R1:W-:Y:S01]  /*c4a0*/  MUFU.EX2 R247, R3 ;  /* 0x0000000300f77308 */ /* 0x0003e20000000800 */
[----:B------:R-:W-:Y:S02]  /*c4b0*/  FMUL.FTZ R77, R101, R77 ;  /* 0x0000004d654d7220 */ /* 0x000fe40000410000 */
[C---:B------:R-:W-:Y:S02]  /*c4c0*/  FMUL.FTZ R82, R102.reuse, R82 ;  /* 0x0000005266527220 */ /* 0x040fe40000410000 */
[C---:B------:R-:W-:Y:S01]  /*c4d0*/  FMUL.FTZ R83, R102.reuse, R83 ;  /* 0x0000005366537220 */ /* 0x040fe20000410000 */
[----:B--2---:R-:W2:Y:S01]  /*c4e0*/  SHFL.BFLY PT, R2, R0, 0x1, 0x1f ;  /* 0x0c201f0000027f89 */ /* 0x004ea200000e0000 */
[----:B----4-:R-:W-:Y:S01]  /*c4f0*/  F2FP.PACK_AB R113, R249, R248 ;  /* 0x000000f8f971723e */ /* 0x010fe200000000ff */
[----:B------:R-:W-:Y:S02]  /*c500*/  FMUL.FTZ R85, R103, R85 ;  /* 0x0000005567557220 */ /* 0x000fe40000410000 */
[C---:B------:R-:W-:Y:S02]  /*c510*/  FMUL.FTZ R86, R102.reuse, R86 ;  /* 0x0000005666567220 */ /* 0x040fe40000410000 */
[C---:B------:R-:W-:Y:S02]  /*c520*/  FMUL.FTZ R87, R102.reuse, R87 ;  /* 0x0000005766577220 */ /* 0x040fe40000410000 */
[C---:B------:R-:W-:Y:S02]  /*c530*/  FMUL.FTZ R88, R101.reuse, R88 ;  /* 0x0000005865587220 */ /* 0x040fe40000410000 */
[C---:B------:R-:W-:Y:S02]  /*c540*/  FMUL.FTZ R89, R101.reuse, R89 ;  /* 0x0000005965597220 */ /* 0x040fe40000410000 */
[C---:B------:R-:W-:Y:S02]  /*c550*/  FMUL.FTZ R92, R101.reuse, R92 ;  /* 0x0000005c655c7220 */ /* 0x040fe40000410000 */
[----:B------:R-:W-:Y:S02]  /*c560*/  FMUL.FTZ R93, R101, R93 ;  /* 0x0000005d655d7220 */ /* 0x000fe40000410000 */
[----:B------:R-:W-:Y:S02]  /*c570*/  FMUL.FTZ R96, R103, R96 ;  /* 0x0000006067607220 */ /* 0x000fe40000410000 */
[--C-:B-1----:R-:W-:Y:S02]  /*c580*/  FFMA.FTZ R3, R173, c[0x0][0x2d0], -R110.reuse ;  /* 0x0000b400ad037a23 */ /* 0x102fe4000001086e */
[----:B------:R-:W-:Y:S02]  /*c590*/  FMUL.FTZ R97, R103, R97 ;  /* 0x0000006167617220 */ /* 0x000fe40000410000 */
[----:B------:R1:W-:Y:S01]  /*c5a0*/  MUFU.EX2 R242, R3 ;  /* 0x0000000300f27308 */ /* 0x0003e20000000800 */
[----:B------:R-:W-:Y:S01]  /*c5b0*/  FMUL.FTZ R98, R102, R98 ;  /* 0x0000006266627220 */ /* 0x000fe20000410000 */
[----:B--2---:R-:W-:Y:S01]  /*c5c0*/  FMNMX.FTZ R2, R0, R2, !PT ;  /* 0x0000000200027209 */ /* 0x004fe20007810000 */
[--C-:B------:R-:W-:Y:S02]  /*c5d0*/  FFMA.FTZ R0, R19, c[0x0][0x2d0], -R161.reuse ;  /* 0x0000b40013007a23 */ /* 0x100fe400000108a1 */
[C---:B------:R-:W-:Y:S02]  /*c5e0*/  FMUL.FTZ R19, R102.reuse, R127 ;  /* 0x0000007f66137220 */ /* 0x040fe40000410000 */
[----:B------:R-:W-:Y:S01]  /*c5f0*/  LDSM.16.MT88.4 R124, [R210+0x2480] ;  /* 0x00248000d27c783b */ /* 0x000fe20000004200 */
[----:B------:R-:W-:Y:S02]  /*c600*/  FMUL.FTZ R99, R102, R99 ;  /* 0x0000006366637220 */ /* 0x000fe40000410000 */
[----:B------:R2:W3:Y:S01]  /*c610*/  MUFU.EX2 R246, R0 ;  /* 0x0000000000f67308 */ /* 0x0004e20000000800 */
[C---:B------:R-:W-:Y:S02]  /*c620*/  FMUL.FTZ R28, R101.reuse, R136 ;  /* 0x00000088651c7220 */ /* 0x040fe40000410000 */
[----:B------:R-:W-:Y:S02]  /*c630*/  FMUL.FTZ R29, R101, R137 ;  /* 0x00000089651d7220 */ /* 0x000fe40000410000 */
[--C-:B------:R-:W-:Y:S05]  /*c640*/  FFMA.FTZ R109, R199, c[0x0][0x2d0], -R110.reuse ;  /* 0x0000b400c76d7a23 */ /* 0x100fea000001086e */
[----:B------:R-:W-:Y:S01]  /*c650*/  MUFU.EX2 R181, R109 ;  /* 0x0000006d00b57308 */ /* 0x000fe20000000800 */
[----:B-1----:R-:W-:Y:S09]  /*c660*/  FFMA.FTZ R3, R172, c[0x0][0x2d0], -R110 ;  /* 0x0000b400ac037a23 */ /* 0x002ff2000001086e */
[----:B------:R1:W4:Y:S01]  /*c670*/  MUFU.EX2 R243, R3 ;  /* 0x0000000300f37308 */ /* 0x0003220000000800 */
[----:B--2---:R-:W-:Y:S01]  /*c680*/  FADD.FTZ R0, -R2, R100 ;  /* 0x0000006402007221 */ /* 0x004fe20000010100 */
[----:B---3--:R-:W-:Y:S01]  /*c690*/  F2FP.PACK_AB R115, R246, R247 ;  /* 0x000000f7f673723e */ /* 0x008fe200000000ff */
[----:B------:R-:W-:Y:S02]  /*c6a0*/  FFMA.FTZ R100, R177, c[0x0][0x2d0], -R160 ;  /* 0x0000b400b1647a23 */ /* 0x000fe400000108a0 */
[----:B------:R-:W-:Y:S05]  /*c6b0*/  FMUL.FTZ R0, R0, c[0x0][0x2d0] ;  /* 0x0000b40000007a20 */ /* 0x000fea0000410000 */
[----:B------:R2:W-:Y:S10]  /*c6c0*/  MUFU.EX2 R233, R100 ;  /* 0x0000006400e97308 */ /* 0x0005f40000000800 */
[----:B------:R-:W3:Y:S01]  /*c6d0*/  MUFU.EX2 R0, R0 ;  /* 0x0000000000007308 */ /* 0x000ee20000000800 */
[----:B-1----:R-:W-:Y:S01]  /*c6e0*/  FFMA.FTZ R3, R164, c[0x0][0x2d0], -R110 ;  /* 0x0000b400a4037a23 */ /* 0x002fe2000001086e */
[----:B----4-:R-:W-:Y:S01]  /*c6f0*/  F2FP.PACK_AB R116, R243, R242 ;  /* 0x000000f2f374723e */ /* 0x010fe200000000ff */
[----:B------:R-:W-:Y:S07]  /*c700*/  LDSM.16.MT88.4 R164, [R210+0x2c80] ;  /* 0x002c8000d2a4783b */ /* 0x000fee0000004200 */
[----:B------:R1:W-:Y:S01]  /*c710*/  MUFU.EX2 R244, R3 ;  /* 0x0000000300f47308 */ /* 0x0003e20000000800 */
[----:B--2---:R-:W-:Y:S09]  /*c720*/  FFMA.FTZ R100, R178, c[0x0][0x2d0], -R160 ;  /* 0x0000b400b2647a23 */ /* 0x004ff200000108a0 */
[----:B------:R2:W-:Y:S01]  /*c730*/  MUFU.EX2 R232, R100 ;  /* 0x0000006400e87308 */ /* 0x0005e20000000800 */
[C---:B---3--:R-:W-:Y:S02]  /*c740*/  FMUL.FTZ R10, R0.reuse, R118 ;  /* 0x00000076000a7220 */ /* 0x048fe40000410000 */
[C---:B------:R-:W-:Y:S02]  /*c750*/  FMUL.FTZ R11, R0.reuse, R119 ;  /* 0x00000077000b7220 */ /* 0x040fe40000410000 */
[C---:B------:R-:W-:Y:S02]  /*c760*/  FMUL.FTZ R14, R0.reuse, R122 ;  /* 0x0000007a000e7220 */ /* 0x040fe40000410000 */
[C---:B------:R-:W-:Y:S02]  /*c770*/  FMUL.FTZ R15, R0.reuse, R123 ;  /* 0x0000007b000f7220 */ /* 0x040fe40000410000 */
[C---:B------:R-:W-:Y:S01]  /*c780*/  FMUL.FTZ R26, R0.reuse, R134 ;  /* 0x00000086001a7220 */ /* 0x040fe20000410000 */
[----:B------:R-:W3:Y:S01]  /*c790*/  LDSM.16.MT88.4 R120, [R209+0x2480] ;  /* 0x00248000d178783b */ /* 0x000ee20000004200 */
[--C-:B-1----:R-:W-:Y:S02]  /*c7a0*/  FFMA.FTZ R3, R111, c[0x0][0x2d0], -R110.reuse ;  /* 0x0000b4006f037a23 */ /* 0x102fe4000001086e */
[C---:B------:R-:W-:Y:S02]  /*c7b0*/  FMUL.FTZ R27, R0.reuse, R135 ;  /* 0x00000087001b7220 */ /* 0x040fe40000410000 */
[----:B------:R-:W1:Y:S01]  /*c7c0*/  MUFU.EX2 R245, R3 ;  /* 0x0000000300f57308 */ /* 0x000e620000000800 */
[C---:B------:R-:W-:Y:S02]  /*c7d0*/  FMUL.FTZ R42, R0.reuse, R150 ;  /* 0x00000096002a7220 */ /* 0x040fe40000410000 */
[----:B------:R-:W-:Y:S01]  /*c7e0*/  LDSM.16.MT88.4 R132, [R209+0x2080] ;  /* 0x00208000d184783b */ /* 0x000fe20000004200 */
[----:B------:R-:W-:Y:S02]  /*c7f0*/  FMUL.FTZ R43, R0, R151 ;  /* 0x00000097002b7220 */ /* 0x000fe40000410000 */
[----:B--2---:R-:W-:Y:S02]  /*c800*/  FFMA.FTZ R100, R180, c[0x0][0x2d0], -R161 ;  /* 0x0000b400b4647a23 */ /* 0x004fe400000108a1 */
[C---:B------:R-:W-:Y:S02]  /*c810*/  FMUL.FTZ R46, R0.reuse, R154 ;  /* 0x0000009a002e7220 */ /* 0x040fe40000410000 */
[----:B------:R2:W-:Y:S01]  /*c820*/  MUFU.EX2 R231, R100 ;  /* 0x0000006400e77308 */ /* 0x0005e20000000800 */
[C---:B------:R-:W-:Y:S02]  /*c830*/  FMUL.FTZ R47, R0.reuse, R155 ;  /* 0x0000009b002f7220 */ /* 0x040fe40000410000 */
[C---:B------:R-:W-:Y:S02]  /*c840*/  FMUL.FTZ R58, R0.reuse, R58 ;  /* 0x0000003a003a7220 */ /* 0x040fe40000410000 */
[C---:B------:R-:W-:Y:S02]  /*c850*/  FMUL.FTZ R59, R0.reuse, R59 ;  /* 0x0000003b003b7220 */ /* 0x040fe40000410000 */
[C---:B------:R-:W-:Y:S02]  /*c860*/  FMUL.FTZ R62, R0.reuse, R62 ;  /* 0x0000003e003e7220 */ /* 0x040fe40000410000 */
[C---:B------:R-:W-:Y:S02]  /*c870*/  FMUL.FTZ R63, R0.reuse, R63 ;  /* 0x0000003f003f7220 */ /* 0x040fe40000410000 */
[C---:B------:R-:W-:Y:S02]  /*c880*/  FMUL.FTZ R74, R0.reuse, R74 ;  /* 0x0000004a004a7220 */ /* 0x040fe40000410000 */
[----:B------:R-:W-:Y:S01]  /*c890*/  FMUL.FTZ R75, R0, R75 ;  /* 0x0000004b004b7220 */ /* 0x000fe20000410000 */
[----:B-1----:R-:W-:Y:S01]  /*c8a0*/  F2FP.PACK_AB R118, R245, R244 ;  /* 0x000000f4f576723e */ /* 0x002fe200000000ff */
[----:B------:R-:W-:Y:S02]  /*c8b0*/  FMUL.FTZ R3, R2, c[0x0][0x2d0] ;  /* 0x0000b40002037a20 */ /* 0x000fe40000410000 */
[----:B------:R-:W-:Y:S02]  /*c8c0*/  FMUL.FTZ R78, R0, R78 ;  /* 0x0000004e004e7220 */ /* 0x000fe40000410000 */
[----:B------:R-:W-:Y:S02]  /*c8d0*/  FFMA.FTZ R4, R168, c[0x0][0x2d0], -R3 ;  /* 0x0000b400a8047a23 */ /* 0x000fe40000010803 */
[----:B------:R-:W-:Y:S02]  /*c8e0*/  FMUL.FTZ R79, R0, R79 ;  /* 0x0000004f004f7220 */ /* 0x000fe40000410000 */
[----:B------:R1:W-:Y:S01]  /*c8f0*/  MUFU.EX2 R238, R4 ;  /* 0x0000000400ee7308 */ /* 0x0003e20000000800 */
[----:B--2---:R-:W-:Y:S02]  /*c900*/  FFMA.FTZ R100, R182, c[0x0][0x2d0], -R161 ;  /* 0x0000b400b6647a23 */ /* 0x004fe400000108a1 */
[C---:B------:R-:W-:Y:S02]  /*c910*/  FMUL.FTZ R90, R0.reuse, R90 ;  /* 0x0000005a005a7220 */ /* 0x040fe40000410000 */
[C---:B------:R-:W-:Y:S02]  /*c920*/  FMUL.FTZ R91, R0.reuse, R91 ;  /* 0x0000005b005b7220 */ /* 0x040fe40000410000 */
[C---:B------:R-:W-:Y:S02]  /*c930*/  FMUL.FTZ R94, R0.reuse, R94 ;  /* 0x0000005e005e7220 */ /* 0x040fe40000410000 */
[C---:B------:R-:W-:Y:S01]  /*c940*/  FMUL.FTZ R95, R0.reuse, R95 ;  /* 0x0000005f005f7220 */ /* 0x040fe20000410000 */
[----:B------:R2:W-:Y:S01]  /*c950*/  MUFU.EX2 R230, R100 ;  /* 0x0000006400e67308 */ /* 0x0005e20000000800 */
[C---:B------:R-:W-:Y:S02]  /*c960*/  FMUL.FTZ R30, R0.reuse, R138 ;  /* 0x0000008a001e7220 */ /* 0x040fe40000410000 */
[----:B------:R-:W-:Y:S02]  /*c970*/  FMUL.FTZ R31, R0, R139 ;  /* 0x0000008b001f7220 */ /* 0x000fe40000410000 */
[--C-:B------:R-:W-:Y:S06]  /*c980*/  FFMA.FTZ R107, R107, c[0x0][0x2d0], -R3.reuse ;  /* 0x0000b4006b6b7a23 */ /* 0x100fec0000010803 */
[----:B------:R-:W-:Y:S01]  /*c990*/  MUFU.EX2 R107, R107 ;  /* 0x0000006b006b7308 */ /* 0x000fe20000000800 */
[--C-:B-1----:R-:W-:Y:S09]  /*c9a0*/  FFMA.FTZ R4, R174, c[0x0][0x2d0], -R3.reuse ;  /* 0x0000b400ae047a23 */ /* 0x102ff20000010803 */
[----:B------:R1:W4:Y:S01]  /*c9b0*/  MUFU.EX2 R239, R4 ;  /* 0x0000000400ef7308 */ /* 0x0003220000000800 */
[--C-:B--2---:R-:W-:Y:S09]  /*c9c0*/  FFMA.FTZ R100, R184, c[0x0][0x2d0], -R110.reuse ;  /* 0x0000b400b8647a23 */ /* 0x104ff2000001086e */
[----:B------:R2:W-:Y:S01]  /*c9d0*/  MUFU.EX2 R226, R100 ;  /* 0x0000006400e27308 */ /* 0x0005e20000000800 */
[--C-:B-1----:R-:W-:Y:S01]  /*c9e0*/  FFMA.FTZ R4, R171, c[0x0][0x2d0], -R3.reuse ;  /* 0x0000b400ab047a23 */ /* 0x102fe20000010803 */
[----:B----4-:R-:W-:Y:S08]  /*c9f0*/  F2FP.PACK_AB R117, R239, R238 ;  /* 0x000000eeef75723e */ /* 0x010ff000000000ff */
[----:B------:R1:W-:Y:S01]  /*ca00*/  MUFU.EX2 R240, R4 ;  /* 0x0000000400f07308 */ /* 0x0003e20000000800 */
[--C-:B--2---:R-:W-:Y:S09]  /*ca10*/  FFMA.FTZ R100, R183, c[0x0][0x2d0], -R110.reuse ;  /* 0x0000b400b7647a23 */ /* 0x104ff2000001086e */
[----:B------:R2:W-:Y:S01]  /*ca20*/  MUFU.EX2 R225, R100 ;  /* 0x0000006400e17308 */ /* 0x0005e20000000800 */
[--C-:B-1----:R-:W-:Y:S02]  /*ca30*/  FFMA.FTZ R4, R170, c[0x0][0x2d0], -R3.reuse ;  /* 0x0000b400aa047a23 */ /* 0x102fe40000010803 */
[----:B------:R-:W-:Y:S07]  /*ca40*/  LDSM.16.MT88.4 R168, [R209+0x3880] ;  /* 0x00388000d1a8783b */ /* 0x000fee0000004200 */
[----:B------:R1:W4:Y:S01]  /*ca50*/  MUFU.EX2 R241, R4 ;  /* 0x0000000400f17308 */ /* 0x0003220000000800 */
[--C-:B--2---:R-:W-:Y:S09]  /*ca60*/  FFMA.FTZ R100, R185, c[0x0][0x2d0], -R3.reuse ;  /* 0x0000b400b9647a23 */ /* 0x104ff20000010803 */
[----:B------:R2:W-:Y:S01]  /*ca70*/  MUFU.EX2 R224, R100 ;  /* 0x0000006400e07308 */ /* 0x0005e20000000800 */
[----:B-1----:R-:W-:Y:S01]  /*ca80*/  FMUL.FTZ R4, R103, R112 ;  /* 0x0000007067047220 */ /* 0x002fe20000410000 */
[----:B------:R-:W-:Y:S02]  /*ca90*/  F2FP.PACK_AB R112, R191, R252 ;  /* 0x000000fcbf70723e */ /* 0x000fe400000000ff */
[----:B----4-:R-:W-:Y:S05]  /*caa0*/  F2FP.PACK_AB R119, R241, R240 ;  /* 0x000000f0f177723e */ /* 0x010fea00000000ff */
[-C--:B------:R-:W-:Y:S05]  /*cab0*/  HMMA.16816.F32 R4, R112, R20.reuse, R4 ;  /* 0x000000147004723c */ /* 0x080fea0000001804 */
[--C-:B--2---:R-:W-:Y:S03]  /*cac0*/  FFMA.FTZ R100, R186, c[0x0][0x2d0], -R3.reuse ;  /* 0x0000b400ba647a23 */ /* 0x104fe60000010803 */
[C---:B------:R-:W-:Y:S01]  /*cad0*/  HMMA.16816.F32 R8, R116.reuse, R20, R8 ;  /* 0x000000147408723c */ /* 0x040fe20000001808 */
[----:B------:R1:W2:Y:S06]  /*cae0*/  MUFU.EX2 R207, R100 ;  /* 0x0000006400cf7308 */ /* 0x0002ac0000000800 */
[C---:B------:R-:W-:Y:S01]  /*caf0*/  FMUL.FTZ R20, R103.reuse, R128 ;  /* 0x0000008067147220 */ /* 0x040fe20000410000 */
[-C--:B------:R-:W-:Y:S04]  /*cb00*/  HMMA.16816.F32 R12, R116, R22.reuse, R12 ;  /* 0x00000016740c723c */ /* 0x080fe8000000180c */
[----:B------:R-:W-:Y:S04]  /*cb10*/  FMUL.FTZ R21, R103, R129 ;  /* 0x0000008167157220 */ /* 0x000fe80000410000 */
[C---:B------:R-:W-:Y:S07]  /*cb20*/  HMMA.16816.F32 R16, R112.reuse, R22, R16 ;  /* 0x000000167010723c */ /* 0x040fee0000001810 */
[----:B------:R-:W-:Y:S02]  /*cb30*/  FMUL.FTZ R22, R102, R130 ;  /* 0x0000008266167220 */ /* 0x000fe40000410000 */
[----:B-1----:R-:W-:Y:S03]  /*cb40*/  FFMA.FTZ R100, R192, c[0x0][0x2d0], -R110 ;  /* 0x0000b400c0647a23 */ /* 0x002fe6000001086e */
[C---:B------:R-:W-:Y:S01]  /*cb50*/  FMUL.FTZ R23, R102.reuse, R131 ;  /* 0x0000008366177220 */ /* 0x040fe20000410000 */
[----:B------:R1:W-:Y:S01]  /*cb60*/  MUFU.EX2 R206, R100 ;  /* 0x0000006400ce7308 */ /* 0x0003e20000000800 */
[----:B------:R-:W-:Y:S05]  /*cb70*/  LDSM.16.MT88.4 R128, [R210+0x1c80] ;  /* 0x001c8000d280783b */ /* 0x000fea0000004200 */
[-C--:B------:R-:W-:Y:S08]  /*cb80*/  HMMA.16816.F32 R20, R112, R36.reuse, R20 ;  /* 0x000000247014723c */ /* 0x080ff00000001814 */
[C---:B------:R-:W-:Y:S07]  /*cb90*/  HMMA.16816.F32 R24, R116.reuse, R36, R24 ;  /* 0x000000247418723c */ /* 0x040fee0000001818 */
[----:B------:R-:W-:Y:S01]  /*cba0*/  FFMA.FTZ R36, R175, c[0x0][0x2d0], -R160 ;  /* 0x0000b400af247a23 */ /* 0x000fe200000108a0 */
[-C--:B------:R-:W-:Y:S01]  /*cbb0*/  HMMA.16816.F32 R28, R116, R38.reuse, R28 ;  /* 0x00000026741c723c */ /* 0x080fe2000000181c */
[----:B------:R-:W-:Y:S02]  /*cbc0*/  LDSM.16.MT88.4 R172, [R210+0x3880] ;  /* 0x00388000d2ac783b */ /* 0x000fe40000004200 */
[----:B------:R4:W-:Y:S01]  /*cbd0*/  MUFU.EX2 R237, R36 ;  /* 0x0000002400ed7308 */ /* 0x0009e20000000800 */
[----:B-1----:R-:W-:Y:S02]  /*cbe0*/  FFMA.FTZ R100, R187, c[0x0][0x2d0], -R110 ;  /* 0x0000b400bb647a23 */ /* 0x002fe4000001086e */
[C---:B------:R-:W-:Y:S02]  /*cbf0*/  FMUL.FTZ R37, R103.reuse, R145 ;  /* 0x0000009167257220 */ /* 0x040fe40000410000 */
[C---:B------:R-:W-:Y:S05]  /*cc00*/  HMMA.16816.F32 R32, R112.reuse, R38, R32 ;  /* 0x000000267020723c */ /* 0x040fea0000001820 */
[----:B------:R1:W5:Y:S02]  /*cc10*/  MUFU.EX2 R205, R100 ;  /* 0x0000006400cd7308 */ /* 0x0003640000000800 */
[C---:B------:R-:W-:Y:S02]  /*cc20*/  FMUL.FTZ R38, R102.reuse, R146 ;  /* 0x0000009266267220 */ /* 0x040fe40000410000 */
[----:B------:R-:W-:Y:S03]  /*cc30*/  FMUL.FTZ R39, R102, R147 ;  /* 0x0000009366277220 */ /* 0x000fe60000410000 */
[----:B----4-:R-:W-:Y:S07]  /*cc40*/  FMUL.FTZ R36, R103, R144 ;  /* 0x0000009067247220 */ /* 0x010fee0000410000 */
[-C--:B---3--:R-:W-:Y:S03]  /*cc50*/  HMMA.16816.F32 R36, R112, R120.reuse, R36 ;  /* 0x000000787024723c */ /* 0x088fe60000001824 */
[--C-:B-1----:R-:W-:Y:S04]  /*cc60*/  FFMA.FTZ R100, R193, c[0x0][0x2d0], -R3.reuse ;  /* 0x0000b400c1647a23 */ /* 0x102fe80000010803 */
[----:B------:R1:W-:Y:S01]  /*cc70*/  MUFU.EX2 R204, R100 ;  /* 0x0000006400cc7308 */ /* 0x0003e20000000800 */
[C---:B------:R-:W-:Y:S08]  /*cc80*/  HMMA.16816.F32 R40, R116.reuse, R120, R40 ;  /* 0x000000787428723c */ /* 0x040ff00000001828 */
[-C--:B------:R-:W-:Y:S08]  /*cc90*/  HMMA.16816.F32 R44, R116, R122.reuse, R44 ;  /* 0x0000007a742c723c */ /* 0x080ff0000000182c */
[C---:B------:R-:W-:Y:S01]  /*cca0*/  HMMA.16816.F32 R48, R112.reuse, R122, R48 ;  /* 0x0000007a7030723c */ /* 0x040fe20000001830 */
[----:B------:R-:W3:Y:S03]  /*ccb0*/  LDSM.16.MT88.4 R120, [R209+0x3080] ;  /* 0x00308000d178783b */ /* 0x000ee60000004200 */
[----:B-1----:R-:W-:Y:S04]  /*ccc0*/  FFMA.FTZ R100, R194, c[0x0][0x2d0], -R3 ;  /* 0x0000b400c2647a23 */ /* 0x002fe80000010803 */
[-C--:B------:R-:W-:Y:S01]  /*ccd0*/  HMMA.16816.F32 R52, R112, R124.reuse, R52 ;  /* 0x0000007c7034723c */ /* 0x080fe20000001834 */
[----:B------:R1:W4:Y:S03]  /*cce0*/  MUFU.EX2 R193, R100 ;  /* 0x0000006400c17308 */ /* 0x0003260000000800 */
[----:B------:R-:W-:Y:S04]  /*ccf0*/  MOV R194, R191 ;  /* 0x000000bf00c27202 */ /* 0x000fe80000000f00 */
[C---:B------:R-:W-:Y:S08]  /*cd00*/  HMMA.16816.F32 R56, R116.reuse, R124, R56 ;  /* 0x0000007c7438723c */ /* 0x040ff00000001838 */
[-C--:B------:R-:W-:Y:S08]  /*cd10*/  HMMA.16816.F32 R60, R116, R126.reuse, R60 ;  /* 0x0000007e743c723c */ /* 0x080ff0000000183c */
[C---:B------:R-:W-:Y:S01]  /*cd20*/  HMMA.16816.F32 R64, R112.reuse, R126, R64 ;  /* 0x0000007e7040723c */ /* 0x040fe20000001840 */
[----:B------:R-:W2:Y:S03]  /*cd30*/  LDSM.16.MT88.4 R124, [R210+0x3080] ;  /* 0x00308000d27c783b */ /* 0x000ea60000004200 */
[--C-:B-1----:R-:W-:Y:S04]  /*cd40*/  FFMA.FTZ R100, R195, c[0x0][0x2d0], -R160.reuse ;  /* 0x0000b400c3647a23 */ /* 0x102fe800000108a0 */
[----:B------:R1:W-:Y:S01]  /*cd50*/  MUFU.EX2 R191, R100 ;  /* 0x0000006400bf7308 */ /* 0x0003e20000000800 */
[-C--:B---3--:R-:W-:Y:S01]  /*cd60*/  HMMA.16816.F32 R68, R112, R120.reuse, R68 ;  /* 0x000000787044723c */ /* 0x088fe20000001844 */
[----:B------:R-:W3:Y:S07]  /*cd70*/  LDL.LU R195, [R1+0x14] ;  /* 0x0000140001c37983 */ /* 0x000eee0000300800 */
[C---:B------:R-:W-:Y:S08]  /*cd80*/  HMMA.16816.F32 R72, R116.reuse, R120, R72 ;  /* 0x000000787448723c */ /* 0x040ff00000001848 */
[-C--:B------:R-:W-:Y:S04]  /*cd90*/  HMMA.16816.F32 R76, R116, R122.reuse, R76 ;  /* 0x0000007a744c723c */ /* 0x080fe8000000184c */
[--C-:B-1----:R-:W-:Y:S04]  /*cda0*/  FFMA.FTZ R100, R196, c[0x0][0x2d0], -R160.reuse ;  /* 0x0000b400c4647a23 */ /* 0x102fe800000108a0 */
[C---:B------:R-:W-:Y:S01]  /*cdb0*/  HMMA.16816.F32 R80, R112.reuse, R122, R80 ;  /* 0x0000007a7050723c */ /* 0x040fe20000001850 */
[----:B------:R-:W1:Y:S01]  /*cdc0*/  LDSM.16.MT88.4 R120, [R209+0x1c80] ;  /* 0x001c8000d178783b */ /* 0x000e620000004200 */
[----:B------:R4:W-:Y:S06]  /*cdd0*/  MUFU.EX2 R192, R100 ;  /* 0x0000006400c07308 */ /* 0x0009ec0000000800 */
[-C--:B--2---:R-:W-:Y:S01]  /*cde0*/  HMMA.16816.F32 R84, R112, R124.reuse, R84 ;  /* 0x0000007c7054723c */ /* 0x084fe20000001854 */
[----:B------:R-:W2:Y:S07]  /*cdf0*/  LDL.LU R196, [R1+0x10] ;  /* 0x0000100001c47983 */ /* 0x000eae0000300800 */
[C---:B------:R-:W-:Y:S08]  /*ce00*/  HMMA.16816.F32 R88, R116.reuse, R124, R88 ;  /* 0x0000007c7458723c */ /* 0x040ff00000001858 */
[-C--:B------:R-:W-:Y:S04]  /*ce10*/  HMMA.16816.F32 R92, R116, R126.reuse, R92 ;  /* 0x0000007e745c723c */ /* 0x080fe8000000185c */
[--C-:B----4-:R-:W-:Y:S02]  /*ce20*/  FFMA.FTZ R100, R197, c[0x0][0x2d0], -R161.reuse ;  /* 0x0000b400c5647a23 */ /* 0x110fe400000108a1 */
[----:B------:R-:W4:Y:S01]  /*ce30*/  LDL.LU R197, [R1+0x8] ;  /* 0x0000080001c57983 */ /* 0x000f220000300800 */
[----:B------:R-:W-:Y:S01]  /*ce40*/  F2FP.PACK_AB R116, R225, R226 ;  /* 0x000000e2e174723e */ /* 0x000fe200000000ff */
[----:B------:R-:W-:Y:S01]  /*ce50*/  HMMA.16816.F32 R96, R112, R126, R96 ;  /* 0x0000007e7060723c */ /* 0x000fe20000001860 */
[----:B------:R1:W-:Y:S01]  /*ce60*/  MUFU.EX2 R187, R100 ;  /* 0x0000006400bb7308 */ /* 0x0003e20000000800 */
[----:B------:R-:W1:Y:S02]  /*ce70*/  LDSM.16.MT88.4 R124, [R209+0x2880] ;  /* 0x00288000d17c783b */ /* 0x000e640000004200 */
[----:B------:R-:W-:Y:S02]  /*ce80*/  F2FP.PACK_AB R117, R207, R224 ;  /* 0x000000e0cf75723e */ /* 0x000fe400000000ff */
[----:B-----5:R-:W-:Y:S02]  /*ce90*/  F2FP.PACK_AB R118, R205, R206 ;  /* 0x000000cecd76723e */ /* 0x020fe400000000ff */
[----:B------:R-:W-:Y:S04]  /*cea0*/  F2FP.PACK_AB R112, R236, R237 ;  /* 0x000000edec70723e */ /* 0x000fe800000000ff */
[----:B------:R-:W-:Y:S02]  /*ceb0*/  F2FP.PACK_AB R113, R234, R235 ;  /* 0x000000ebea71723e */ /* 0x000fe400000000ff */
[----:B------:R-:W-:Y:S02]  /*cec0*/  F2FP.PACK_AB R114, R232, R233 ;  /* 0x000000e9e872723e */ /* 0x000fe400000000ff */
[----:B------:R-:W-:Y:S02]  /*ced0*/  F2FP.PACK_AB R115, R230, R231 ;  /* 0x000000e7e673723e */ /* 0x000fe400000000ff */
[----:B------:R-:W-:Y:S05]  /*cee0*/  F2FP.PACK_AB R119, R193, R204 ;  /* 0x000000ccc177723e */ /* 0x000fea00000000ff */
[-C--:B-1----:R-:W-:Y:S03]  /*cef0*/  HMMA.16816.F32 R4, R112, R120.reuse, R4 ;  /* 0x000000787004723c */ /* 0x082fe60000001804 */
[--C-:B------:R-:W-:Y:S02]  /*cf00*/  FFMA.FTZ R100, R198, c[0x0][0x2d0], -R161.reuse ;  /* 0x0000b400c6647a23 */ /* 0x100fe400000108a1 */
[----:B------:R-:W5:Y:S02]  /*cf10*/  LDL.LU R198, [R1+0xc] ;  /* 0x00000c0001c67983 */ /* 0x000f640000300800 */
[----:B------:R1:W1:Y:S01]  /*cf20*/  MUFU.EX2 R186, R100 ;  /* 0x0000006400ba7308 */ /* 0x0002620000000800 */
[C---:B------:R-:W-:Y:S08]  /*cf30*/  HMMA.16816.F32 R8, R116.reuse, R120, R8 ;  /* 0x000000787408723c */ /* 0x040ff00000001808 */
[-C--:B------:R-:W-:Y:S08]  /*cf40*/  HMMA.16816.F32 R12, R116, R122.reuse, R12 ;  /* 0x0000007a740c723c */ /* 0x080ff0000000180c */
[C---:B------:R-:W-:Y:S01]  /*cf50*/  HMMA.16816.F32 R16, R112.reuse, R122, R16 ;  /* 0x0000007a7010723c */ /* 0x040fe20000001810 */
[----:B------:R-:W1:Y:S03]  /*cf60*/  LDSM.16.MT88.4 R120, [R210+0x2880] ;  /* 0x00288000d278783b */ /* 0x000e660000004200 */
[--C-:B-1----:R-:W-:Y:S04]  /*cf70*/  FFMA.FTZ R100, R162, c[0x0][0x2d0], -R160.reuse ;  /* 0x0000b400a2647a23 */ /* 0x102fe800000108a0 */
[-C--:B------:R-:W-:Y:S01]  /*cf80*/  HMMA.16816.F32 R20, R112, R128.reuse, R20 ;  /* 0x000000807014723c */ /* 0x080fe20000001814 */
[----:B------:R1:W-:Y:S03]  /*cf90*/  MUFU.EX2 R185, R100 ;  /* 0x0000006400b97308 */ /* 0x0003e60000000800 */
[----:B------:R-:W-:Y:S04]  /*cfa0*/  F2FP.PACK_AB R109, R186, R187 ;  /* 0x000000bbba6d723e */ /* 0x000fe800000000ff */
[C---:B------:R-:W-:Y:S08]  /*cfb0*/  HMMA.16816.F32 R24, R116.reuse, R128, R24 ;  /* 0x000000807418723c */ /* 0x040ff00000001818 */
[-C--:B------:R-:W-:Y:S08]  /*cfc0*/  HMMA.16816.F32 R28, R116, R130.reuse, R28 ;  /* 0x00000082741c723c */ /* 0x080ff0000000181c */
[C---:B------:R-:W-:Y:S01]  /*cfd0*/  HMMA.16816.F32 R32, R112.reuse, R130, R32 ;  /* 0x000000827020723c */ /* 0x040fe20000001820 */
[----:B------:R-:W1:Y:S03]  /*cfe0*/  LDSM.16.MT88.4 R128, [R209+0x3480] ;  /* 0x00348000d180783b */ /* 0x000e660000004200 */
[----:B-1----:R-:W-:Y:S04]  /*cff0*/  FFMA.FTZ R100, R163, c[0x0][0x2d0], -R160 ;  /* 0x0000b400a3647a23 */ /* 0x002fe800000108a0 */
[-C--:B------:R-:W-:Y:S01]  /*d000*/  HMMA.16816.F32 R36, R112, R124.reuse, R36 ;  /* 0x0000007c7024723c */ /* 0x080fe20000001824 */
[----:B------:R1:W-:Y:S07]  /*d010*/  MUFU.EX2 R184, R100 ;  /* 0x0000006400b87308 */ /* 0x0003ee0000000800 */
[C---:B------:R-:W-:Y:S08]  /*d020*/  HMMA.16816.F32 R40, R116.reuse, R124, R40 ;  /* 0x0000007c7428723c */ /* 0x040ff00000001828 */
[-C--:B------:R-:W-:Y:S08]  /*d030*/  HMMA.16816.F32 R44, R116, R126.reuse, R44 ;  /* 0x0000007e742c723c */ /* 0x080ff0000000182c */
[C---:B------:R-:W-:Y:S01]  /*d040*/  HMMA.16816.F32 R48, R112.reuse, R126, R48 ;  /* 0x0000007e7030723c */ /* 0x040fe20000001830 */
[----:B------:R-:W1:Y:S03]  /*d050*/  LDSM.16.MT88.4 R124, [R210+0x3480] ;  /* 0x00348000d27c783b */ /* 0x000e660000004200 */
[--C-:B-1----:R-:W-:Y:S04]  /*d060*/  FFMA.FTZ R100, R188, c[0x0][0x2d0], -R161.reuse ;  /* 0x0000b400bc647a23 */ /* 0x102fe800000108a1 */
[-C--:B------:R-:W-:Y:S01]  /*d070*/  HMMA.16816.F32 R52, R112, R120.reuse, R52 ;  /* 0x000000787034723c */ /* 0x080fe20000001834 */
[----:B------:R1:W-:Y:S01]  /*d080*/  MUFU.EX2 R183, R100 ;  /* 0x0000006400b77308 */ /* 0x0003e20000000800 */
[----:B------:R-:W5:Y:S06]  /*d090*/  LDL R188, [R1+0x58] ;  /* 0x0000580001bc7983 */ /* 0x000f6c0000100800 */
[C---:B------:R-:W-:Y:S08]  /*d0a0*/  HMMA.16816.F32 R56, R116.reuse, R120, R56 ;  /* 0x000000787438723c */ /* 0x040ff00000001838 */
[-C--:B------:R-:W-:Y:S08]  /*d0b0*/  HMMA.16816.F32 R60, R116, R122.reuse, R60 ;  /* 0x0000007a743c723c */ /* 0x080ff0000000183c */
[C---:B------:R-:W-:Y:S04]  /*d0c0*/  HMMA.16816.F32 R64, R112.reuse, R122, R64 ;  /* 0x0000007a7040723c */ /* 0x040fe80000001840 */
[----:B-1----:R-:W-:Y:S04]  /*d0d0*/  FFMA.FTZ R100, R189, c[0x0][0x2d0], -R161 ;  /* 0x0000b400bd647a23 */ /* 0x002fe800000108a1 */
[-C--:B------:R-:W-:Y:S01]  /*d0e0*/  HMMA.16816.F32 R68, R112, R128.reuse, R68 ;  /* 0x000000807044723c */ /* 0x080fe20000001844 */
[----:B------:R1:W1:Y:S07]  /*d0f0*/  MUFU.EX2 R182, R100 ;  /* 0x0000006400b67308 */ /* 0x00026e0000000800 */
[C---:B------:R-:W-:Y:S08]  /*d100*/  HMMA.16816.F32 R72, R116.reuse, R128, R72 ;  /* 0x000000807448723c */ /* 0x040ff00000001848 */
[-C--:B------:R-:W-:Y:S08]  /*d110*/  HMMA.16816.F32 R76, R116, R130.reuse, R76 ;  /* 0x00000082744c723c */ /* 0x080ff0000000184c */
[C---:B------:R-:W-:Y:S04]  /*d120*/  HMMA.16816.F32 R80, R112.reuse, R130, R80 ;  /* 0x000000827050723c */ /* 0x040fe80000001850 */
[----:B-1----:R-:W-:Y:S01]  /*d130*/  FFMA.FTZ R100, R200, c[0x0][0x2d0], -R110 ;  /* 0x0000b400c8647a23 */ /* 0x002fe2000001086e */
[----:B------:R-:W-:Y:S03]  /*d140*/  F2FP.PACK_AB R111, R182, R183 ;  /* 0x000000b7b66f723e */ /* 0x000fe600000000ff */
[-C--:B------:R-:W-:Y:S01]  /*d150*/  HMMA.16816.F32 R84, R112, R124.reuse, R84 ;  /* 0x0000007c7054723c */ /* 0x080fe20000001854 */
[----:B------:R1:W1:Y:S07]  /*d160*/  MUFU.EX2 R180, R100 ;  /* 0x0000006400b47308 */ /* 0x00026e0000000800 */
[C---:B------:R-:W-:Y:S08]  /*d170*/  HMMA.16816.F32 R88, R116.reuse, R124, R88 ;  /* 0x0000007c7458723c */ /* 0x040ff00000001858 */
[-C--:B------:R-:W-:Y:S08]  /*d180*/  HMMA.16816.F32 R92, R116, R126.reuse, R92 ;  /* 0x0000007e745c723c */ /* 0x080ff0000000185c */
[----:B------:R-:W-:Y:S04]  /*d190*/  HMMA.16816.F32 R96, R112, R126, R96 ;  /* 0x0000007e7060723c */ /* 0x000fe80000001860 */
[--C-:B-1----:R-:W-:Y:S01]  /*d1a0*/  FFMA.FTZ R100, R201, c[0x0][0x2d0], -R3.reuse ;  /* 0x0000b400c9647a23 */ /* 0x102fe20000010803 */
[----:B------:R-:W-:Y:S03]  /*d1b0*/  F2FP.PACK_AB R160, R180, R181 ;  /* 0x000000b5b4a0723e */ /* 0x000fe600000000ff */
[----:B------:R1:W-:Y:S04]  /*d1c0*/  MUFU.EX2 R179, R100 ;  /* 0x0000006400b37308 */ /* 0x0003e80000000800 */
[--C-:B-1----:R-:W-:Y:S02]  /*d1d0*/  FFMA.FTZ R100, R202, c[0x0][0x2d0], -R3.reuse ;  /* 0x0000b400ca647a23 */ /* 0x102fe40000010803 */
[----:B------:R-:W-:Y:S01]  /*d1e0*/  FFMA.FTZ R3, R108, c[0x0][0x2d0], -R3 ;  /* 0x0000b4006c037a23 */ /* 0x000fe20000010803 */
[----:B------:R-:W-:Y:S03]  /*d1f0*/  F2FP.PACK_AB R108, R192, R191 ;  /* 0x000000bfc06c723e */ /* 0x000fe600000000ff */
[----:B------:R1:W1:Y:S01]  /*d200*/  MUFU.EX2 R178, R100 ;  /* 0x0000006400b27308 */ /* 0x0002620000000800 */
[----:B---3--:R-:W-:Y:S04]  /*d210*/  FFMA.FTZ R0, R0, R195, R238 ;  /* 0x000000c300007223 */ /* 0x008fe800000100ee */
[----:B------:R-:W-:Y:S04]  /*d220*/  FADD.FTZ R0, R239, R0 ;  /* 0x00000000ef007221 */ /* 0x000fe80000010000 */
[----:B------:R-:W-:Y:S02]  /*d230*/  FADD.FTZ R0, R240, R0 ;  /* 0x00000000f0007221 */ /* 0x000fe40000010000 */
[----:B-1----:R-:W-:Y:S01]  /*d240*/  FFMA.FTZ R100, R203, c[0x0][0x2d0], -R110 ;  /* 0x0000b400cb647a23 */ /* 0x002fe2000001086e */
[----:B------:R-:W-:Y:S03]  /*d250*/  F2FP.PACK_AB R161, R178, R179 ;  /* 0x000000b3b2a1723e */ /* 0x000fe600000000ff */
[----:B------:R1:W-:Y:S01]  /*d260*/  MUFU.EX2 R177, R100 ;  /* 0x0000006400b17308 */ /* 0x0003e20000000800 */
[----:B--2---:R-:W-:Y:S02]  /*d270*/  FFMA.FTZ R101, R101, R196, R242 ;  /* 0x000000c465657223 */ /* 0x004fe400000100f2 */
[----:B-1----:R-:W-:Y:S01]  /*d280*/  FFMA.FTZ R100, R190, c[0x0][0x2d0], -R110 ;  /* 0x0000b400be647a23 */ /* 0x002fe2000001086e */
[----:B------:R-:W-:Y:S01]  /*d290*/  F2FP.PACK_AB R110, R184, R185 ;  /* 0x000000b9b86e723e */ /* 0x000fe200000000ff */
[----:B----4-:R-:W-:Y:S05]  /*d2a0*/  FFMA.FTZ R102, R102, R197, R248 ;  /* 0x000000c566667223 */ /* 0x010fea00000100f8 */
[----:B------:R-:W1:Y:S01]  /*d2b0*/  MUFU.EX2 R176, R100 ;  /* 0x0000006400b07308 */ /* 0x000e620000000800 */
[-C--:B------:R-:W-:Y:S09]  /*d2c0*/  HMMA.16816.F32 R112, R108, R132.reuse, R4 ;  /* 0x000000846c70723c */ /* 0x080ff20000001804 */
[----:B------:R-:W2:Y:S03]  /*d2d0*/  MUFU.EX2 R100, R3 ;  /* 0x0000000300647308 */ /* 0x000ea60000000800 */
[----:B------:R-:W-:Y:S02]  /*d2e0*/  FADD.FTZ R4, R241, R0 ;  /* 0x00000000f1047221 */ /* 0x000fe40000010000 */
[----:B------:R-:W-:Y:S02]  /*d2f0*/  FADD.FTZ R5, R249, R102 ;  /* 0x00000066f9057221 */ /* 0x000fe40000010000 */
[----:B------:R-:W-:Y:S02]  /*d300*/  FADD.FTZ R4, R224, R4 ;  /* 0x00000004e0047221 */ /* 0x000fe40000010000 */
[----:B------:R-:W-:Y:S02]  /*d310*/  FADD.FTZ R5, R247, R5 ;  /* 0x00000005f7057221 */ /* 0x000fe40000010000 */
[----:B------:R-:W-:Y:S02]  /*d320*/  FADD.FTZ R7, R207, R4 ;  /* 0x00000004cf077221 */ /* 0x000fe40000010000 */
[----:B------:R-:W-:Y:S01]  /*d330*/  FADD.FTZ R5, R246, R5 ;  /* 0x00000005f6057221 */ /* 0x000fe20000010000 */
[----:B-1----:R-:W-:Y:S03]  /*d340*/  F2FP.PACK_AB R162, R176, R177 ;  /* 0x000000b1b0a2723e */ /* 0x002fe600000000ff */
[----:B------:R-:W-:Y:S02]  /*d350*/  FADD.FTZ R0, R235, R5 ;  /* 0x00000005eb007221 */ /* 0x000fe40000010000 */
[----:B-----5:R-:W-:Y:S02]  /*d360*/  FFMA.FTZ R103, R103, R198, R252 ;  /* 0x000000c667677223 */ /* 0x020fe400000100fc */
[----:B------:R-:W-:Y:S01]  /*d370*/  FADD.FTZ R0, R234, R0 ;  /* 0x00000000ea007221 */ /* 0x000fe20000010000 */
[----:B--2---:R-:W-:Y:S03]  /*d380*/  F2FP.PACK_AB R163, R100, R107 ;  /* 0x0000006b64a3723e */ /* 0x004fe600000000ff */
[----:B------:R-:W-:Y:S02]  /*d390*/  FADD.FTZ R5, R231, R0 ;  /* 0x00000000e7057221 */ /* 0x000fe40000010000 */
[----:B------:R-:W-:Y:S02]  /*d3a0*/  FADD.FTZ R3, R194, R103 ;  /* 0x00000067c2037221 */ /* 0x000fe40000010000 */
[----:B------:R-:W-:Y:S01]  /*d3b0*/  FADD.FTZ R5, R230, R5 ;  /* 0x00000005e6057221 */ /* 0x000fe20000010000 */
[C---:B------:R-:W-:Y:S04]  /*d3c0*/  HMMA.16816.F32 R116, R160.reuse, R132, R8 ;  /* 0x00000084a074723c */ /* 0x040fe80000001808 */
[----:B------:R-:W-:Y:S03]  /*d3d0*/  FADD.FTZ R3, R250, R3 ;  /* 0x00000003fa037221 */ /* 0x000fe60000010000 */
        /* <DEDUP_REMOVED lines=29> */
[----:B------:R-:W-:Y:S01]  /*d5b0*/  FADD.FTZ R4, R206, R8 ;  /* 0x00000008ce047221 */ /* 0x000fe20000010000 */
[C---:B------:R-:W-:Y:S02]  /*d5c0*/  ISETP.GT.AND P0, PT, R222.reuse, R188, PT ;  /* 0x000000bcde00720c */ /* 0x040fe40003f04270 */
[----:B------:R-:W-:Y:S01]  /*d5d0*/  IADD3 R222, R222, -0x1, RZ ;  /* 0xffffffffdede7810 */ /* 0x000fe20007ffe0ff */
[-C--:B------:R-:W-:Y:S04]  /*d5e0*/  HMMA.16816.F32 R52, R108, R164.reuse, R52 ;  /* 0x000000a46c34723c */ /* 0x080fe80000001834 */
[----:B------:R-:W-:Y:S04]  /*d5f0*/  FADD.FTZ R4, R205, R4 ;  /* 0x00000004cd047221 */ /* 0x000fe80000010000 */
[C---:B------:R-:W-:Y:S04]  /*d600*/  HMMA.16816.F32 R56, R160.reuse, R164, R56 ;  /* 0x000000a4a038723c */ /* 0x040fe80000001838 */
[----:B------:R-:W-:Y:S04]  /*d610*/  FADD.FTZ R4, R181, R4 ;  /* 0x00000004b5047221 */ /* 0x000fe80000010000 */
        /* <DEDUP_REMOVED lines=11> */
[----:B------:R-:W-:Y:S01]  /*d6d0*/  FADD.FTZ R0, R100, R0 ;  /* 0x0000000064007221 */ /* 0x000fe20000010000 */
[----:B------:R-:W-:Y:S01]  /*d6e0*/  MOV R100, R2 ;  /* 0x0000000200647202 */ /* 0x000fe20000000f00 */
[-C--:B------:R-:W-:Y:S01]  /*d6f0*/  HMMA.16816.F32 R76, R160, R170.reuse, R76 ;  /* 0x000000aaa04c723c */ /* 0x080fe2000000184c */
[----:B------:R1:W-:Y:S04]  /*d700*/  STL [R1+0xc], R5 ;  /* 0x00000c0501007387 */ /* 0x0003e80000100800 */
[----:B------:R1:W-:Y:S03]  /*d710*/  STL [R1+0x8], R4 ;  /* 0x0000080401007387 */ /* 0x0003e60000100800 */
[C---:B------:R-:W-:Y:S01]  /*d720*/  HMMA.16816.F32 R80, R108.reuse, R170, R80 ;  /* 0x000000aa6c50723c */ /* 0x040fe20000001850 */
[----:B------:R1:W-:Y:S04]  /*d730*/  STL [R1+0x10], R3 ;  /* 0x0000100301007387 */ /* 0x0003e80000100800 */
[----:B------:R1:W-:Y:S03]  /*d740*/  STL [R1+0x14], R0 ;  /* 0x0000140001007387 */ /* 0x0003e60000100800 */
[-C--:B------:R-:W-:Y:S08]  /*d750*/  HMMA.16816.F32 R84, R108, R172.reuse, R84 ;  /* 0x000000ac6c54723c */ /* 0x080ff00000001854 */
[C---:B------:R-:W-:Y:S08]  /*d760*/  HMMA.16816.F32 R88, R160.reuse, R172, R88 ;  /* 0x000000aca058723c */ /* 0x040ff00000001858 */
[-C--:B------:R-:W-:Y:S08]  /*d770*/  HMMA.16816.F32 R92, R160, R174.reuse, R92 ;  /* 0x000000aea05c723c */ /* 0x080ff0000000185c */
[----:B------:R-:W-:Y:S01]  /*d780*/  HMMA.16816.F32 R96, R108, R174, R96 ;  /* 0x000000ae6c60723c */ /* 0x000fe20000001860 */
[----:B-1----:R-:W-:-:S07]  /*d790*/  @P0 BRA `(.L_x_311) ;  /* 0xffffcef000000947 */ /* 0x002fce000383ffff */
.L_x_308:
[----:B------:R-:W2:Y:S02]  /*d7a0*/  LDL R0, [R1+0x48] ;  /* 0x0000480001007983 */ /* 0x000ea40000100800 */
[----:B--2---:R-:W-:-:S13]  /*d7b0*/  ISETP.GE.AND P0, PT, R222, R0, PT ;  /* 0x00000000de00720c */ /* 0x004fda0003f06270 */
[----:B------:R-:W-:Y:S05]  /*d7c0*/  @!P0 BRA `(.L_x_312) ;  /* 0x0000454000008947 */ /* 0x000fea0003800000 */
[----:B------:R-:W2:Y:S01]  /*d7d0*/  LDL.64 R10, [R1+0x40] ;  /* 0x00004000010a7983 */ /* 0x000ea20000100a00 */
[----:B------:R-:W-:-:S03]  /*d7e0*/  ULDC.64 UR4, c[0x0][0x208] ;  /* 0x0000820000047ab9 */ /* 0x000fc60000000a00 */
[----:B------:R-:W3:Y:S04]  /*d7f0*/  LDL.64 R8, [R1+0x38] ;  /* 0x0000380001087983 */ /* 0x000ee80000100a00 */
[----:B------:R-:W4:Y:S04]  /*d800*/  LDL.64 R4, [R1+0x30] ;  /* 0x0000300001047983 */ /* 0x000f280000100a00 */
[----:B-1----:R-:W5:Y:S01]  /*d810*/  LDL.64 R2, [R1+0x28] ;  /* 0x0000280001027983 */ /* 0x002f620000100a00 */
[----:B------:R-:W-:Y:S01]  /*d820*/  UIMAD.WIDE.U32 UR10, UR4, 0x30, URZ ;  /* 0x00000030040a78a5 */ /* 0x000fe2000f8e003f */
[----:B------:R-:W-:Y:S01]  /*d830*/  IMAD.MOV.U32 R103, RZ, RZ, R105 ;  /* 0x000000ffff677224 */ /* 0x000fe200078e0069 */
[----:B------:R-:W-:Y:S01]  /*d840*/  UIMAD UR5, UR5, 0x30, URZ ;  /* 0x00000030050578a4 */ /* 0x000fe2000f8e023f */
[----:B------:R-:W1:Y:S01]  /*d850*/  S2R R6, SR_TID.X ;  /* 0x0000000000067919 */ /* 0x000e620000002100 */
[----:B------:R-:W-:-:S02]  /*d860*/  IMAD.MOV.U32 R102, RZ, RZ, R106 ;  /* 0x000000ffff667224 */ /* 0x000fc400078e006a */
[----:B------:R-:W-:Y:S01]  /*d870*/  IMAD.MOV.U32 R108, RZ, RZ, R100 ;  /* 0x000000ffff6c7224 */ /* 0x000fe200078e0064 */
[----:B------:R-:W-:Y:S01]  /*d880*/  UIADD3 UR5, UR11, UR5, URZ ;  /* 0x000000050b057290 */ /* 0x000fe2000fffe03f */
[----:B------:R-:W-:Y:S01]  /*d890*/  IMAD.MOV.U32 R107, RZ, RZ, R104 ;  /* 0x000000ffff6b7224 */ /* 0x000fe200078e0068 */
[----:B--2---:R-:W-:-:S05]  /*d8a0*/  IADD3 R0, P0, R10, 0x20, RZ ;  /* 0x000000200a007810 */ /* 0x004fca0007f1e0ff */
[--C-:B---3--:R-:W-:Y:S01]  /*d8b0*/  IMAD.X R252, RZ, RZ, R9.reuse, P0 ;  /* 0x000000fffffc7224 */ /* 0x108fe200000e0609 */
[----:B------:R-:W-:Y:S01]  /*d8c0*/  IADD3 R251, P0, R10, 0x40, RZ ;  /* 0x000000400afb7810 */ /* 0x000fe20007f1e0ff */
[----:B------:R1:W-:Y:S04]  /*d8d0*/  STL [R1], R0 ;  /* 0x0000000001007387 */ /* 0x0003e80000100800 */
[----:B------:R-:W-:Y:S01]  /*d8e0*/  IMAD.X R250, RZ, RZ, R9, P0 ;  /* 0x000000fffffa7224 */ /* 0x000fe200000e0609 */
[----:B----4-:R-:W-:-:S05]  /*d8f0*/  IADD3 R249, P0, R4, 0x20, RZ ;  /* 0x0000002004f97810 */ /* 0x010fca0007f1e0ff */
[----:B-----5:R-:W-:Y:S01]  /*d900*/  IMAD.X R248, RZ, RZ, R3, P0 ;  /* 0x000000fffff87224 */ /* 0x020fe200000e0603 */
[----:B------:R-:W-:-:S05]  /*d910*/  IADD3 R247, P0, R4, 0x40, RZ ;  /* 0x0000004004f77810 */ /* 0x000fca0007f1e0ff */
[----:B------:R-:W-:Y:S01]  /*d920*/  IMAD.X R246, RZ, RZ, R3, P0 ;  /* 0x000000fffff67224 */ /* 0x000fe200000e0603 */
[----:B-1----:R-:W-:-:S04]  /*d930*/  SHF.R.S32.HI R0, RZ, 0x1f, R6 ;  /* 0x0000001fff007819 */ /* 0x002fc80000011406 */
[----:B------:R-:W-:-:S04]  /*d940*/  LEA.HI R0, R0, R6, RZ, 0x2 ;  /* 0x0000000600007211 */ /* 0x000fc800078f10ff */
[----:B------:R-:W-:-:S04]  /*d950*/  SHF.R.S32.HI R0, RZ, 0x2, R0 ;  /* 0x00000002ff007819 */ /* 0x000fc80000011400 */
[----:B------:R-:W-:Y:S02]  /*d960*/  IADD3 R224, -R0, 0x30, RZ ;  /* 0x0000003000e07810 */ /* 0x000fe40007ffe1ff */
.L_x_330:
[----:B--2---:R-:W2:Y:S01]  /*d970*/  LDL.64 R8, [R1+0x40] ;  /* 0x0000400001087983 */ /* 0x004ea20000100a00 */
[----:B------:R-:W-:Y:S04]  /*d980*/  DEPBAR.LE SB0, 0x0 ;  /* 0x000080000000791a */ /* 0x000fe80000000000 */
[----:B------:R-:W-:Y:S01]  /*d990*/  SHF.R.S32.HI R2, RZ, 0x1f, R222 ;  /* 0x0000001fff027819 */ /* 0x000fe200000114de */
[----:B------:R-:W3:Y:S01]  /*d9a0*/  LDL.64 R12, [R1+0x38] ;  /* 0x00003800010c7983 */ /* 0x000ee20000100a00 */
[----:B------:R-:W-:Y:S01]  /*d9b0*/  IMAD R0, R222, UR5, RZ ;  /* 0x00000005de007c24 */ /* 0x000fe2000f8e02ff */
[----:B------:R-:W-:Y:S01]  /*d9c0*/  LOP3.LUT P5, RZ, R228, 0x200, RZ, 0xc0, !PT ;  /* 0x00000200e4ff7812 */ /* 0x000fe200078ac0ff */
[----:B------:R-:W-:Y:S01]  /*d9d0*/  IMAD.WIDE.U32 R4, R222, UR10, RZ ;  /* 0x0000000ade047c25 */ /* 0x000fe2000f8e00ff */
[----:B------:R-:W-:Y:S02]  /*d9e0*/  LOP3.LUT P4, RZ, R228, 0x80, RZ, 0xc0, !PT ;  /* 0x00000080e4ff7812 */ /* 0x000fe4000788c0ff */
[----:B------:R-:W3:Y:S01]  /*d9f0*/  LDL R20, [R1] ;  /* 0x0000000001147983 */ /* 0x000ee20000100800 */
[----:B------:R-:W-:Y:S01]  /*da00*/  IMAD R0, R2, UR10, R0 ;  /* 0x0000000a02007c24 */ /* 0x000fe2000f8e0200 */
[----:B------:R-:W-:Y:S02]  /*da10*/  MOV R11, 0x5 ;  /* 0x00000005000b7802 */ /* 0x000fe40000000f00 */
[----:B------:R-:W-:Y:S01]  /*da20*/  BAR.SYNC.DEFER_BLOCKING 0x0 ;  /* 0x0000000000007b1d */ /* 0x000fe20000010000 */
[----:B------:R-:W-:Y:S02]  /*da30*/  MOV R10, c[0x0][0x208] ;  /* 0x00008200000a7a02 */ /* 0x000fe40000000f00 */
[----:B------:R-:W-:Y:S02]  /*da40*/  IADD3 R0, R5, R0, RZ ;  /* 0x0000000005007210 */ /* 0x000fe40007ffe0ff */
[----:B------:R-:W-:Y:S02]  /*da50*/  SHF.L.U64.HI R10, R10, R11, c[0x0][0x20c] ;  /* 0x000083000a0a7619 */ /* 0x000fe4000001020b */
[----:B------:R-:W-:Y:S01]  /*da60*/  LOP3.LUT P3, RZ, R228, 0x100, RZ, 0xc0, !PT ;  /* 0x00000100e4ff7812 */ /* 0x000fe2000786c0ff */
[----:B------:R-:W-:Y:S08]  /*da70*/  LDSM.16.M88.4 R48, [R211+0x6080] ;  /* 0x00608000d330783b */ /* 0x000ff00000000200 */
[----:B------:R-:W1:Y:S08]  /*da80*/  LDSM.16.M88.4 R16, [R208+0x3c80] ;  /* 0x003c8000d010783b */ /* 0x000e700000000200 */
[----:B------:R-:W5:Y:S08]  /*da90*/  S2R R6, SR_TID.X ;  /* 0x0000000000067919 */ /* 0x000f700000002100 */
[----:B------:R-:W1:Y:S08]  /*daa0*/  LDSM.16.M88.4 R44, [R211+0x7080] ;  /* 0x00708000d32c783b */ /* 0x000e700000000200 */
[----:B------:R-:W1:Y:S08]  /*dab0*/  LDSM.16.M88.4 R32, [R208+0x4080] ;  /* 0x00408000d020783b */ /* 0x000e700000000200 */
[----:B------:R-:W1:Y:S08]  /*dac0*/  LDSM.16.M88.4 R160, [R208+0x4480] ;  /* 0x00448000d0a0783b */ /* 0x000e700000000200 */
[----:B------:R-:W-:Y:S08]  /*dad0*/  LDSM.16.M88.4 R164, [R212+0x6080] ;  /* 0x00608000d4a4783b */ /* 0x000ff00000000200 */
[----:B------:R-:W1:Y:S08]  /*dae0*/  LDSM.16.M88.4 R168, [R213] ;  /* 0x00000000d5a8783b */ /* 0x000e700000000200 */
[----:B------:R-:W1:Y:S08]  /*daf0*/  LDSM.16.M88.4 R172, [R212+0x7080] ;  /* 0x00708000d4ac783b */ /* 0x000e700000000200 */
[----:B------:R-:W1:Y:S08]  /*db00*/  LDSM.16.M88.4 R176, [R221] ;  /* 0x00000000ddb0783b */ /* 0x000e700000000200 */
[----:B------:R-:W1:Y:S08]  /*db10*/  LDSM.16.M88.4 R180, [R220] ;  /* 0x00000000dcb4783b */ /* 0x000e700000000200 */
[----:B------:R-:W4:Y:S01]  /*db20*/  LDL R225, [R1+0x48] ;  /* 0x0000480001e17983 */ /* 0x000f220000100800 */
[----:B-----5:R-:W-:Y:S02]  /*db30*/  ISETP.GT.AND P1, PT, R6, 0x3f, PT ;  /* 0x0000003f0600780c */ /* 0x020fe40003f24270 */
[----:B------:R-:W-:Y:S04]  /*db40*/  MOV R6, c[0x0][0x208] ;  /* 0x0000820000067a02 */ /* 0x000fe80000000f00 */
[----:B------:R-:W-:Y:S02]  /*db50*/  SHF.L.U32 R6, R6, 0x5, RZ ;  /* 0x0000000506067819 */ /* 0x000fe400000006ff */
[-C--:B--2---:R-:W-:Y:S04]  /*db60*/  IADD3 R2, P0, R8, R4.reuse, RZ ;  /* 0x0000000408027210 */ /* 0x084fe80007f1e0ff */
[-C--:B---3--:R-:W-:Y:S02]  /*db70*/  IADD3.X R3, R0, R13.reuse, RZ, P0, !PT ;  /* 0x0000000d00037210 */ /* 0x088fe400007fe4ff */
[C---:B------:R-:W-:Y:S04]  /*db80*/  LEA R28, P0, R2.reuse, c[0x0][0x1f8], 0x1 ;  /* 0x00007e00021c7a11 */ /* 0x040fe800078008ff */
[----:B------:R-:W-:Y:S02]  /*db90*/  LEA.HI.X R29, R2, c[0x0][0x1fc], R3, 0x1, P0 ;  /* 0x00007f00021d7a11 */ /* 0x000fe400000f0c03 */
[----:B------:R-:W-:Y:S03]  /*dba0*/  IADD3 R2, P0, R20, R4, RZ ;  /* 0x0000000414027210 */ /* 0x000fe60007f1e0ff */
[----:B------:R-:W-:Y:S01]  /*dbb0*/  @!PT LDS RZ, [RZ] ;  /* 0x00000000fffff984 */ /* 0x000fe20000000800 */
[----:B------:R-:W-:Y:S01]  /*dbc0*/  @!PT LDS RZ, [RZ] ;  /* 0x00000000fffff984 */ /* 0x000fe20000000800 */
[----:B------:R-:W-:Y:S01]  /*dbd0*/  @!PT LDS RZ, [RZ] ;  /* 0x00000000fffff984 */ /* 0x000fe20000000800 */
[----:B------:R2:W-:Y:S01]  /*dbe0*/  LDGSTS.E.BYPASS.LTC128B.128 [R223+0x1880], [R28.64], !P5 ;  /* 0x018800001cdf7fae */ /* 0x0005e2000e901d48 */
[----:B------:R-:W-:Y:S02]  /*dbf0*/  IADD3.X R3, R0, R252, RZ, P0, !PT ;  /* 0x000000fc00037210 */ /* 0x000fe400007fe4ff */
[C---:B------:R-:W-:Y:S04]  /*dc00*/  LEA R100, P0, R2.reuse, c[0x0][0x1f8], 0x1 ;  /* 0x00007e0002647a11 */ /* 0x040fe800078008ff */
[----:B------:R-:W-:Y:S02]  /*dc10*/  LEA.HI.X R101, R2, c[0x0][0x1fc], R3, 0x1, P0 ;  /* 0x00007f0002657a11 */ /* 0x000fe400000f0c03 */
[----:B------:R-:W-:Y:S03]  /*dc20*/  IADD3 R2, P0, R251, R4, RZ ;  /* 0x00000004fb027210 */ /* 0x000fe60007f1e0ff */
[----:B------:R3:W-:Y:S01]  /*dc30*/  LDGSTS.E.BYPASS.LTC128B.128 [R223+0x2480], [R100.64], !P4 ;  /* 0x0248000064df7fae */ /* 0x0007e2000e101d48 */
[----:B------:R-:W-:Y:S02]  /*dc40*/  IADD3.X R3, R0, R250, RZ, P0, !PT ;  /* 0x000000fa00037210 */ /* 0x000fe400007fe4ff */
[C---:B------:R-:W-:Y:S04]  /*dc50*/  LEA R42, P0, R2.reuse, c[0x0][0x1f8], 0x1 ;  /* 0x00007e00022a7a11 */ /* 0x040fe800078008ff */
[----:B------:R-:W-:Y:S02]  /*dc60*/  LEA.HI.X R43, R2, c[0x0][0x1fc], R3, 0x1, P0 ;  /* 0x00007f00022b7a11 */ /* 0x000fe400000f0c03 */
[----:B------:R-:W-:Y:S02]  /*dc70*/  @!P1 IADD3 R2, P0, R6, R4, RZ ;  /* 0x0000000406029210 */ /* 0x000fe40007f1e0ff */
[-C--:B-1----:R-:W-:Y:S01]  /*dc80*/  HMMA.16816.F32 R4, R48, R16.reuse, RZ ;  /* 0x000000103004723c */ /* 0x082fe200000018ff */
[----:B------:R1:W-:Y:S02]  /*dc90*/  LDGSTS.E.BYPASS.LTC128B.128 [R223+0x3080], [R42.64], !P3 ;  /* 0x030800002adf7fae */ /* 0x0003e4000d901d48 */
[----:B------:R-:W-:Y:S02]  /*dca0*/  @!P1 IADD3.X R0, R0, R10, RZ, P0, !PT ;  /* 0x0000000a00009210 */ /* 0x000fe400007fe4ff */
[----:B------:R-:W-:Y:S03]  /*dcb0*/  @!P1 IADD3 R3, P0, R2, R8, RZ ;  /* 0x0000000802039210 */ /* 0x000fe60007f1e0ff */
[C---:B------:R-:W-:Y:S07]  /*dcc0*/  HMMA.16816.F32 R8, R44.reuse, R16, RZ ;  /* 0x000000102c08723c */ /* 0x040fee00000018ff */
[----:B------:R-:W-:Y:S02]  /*dcd0*/  @!P1 IADD3.X R16, R0, R13, RZ, P0, !PT ;  /* 0x0000000d00109210 */ /* 0x000fe400007fe4ff */
[-C--:B------:R-:W-:Y:S03]  /*dce0*/  HMMA.16816.F32 R12, R44, R18.reuse, RZ ;  /* 0x000000122c0c723c */ /* 0x080fe600000018ff */
[C---:B------:R-:W-:Y:S04]  /*dcf0*/  @!P1 LEA R38, P0, R3.reuse, c[0x0][0x1f8], 0x1 ;  /* 0x00007e0003269a11 */ /* 0x040fe800078008ff */
[----:B------:R-:W-:Y:S02]  /*dd00*/  @!P1 LEA.HI.X R39, R3, c[0x0][0x1fc], R16, 0x1, P0 ;  /* 0x00007f0003279a11 */ /* 0x000fe400000f0c10 */
[C---:B------:R-:W-:Y:S03]  /*dd10*/  HMMA.16816.F32 R16, R48.reuse, R18, RZ ;  /* 0x000000123010723c */ /* 0x040fe600000018ff */
[----:B------:R-:W-:Y:S01]  /*dd20*/  @!P1 IADD3 R3, P0, R2, R20, RZ ;  /* 0x0000001402039210 */ /* 0x000fe20007f1e0ff */
[----:B------:R5:W-:Y:S03]  /*dd30*/  @!P1 LDGSTS.E.BYPASS.LTC128B.128 [R223+0x2080], [R38.64], !P5 ;  /* 0x0208000026df9fae */ /* 0x000be6000e901d48 */
[----:B------:R-:W-:Y:S02]  /*dd40*/  @!P1 IADD3.X R20, R0, R252, RZ, P0, !PT ;  /* 0x000000fc00149210 */ /* 0x000fe400007fe4ff */
[C---:B------:R-:W-:Y:S04]  /*dd50*/  @!P1 LEA R40, P0, R3.reuse, c[0x0][0x1f8], 0x1 ;  /* 0x00007e0003289a11 */ /* 0x040fe800078008ff */
[----:B------:R-:W-:Y:S02]  /*dd60*/  @!P1 LEA.HI.X R41, R3, c[0x0][0x1fc], R20, 0x1, P0 ;  /* 0x00007f0003299a11 */ /* 0x000fe400000f0c14 */
[-C--:B------:R-:W-:Y:S01]  /*dd70*/  HMMA.16816.F32 R20, R48, R32.reuse, RZ ;  /* 0x000000203014723c */ /* 0x080fe200000018ff */
[----:B------:R-:W-:Y:S02]  /*dd80*/  @!P1 IADD3 R2, P0, R2, R251, RZ ;  /* 0x000000fb02029210 */ /* 0x000fe40007f1e0ff */
[----:B------:R1:W-:Y:S02]  /*dd90*/  @!P1 LDGSTS.E.BYPASS.LTC128B.128 [R223+0x2c80], [R40.64], !P4 ;  /* 0x02c8000028df9fae */ /* 0x0003e4000e101d48 */
[----:B------:R-:W-:Y:S02]  /*dda0*/  @!P1 IADD3.X R0, R0, R250, RZ, P0, !PT ;  /* 0x000000fa00009210 */ /* 0x000fe400007fe4ff */
[C---:B------:R-:W-:Y:S01]  /*ddb0*/  @!P1 LEA R36, P0, R2.reuse, c[0x0][0x1f8], 0x1 ;  /* 0x00007e0002249a11 */ /* 0x040fe200078008ff */
[C---:B------:R-:W-:Y:S04]  /*ddc0*/  HMMA.16816.F32 R24, R44.reuse, R32, RZ ;  /* 0x000000202c18723c */ /* 0x040fe800000018ff */
[----:B------:R-:W-:Y:S04]  /*ddd0*/  @!P1 LEA.HI.X R37, R2, c[0x0][0x1fc], R0, 0x1, P0 ;  /* 0x00007f0002259a11 */ /* 0x000fe800000f0c00 */
[-C--:B--2---:R-:W-:Y:S01]  /*dde0*/  HMMA.16816.F32 R28, R44, R34.reuse, RZ ;  /* 0x000000222c1c723c */ /* 0x084fe200000018ff */
[----:B------:R5:W-:Y:S07]  /*ddf0*/  @!P1 LDGSTS.E.BYPASS.LTC128B.128 [R223+0x3880], [R36.64], !P3 ;  /* 0x0388000024df9fae */ /* 0x000bee000d901d48 */
[C---:B------:R-:W-:Y:S01]  /*de00*/  HMMA.16816.F32 R32, R48.reuse, R34, RZ ;  /* 0x000000223020723c */ /* 0x040fe200000018ff */
[----:B------:R-:W-:Y:S08]  /*de10*/  LDSM.16.M88.4 R184, [R211+0x8080] ;  /* 0x00808000d3b8783b */ /* 0x000ff00000000200 */
[----:B------:R-:W0:Y:S08]  /*de20*/  LDGDEPBAR ;  /* 0x00000000000079af */ /* 0x000e300000000000 */
[----:B------:R-:W2:Y:S01]  /*de30*/  LDSM.16.M88.4 R188, [R208+0x4880] ;  /* 0x00488000d0bc783b */ /* 0x000ea20000000200 */
[-C--:B-----5:R-:W-:Y:S01]  /*de40*/  HMMA.16816.F32 R36, R48, R160.reuse, RZ ;  /* 0x000000a03024723c */ /* 0x0a0fe200000018ff */
[----:B----4-:R-:W-:Y:S06]  /*de50*/  ISETP.GT.AND P0, PT, R222, R225, PT ;  /* 0x000000e1de00720c */ /* 0x010fec0003f04270 */
[----:B------:R-:W4:Y:S01]  /*de60*/  LDSM.16.M88.4 R192, [R211+0x9080] ;  /* 0x00908000d3c0783b */ /* 0x000f220000000200 */
[C---:B-1----:R-:W-:Y:S07]  /*de70*/  HMMA.16816.F32 R40, R44.reuse, R160, RZ ;  /* 0x000000a02c28723c */ /* 0x042fee00000018ff */
[----:B------:R-:W1:Y:S01]  /*de80*/  LDSM.16.M88.4 R196, [R208+0x4c80] ;  /* 0x004c8000d0c4783b */ /* 0x000e620000000200 */
[-C--:B------:R-:W-:Y:S07]  /*de90*/  HMMA.16816.F32 R44, R44, R162.reuse, RZ ;  /* 0x000000a22c2c723c */ /* 0x080fee00000018ff */
[----:B------:R-:W-:Y:S01]  /*dea0*/  LDSM.16.M88.4 R200, [R219] ;  /* 0x00000000dbc8783b */ /* 0x000fe20000000200 */
[----:B------:R-:W-:Y:S07]  /*deb0*/  HMMA.16816.F32 R48, R48, R162, RZ ;  /* 0x000000a23030723c */ /* 0x000fee00000018ff */
[----:B------:R-:W5:Y:S01]  /*dec0*/  LDSM.16.M88.4 R160, [R208+0x5080] ;  /* 0x00508000d0a0783b */ /* 0x000f620000000200 */
[-C--:B------:R-:W-:Y:S07]  /*ded0*/  HMMA.16816.F32 R4, R164, R168.reuse, R4 ;  /* 0x000000a8a404723c */ /* 0x080fee0000001804 */
[----:B------:R-:W-:Y:S01]  /*dee0*/  LDSM.16.M88.4 R204, [R212+0x9080] ;  /* 0x00908000d4cc783b */ /* 0x000fe20000000200 */
[C---:B------:R-:W-:Y:S08]  /*def0*/  HMMA.16816.F32 R8, R172.reuse, R168, R8 ;  /* 0x000000a8ac08723c */ /* 0x040ff00000001808 */
[-C--:B------:R-:W-:Y:S08]  /*df00*/  HMMA.16816.F32 R12, R172, R170.reuse, R12 ;  /* 0x000000aaac0c723c */ /* 0x080ff0000000180c */
[C---:B------:R-:W-:Y:S01]  /*df10*/  HMMA.16816.F32 R16, R164.reuse, R170, R16 ;  /* 0x000000aaa410723c */ /* 0x040fe20000001810 */
[----:B------:R-:W1:Y:S07]  /*df20*/  LDSM.16.M88.4 R168, [R212+0x8080] ;  /* 0x00808000d4a8783b */ /* 0x000e6e0000000200 */
        /* <DEDUP_REMOVED lines=10> */
[----:B------:R-:W3:Y:S07]  /*dfd0*/  LDSM.16.M88.4 R164, [R218] ;  /* 0x00000000daa4783b */ /* 0x000eee0000000200 */
[-C--:B--2---:R-:W-:Y:S01]  /*dfe0*/  HMMA.16816.F32 R4, R184, R188.reuse, R4 ;  /* 0x000000bcb804723c */ /* 0x084fe20000001804 */
[----:B------:R-:W2:Y:S07]  /*dff0*/  LDSM.16.M88.4 R180, [R208+0x5480] ;  /* 0x00548000d0b4783b */ /* 0x000eae0000000200 */
        /* <DEDUP_REMOVED lines=9> */
[-C--:B-----5:R-:W-:Y:S08]  /*e090*/  HMMA.16816.F32 R36, R184, R160.reuse, R36 ;  /* 0x000000a0b824723c */ /* 0x0a0ff00000001824 */
[C---:B------:R-:W-:Y:S08]  /*e0a0*/  HMMA.16816.F32 R40, R192.reuse, R160, R40 ;  /* 0x000000a0c028723c */ /* 0x040ff00000001828 */
[-C--:B------:R-:W-:Y:S01]  /*e0b0*/  HMMA.16816.F32 R44, R192, R162.reuse, R44 ;  /* 0x000000a2c02c723c */ /* 0x080fe2000000182c */
[----:B------:R-:W-:Y:S07]  /*e0c0*/  LDSM.16.M88.4 R192, [R212+0xa080] ;  /* 0x00a08000d4c0783b */ /* 0x000fee0000000200 */
[----:B------:R-:W-:Y:S01]  /*e0d0*/  HMMA.16816.F32 R48, R184, R162, R48 ;  /* 0x000000a2b830723c */ /* 0x000fe20000001830 */
[----:B------:R-:W1:Y:S07]  /*e0e0*/  LDSM.16.M88.4 R160, [R211+0xb080] ;  /* 0x00b08000d3a0783b */ /* 0x000e6e0000000200 */
[-C--:B------:R-:W-:Y:S01]  /*e0f0*/  HMMA.16816.F32 R4, R168, R200.reuse, R4 ;  /* 0x000000c8a804723c */ /* 0x080fe20000001804 */
[----:B------:R-:W4:Y:S07]  /*e100*/  LDSM.16.M88.4 R184, [R208+0x5880] ;  /* 0x00588000d0b8783b */ /* 0x000f2e0000000200 */
[C---:B------:R-:W-:Y:S08]  /*e110*/  HMMA.16816.F32 R8, R204.reuse, R200, R8 ;  /* 0x000000c8cc08723c */ /* 0x040ff00000001808 */
[-C--:B------:R-:W-:Y:S08]  /*e120*/  HMMA.16816.F32 R12, R204, R202.reuse, R12 ;  /* 0x000000cacc0c723c */ /* 0x080ff0000000180c */
[C---:B------:R-:W-:Y:S08]  /*e130*/  HMMA.16816.F32 R16, R168.reuse, R202, R16 ;  /* 0x000000caa810723c */ /* 0x040ff00000001810 */
[-C--:B---3--:R-:W-:Y:S08]  /*e140*/  HMMA.16816.F32 R20, R168, R164.reuse, R20 ;  /* 0x000000a4a814723c */ /* 0x088ff00000001814 */
        /* <DEDUP_REMOVED lines=54> */
[----:B------:R-:W4:Y:S01]  /*e4b0*/  MUFU.TANH R106, R16 ;  /* 0x00000010006a7308 */ /* 0x000f220000002400 */
[----:B------:R-:W-:Y:S03]  /*e4c0*/  BAR.SYNC.DEFER_BLOCKING 0x0 ;  /* 0x0000000000007b1d */ /* 0x000fe60000010000 */
[C---:B------:R-:W-:Y:S06]  /*e4d0*/  HMMA.16816.F32 R24, R164.reuse, R4, R24 ;  /* 0x00000004a418723c */ /* 0x040fec0000001818 */
[----:B------:R1:W1:Y:S02]  /*e4e0*/  MUFU.TANH R111, R19 ;  /* 0x00000013006f7308 */ /* 0x0002640000002400 */
        /* <DEDUP_REMOVED lines=15> */
[----:B------:R5:W2:Y:S01]  /*e5e0*/  MUFU.TANH R100, R21 ;  /* 0x0000001500647308 */ /* 0x000aa20000002400 */
[-C--:B------:R-:W-:Y:S03]  /*e5f0*/  HMMA.16816.F32 R44, R164, R10.reuse, R44 ;  /* 0x0000000aa42c723c */ /* 0x080fe6000000182c */
[----:B------:R-:W-:Y:S02]  /*e600*/  FMUL.FTZ R30, R30, c[0x0][0x320] ;  /* 0x0000c8001e1e7a20 */ /* 0x000fe40000410000 */
[----:B------:R-:W-:Y:S02]  /*e610*/  FMUL.FTZ R31, R31, c[0x0][0x320] ;  /* 0x0000c8001f1f7a20 */ /* 0x000fe40000410000 */
[----:B------:R-:W-:Y:S01]  /*e620*/  FMUL.FTZ R34, R34, c[0x0][0x320] ;  /* 0x0000c80022227a20 */ /* 0x000fe20000410000 */
[----:B------:R-:W-:Y:S01]  /*e630*/  HMMA.16816.F32 R48, R192, R10, R48 ;  /* 0x0000000ac030723c */ /* 0x000fe20000001830 */
[----:B------:R2:W2:Y:S03]  /*e640*/  MUFU.TANH R105, R23 ;  /* 0x0000001700697308 */ /* 0x0004a60000002400 */
[----:B------:R-:W-:Y:S02]  /*e650*/  FMUL.FTZ R35, R35, c[0x0][0x320] ;  /* 0x0000c80023237a20 */ /* 0x000fe40000410000 */
[----:B-1----:R-:W-:Y:S02]  /*e660*/  FMUL.FTZ R19, R36, c[0x0][0x320] ;  /* 0x0000c80024137a20 */ /* 0x002fe40000410000 */
[----:B------:R-:W-:Y:S03]  /*e670*/  FMUL.FTZ R15, R37, c[0x0][0x320] ;  /* 0x0000c800250f7a20 */ /* 0x000fe60000410000 */
[----:B------:R1:W1:Y:S01]  /*e680*/  MUFU.TANH R168, R24 ;  /* 0x0000001800a87308 */ /* 0x0002620000002400 */
[----:B------:R-:W-:Y:S02]  /*e690*/  FMUL.FTZ R41, R41, c[0x0][0x320] ;  /* 0x0000c80029297a20 */ /* 0x000fe40000410000 */
[----:B------:R-:W-:Y:S02]  /*e6a0*/  FMUL.FTZ R43, R43, c[0x0][0x320] ;  /* 0x0000c8002b2b7a20 */ /* 0x000fe40000410000 */
[----:B-----5:R-:W-:Y:S02]  /*e6b0*/  FMUL.FTZ R21, R33, c[0x0][0x320] ;  /* 0x0000c80021157a20 */ /* 0x020fe40000410000 */
[----:B------:R-:W-:Y:S02]  /*e6c0*/  FMUL.FTZ R44, R44, c[0x0][0x320] ;  /* 0x0000c8002c2c7a20 */ /* 0x000fe40000410000 */
[----:B------:R-:W-:Y:S01]  /*e6d0*/  FMUL.FTZ R45, R45, c[0x0][0x320] ;  /* 0x0000c8002d2d7a20 */ /* 0x000fe20000410000 */
[----:B------:R5:W3:Y:S01]  /*e6e0*/  MUFU.TANH R171, R26 ;  /* 0x0000001a00ab7308 */ /* 0x000ae20000002400 */
[----:B------:R-:W-:Y:S02]  /*e6f0*/  FMUL.FTZ R46, R46, c[0x0][0x320] ;  /* 0x0000c8002e2e7a20 */ /* 0x000fe40000410000 */
[----:B------:R-:W-:Y:S02]  /*e700*/  FMUL.FTZ R14, R48, c[0x0][0x320] ;  /* 0x0000c800300e7a20 */ /* 0x000fe40000410000 */
[----:B------:R-:W-:Y:S02]  /*e710*/  FMUL.FTZ R16, R49, c[0x0][0x320] ;  /* 0x0000c80031107a20 */ /* 0x000fe40000410000 */
[----:B--2---:R-:W-:Y:S02]  /*e720*/  FMUL.FTZ R23, R50, c[0x0][0x320] ;  /* 0x0000c80032177a20 */ /* 0x004fe40000410000 */
[----:B------:R-:W-:Y:S01]  /*e730*/  FMUL.FTZ R20, R51, c[0x0][0x320] ;  /* 0x0000c80033147a20 */ /* 0x000fe20000410000 */
[----:B------:R2:W2:Y:S01]  /*e740*/  MUFU.TANH R174, R27 ;  /* 0x0000001b00ae7308 */ /* 0x0004a20000002400 */
[----:B------:R-:W-:Y:S02]  /*e750*/  FMUL.FTZ R22, R22, c[0x0][0x320] ;  /* 0x0000c80016167a20 */ /* 0x000fe40000410000 */
[----:B------:R-:W-:Y:S02]  /*e760*/  FMUL.FTZ R25, R25, c[0x0][0x320] ;  /* 0x0000c80019197a20 */ /* 0x000fe40000410000 */
[----:B-1----:R-:W-:Y:S02]  /*e770*/  FMUL.FTZ R24, R32, c[0x0][0x320] ;  /* 0x0000c80020187a20 */ /* 0x002fe40000410000 */
[----:B------:R-:W-:Y:S02]  /*e780*/  FMUL.FTZ R40, R40, c[0x0][0x320] ;  /* 0x0000c80028287a20 */ /* 0x000fe40000410000 */
[----:B------:R-:W-:Y:S01]  /*e790*/  FMUL.FTZ R42, R42, c[0x0][0x320] ;  /* 0x0000c8002a2a7a20 */ /* 0x000fe20000410000 */
[----:B------:R1:W1:Y:S01]  /*e7a0*/  MUFU.TANH R104, R17 ;  /* 0x0000001100687308 */ /* 0x0002620000002400 */
[----:B------:R-:W-:Y:S02]  /*e7b0*/  FMUL.FTZ R47, R47, c[0x0][0x320] ;  /* 0x0000c8002f2f7a20 */ /* 0x000fe40000410000 */
[----:B-----5:R-:W-:Y:S07]  /*e7c0*/  FMUL.FTZ R26, R39, c[0x0][0x320] ;  /* 0x0000c800271a7a20 */ /* 0x020fee0000410000 */
[----:B------:R1:W1:Y:S01]  /*e7d0*/  MUFU.TANH R160, R18 ;  /* 0x0000001200a07308 */ /* 0x0002620000002400 */
[----:B--2---:R-:W-:Y:S09]  /*e7e0*/  FMUL.FTZ R27, R38, c[0x0][0x320] ;  /* 0x0000c800261b7a20 */ /* 0x004ff20000410000 */
[----:B------:R2:W1:Y:S10]  /*e7f0*/  MUFU.TANH R110, R22 ;  /* 0x00000016006e7308 */ /* 0x0004740000002400 */
        /* <DEDUP_REMOVED lines=15> */
[----:B------:R2:W1:Y:S10]  /*e8f0*/  MUFU.TANH R29, R42 ;  /* 0x0000002a001d7308 */ /* 0x0004740000002400 */
        /* <DEDUP_REMOVED lines=10> */
[----:B--234-:R-:W-:Y:S01]  /*e9a0*/  IADD3 R0, R222, -0x1, RZ ;  /* 0xffffffffde007810 */ /* 0x01cfe20007ffe0ff */
[----:B------:R-:W2:Y:S01]  /*e9b0*/  LDL.64 R232, [R1+0x30] ;  /* 0x0000300001e87983 */ /* 0x000ea20000100a00 */
[----:B------:R-:W-:Y:S02]  /*e9c0*/  ISETP.GE.AND P1, PT, R224, 0x1, PT ;  /* 0x00000001e000780c */ /* 0x000fe40003f26270 */
[----:B------:R-:W-:Y:S01]  /*e9d0*/  SHF.R.S32.HI R4, RZ, 0x1f, R0 ;  /* 0x0000001fff047819 */ /* 0x000fe20000011400 */
[----:B------:R-:W3:Y:S01]  /*e9e0*/  LDL.64 R230, [R1+0x28] ;  /* 0x0000280001e67983 */ /* 0x000ee20000100a00 */
[----:B------:R-:W-:Y:S03]  /*e9f0*/  IMAD.WIDE.U32 R2, R0, c[0x0][0x1e0], RZ ;  /* 0x0000780000027a25 */ /* 0x000fe600078e00ff */
[----:B------:R-:W4:Y:S01]  /*ea00*/  LDL.64 R234, [R1+0x50] ;  /* 0x0000500001ea7983 */ /* 0x000f220000100a00 */
[----:B------:R-:W-:Y:S04]  /*ea10*/  IMAD R4, R4, c[0x0][0x1e0], RZ ;  /* 0x0000780004047a24 */ /* 0x000fe800078e02ff */
        /* <DEDUP_REMOVED lines=41> */
.L_x_313:
        /* <DEDUP_REMOVED lines=12> */
[C---:B---3--:R-:W-:Y:S02]  /*ed70*/  IADD3 R7, -R3.reuse, 0x1, R2 ;  /* 0x0000000103077810 */ /* 0x048fe40007ffe102 */
[----:B------:R-:W-:Y:S02]  /*ed80*/  IADD3 R8, -R3, R2, RZ ;  /* 0x0000000203087210 */ /* 0x000fe40007ffe1ff */
[----:B------:R-:W-:Y:S04]  /*ed90*/  IADD3 R7, -R229, R7, R227 ;  /* 0x00000007e5077210 */ /* 0x000fe80007ffe1e3 */
[C---:B------:R-:W-:Y:S02]  /*eda0*/  IADD3 R6, R7.reuse, c[0x0][0x328], RZ ;  /* 0x0000ca0007067a10 */ /* 0x040fe40007ffe0ff */
[----:B------:R-:W-:Y:S04]  /*edb0*/  IADD3 R7, R7, UR6, RZ ;  /* 0x0000000607077c10 */ /* 0x000fe8000fffe0ff */
[----:B--2---:R-:W-:Y:S01]  /*edc0*/  IADD3 R0, R7, R4, RZ ;  /* 0x0000000407007210 */ /* 0x004fe20007ffe0ff */
        /* <DEDUP_REMOVED lines=15> */
.L_x_316:
[----:B------:R-:W-:Y:S04]  /*eec0*/  MOV R9, c[0x0][0x32c] ;  /* 0x0000cb0000097a02 */ /* 0x000fe80000000f00 */
[----:B------:R-:W-:Y:S11]  /*eed0*/  ISETP.NE.AND P0, PT, R9, 0x1, PT ;  /* 0x000000010900780c */ /* 0x000ff60003f05270 */
[----:B------:R-:W-:Y:S02]  /*eee0*/  @!UPT UIADD3 URZ, URZ, URZ, URZ ;  /* 0x0000003f3f3ff290 */ /* 0x000fe4000fffe03f */
[----:B------:R-:W-:Y:S05]  /*eef0*/  @P0 IMAD.HI.U32 R9, R4, c[0x0][0x330], RZ ;  /* 0x0000cc0004090a27 */ /* 0x000fea00078e00ff */
[----:B------:R-:W-:Y:S02]  /*ef00*/  @P0 SHF.R.U32.HI R4, RZ, c[0x0][0x334], R9 ;  /* 0x0000cd00ff040a19 */ /* 0x000fe40000011609 */
.L_x_317:
[----:B------:R-:W-:Y:S05]  /*ef10*/  BSYNC B0 ;  /* 0x0000000000007941 */ /* 0x000fea0003800000 */
.L_x_315:
[----:B------:R-:W-:Y:S05]  /*ef20*/  IMAD R4, R4, c[0x0][0x32c], R8 ;  /* 0x0000cb0004047a24 */ /* 0x000fea00078e0208 */
[----:B------:R-:W-:Y:S02]  /*ef30*/  IADD3 R9, R4, c[0x0][0x32c], RZ ;  /* 0x0000cb0004097a10 */ /* 0x000fe40007ffe0ff */
[----:B------:R-:W-:Y:S02]  /*ef40*/  IMNMX R0, R0, R4, !PT ;  /* 0x0000000400007217 */ /* 0x000fe40007800200 */
[----:B------:R-:W-:Y:S02]  /*ef50*/  IMNMX R3, R3, R9, PT ;  /* 0x0000000903037217 */ /* 0x000fe40003800200 */
.L_x_314:
[C---:B------:R-:W-:Y:S02]  /*ef60*/  ISETP.GE.AND P0, PT, R2.reuse, 0x2, PT ;  /* 0x000000020200780c */ /* 0x040fe40003f06270 */
[----:B------:R-:W-:Y:S02]  /*ef70*/  ISETP.GE.AND P1, PT, R2, 0x9, PT ;  /* 0x000000090200780c */ /* 0x000fe40003f26270 */
[----:B------:R-:W-:Y:S02]  /*ef80*/  P2R R13, PR, RZ, 0x1 ;  /* 0x00000001ff0d7803 */ /* 0x000fe40000000000 */
[----:B------:R-:W-:Y:S02]  /*ef90*/  ISETP.GT.AND P0, PT, R0, 0x1, !P0 ;  /* 0x000000010000780c */ /* 0x000fe40004704270 */
[----:B------:R-:W-:Y:S02]  /*efa0*/  P2R R12, PR, RZ, 0x2 ;  /* 0x00000002ff0c7803 */ /* 0x000fe40000000000 */
[----:B------:R-:W-:Y:S02]  /*efb0*/  ISETP.LT.OR P0, PT, R3, 0x2, P0 ;  /* 0x000000020300780c */ /* 0x000fe40000701670 */
[----:B------:R-:W-:Y:S02]  /*efc0*/  ISETP.GE.AND P6, PT, R2, 0x19, PT ;  /* 0x000000190200780c */ /* 0x000fe40003fc6270 */
[----:B-1----:R-:W-:Y:S02]  /*efd0*/  FSEL R17, R161, -INF , !P0 ;  /* 0xff800000a1117808 */ /* 0x002fe40004000000 */
[----:B------:R-:W-:Y:S02]  /*efe0*/  ISETP.GT.AND P0, PT, R0, 0x8, !P1 ;  /* 0x000000080000780c */ /* 0x000fe40004f04270 */
[----:B------:R-:W-:Y:S02]  /*eff0*/  ISETP.GE.AND P1, PT, R2, 0xa, PT ;  /* 0x0000000a0200780c */ /* 0x000fe40003f26270 */
[C---:B------:R-:W-:Y:S02]  /*f000*/  ISETP.LT.OR P0, PT, R3.reuse, 0x9, P0 ;  /* 0x000000090300780c */ /* 0x040fe40000701670 */
        /* <DEDUP_REMOVED lines=9> */
[----:B------:R-:W-:Y:S02]  /*f0a0*/  ISETP.LT.OR P0, PT, R3, 0x11, P0 ;  /* 0x000000110300780c */ /* 0x000fe40000701670 */
[----:B------:R-:W-:Y:S02]  /*f0b0*/  ISETP.GE.AND P5, PT, R2, 0x1a, PT ;  /* 0x0000001a0200780c */ /* 0x000fe40003fa6270 */
[----:B------:R-:W-:Y:S02]  /*f0c0*/  FSEL R40, R101, -INF , !P0 ;  /* 0xff80000065287808 */ /* 0x000fe40004000000 */
[----:B------:R-:W-:Y:S02]  /*f0d0*/  ISETP.GT.AND P0, PT, R0, 0x11, !P1 ;  /* 0x000000110000780c */ /* 0x000fe40004f04270 */
[C---:B------:R-:W-:Y:S02]  /*f0e0*/  ISETP.GE.AND P4, PT, R2.reuse, 0x21, PT ;  /* 0x000000210200780c */ /* 0x040fe40003f86270 */
[C---:B------:R-:W-:Y:S02]  /*f0f0*/  ISETP.LT.OR P0, PT, R3.reuse, 0x12, P0 ;  /* 0x000000120300780c */ /* 0x040fe40000701670 */
        /* <DEDUP_REMOVED lines=10> */
[----:B------:R-:W-:Y:S02]  /*f1a0*/  FSEL R166, R21, -INF , !P0 ;  /* 0xff80000015a67808 */ /* 0x000fe40004000000 */
[C---:B------:R-:W-:Y:S04]  /*f1b0*/  ISETP.GT.AND P0, PT, R0.reuse, 0x20, !P4 ;  /* 0x000000200000780c */ /* 0x040fe80006704270 */
[----:B------:R-:W-:Y:S04]  /*f1c0*/  ISETP.LT.OR P0, PT, R3, 0x21, P0 ;  /* 0x000000210300780c */ /* 0x000fe80000701670 */
[----:B------:R-:W-:Y:S02]  /*f1d0*/  FSEL R182, R19, -INF , !P0 ;  /* 0xff80000013b67808 */ /* 0x000fe40004000000 */
[C---:B------:R-:W-:Y:S04]  /*f1e0*/  ISETP.GT.AND P0, PT, R0.reuse, 0x21, !P3 ;  /* 0x000000210000780c */ /* 0x040fe80005f04270 */
[----:B------:R-:W-:Y:S04]  /*f1f0*/  ISETP.LT.OR P0, PT, R3, 0x22, P0 ;  /* 0x000000220300780c */ /* 0x000fe80000701670 */
[----:B------:R-:W-:Y:S02]  /*f200*/  FSEL R185, R15, -INF , !P0 ;  /* 0xff8000000fb97808 */ /* 0x000fe40004000000 */
[----:B------:R-:W-:Y:S04]  /*f210*/  ISETP.GT.AND P0, PT, R0, 0x28, !P2 ;  /* 0x000000280000780c */ /* 0x000fe80005704270 */
[C---:B------:R-:W-:Y:S04]  /*f220*/  ISETP.LT.OR P0, PT, R3.reuse, 0x29, P0 ;  /* 0x000000290300780c */ /* 0x040fe80000701670 */
[----:B------:R-:W-:Y:S02]  /*f230*/  FSEL R194, R14, -INF , !P0 ;  /* 0xff8000000ec27808 */ /* 0x000fe40004000000 */
[----:B------:R-:W-:Y:S04]  /*f240*/  ISETP.GT.AND P0, PT, R0, RZ, !P1 ;  /* 0x000000ff0000720c */ /* 0x000fe80004f04270 */
[C---:B------:R-:W-:Y:S04]  /*f250*/  ISETP.LT.OR P0, PT, R3.reuse, 0x1, P0 ;  /* 0x000000010300780c */ /* 0x040fe80000701670 */
[----:B------:R-:W-:Y:S02]  /*f260*/  FSEL R15, R162, -INF , !P0 ;  /* 0xff800000a20f7808 */ /* 0x000fe40004000000 */
[----:B------:R-:W-:Y:S04]  /*f270*/  ISETP.GE.AND P0, PT, R2, 0x2a, PT ;  /* 0x0000002a0200780c */ /* 0x000fe80003f06270 */
[----:B------:R-:W-:Y:S02]  /*f280*/  P2R R4, PR, RZ, 0x1 ;  /* 0x00000001ff047803 */ /* 0x000fe40000000000 */
[----:B------:R-:W-:Y:S04]  /*f290*/  ISETP.GT.AND P0, PT, R0, 0x29, !P0 ;  /* 0x000000290000780c */ /* 0x000fe80004704270 */
[----:B------:R-:W-:Y:S02]  /*f2a0*/  ISETP.LT.OR P0, PT, R3, 0x2a, P0 ;  /* 0x0000002a0300780c */ /* 0x000fe40000701670 */
[----:B------:R-:W1:Y:S02]  /*f2b0*/  SHFL.IDX PT, R3, R5, 0x1, 0x1c1f ;  /* 0x003c1f0005037f89 */ /* 0x000e6400000e0000 */
[----:B------:R-:W-:Y:S02]  /*f2c0*/  FSEL R193, R16, -INF , !P0 ;  /* 0xff80000010c17808 */ /* 0x000fe40004000000 */
[----:B------:R-:W-:Y:S01]  /*f2d0*/  ISETP.GE.AND P0, PT, R32, 0x1, PT ;  /* 0x000000012000780c */ /* 0x000fe20003f06270 */
[--C-:B-1----:R-:W-:Y:S02]  /*f2e0*/  IMAD.IADD R2, R6, 0x1, R3.reuse ;  /* 0x0000000106027824 */ /* 0x102fe400078e0203 */
[----:B------:R-:W-:Y:S10]  /*f2f0*/  IMAD.IADD R0, R7, 0x1, R3 ;  /* 0x0000000107007824 */ /* 0x000ff400078e0203 */
        /* <DEDUP_REMOVED lines=14> */
.L_x_320:
[----:B------:R-:W-:Y:S04]  /*f3e0*/  MOV R14, c[0x0][0x32c] ;  /* 0x0000cb00000e7a02 */ /* 0x000fe80000000f00 */
[----:B------:R-:W-:Y:S11]  /*f3f0*/  ISETP.NE.AND P0, PT, R14, 0x1, PT ;  /* 0x000000010e00780c */ /* 0x000ff60003f05270 */
[----:B------:R-:W-:Y:S02]  /*f400*/  @!UPT UIADD3 URZ, URZ, URZ, URZ ;  /* 0x0000003f3f3ff290 */ /* 0x000fe4000fffe03f */
[----:B------:R-:W-:Y:S05]  /*f410*/  @P0 IMAD.HI.U32 R14, R3, c[0x0][0x330], RZ ;  /* 0x0000cc00030e0a27 */ /* 0x000fea00078e00ff */
[----:B------:R-:W-:Y:S02]  /*f420*/  @P0 SHF.R.U32.HI R3, RZ, c[0x0][0x334], R14 ;  /* 0x0000cd00ff030a19 */ /* 0x000fe4000001160e */
.L_x_321:
[----:B------:R-:W-:Y:S05]  /*f430*/  BSYNC B0 ;  /* 0x0000000000007941 */ /* 0x000fea0003800000 */
.L_x_319:
[----:B------:R-:W-:Y:S05]  /*f440*/  IMAD R3, R3, c[0x0][0x32c], R8 ;  /* 0x0000cb0003037a24 */ /* 0x000fea00078e0208 */
[----:B------:R-:W-:Y:S02]  /*f450*/  IADD3 R14, R3, c[0x0][0x32c], RZ ;  /* 0x0000cb00030e7a10 */ /* 0x000fe40007ffe0ff */
[----:B------:R-:W-:Y:S02]  /*f460*/  IMNMX R0, R0, R3, !PT ;  /* 0x0000000300007217 */ /* 0x000fe40007800200 */
[----:B------:R-:W-:Y:S02]  /*f470*/  IMNMX R2, R2, R14, PT ;  /* 0x0000000e02027217 */ /* 0x000fe40003800200 */
.L_x_318:
[----:B------:R-:W-:Y:S01]  /*f480*/  ISETP.NE.AND P0, PT, R13, RZ, PT ;  /* 0x000000ff0d00720c */ /* 0x000fe20003f05270 */
[----:B------:R-:W1:Y:S03]  /*f490*/  SHFL.IDX PT, R3, R5, 0x2, 0x1c1f ;  /* 0x005c1f0005037f89 */ /* 0x000e6600000e0000 */
        /* <DEDUP_REMOVED lines=59> */
.L_x_324:
[----:B------:R-:W-:Y:S04]  /*f850*/  MOV R14, c[0x0][0x32c] ;  /* 0x0000cb00000e7a02 */ /* 0x000fe80000000f00 */
[----:B------:R-:W-:Y:S11]  /*f860*/  ISETP.NE.AND P0, PT, R14, 0x1, PT ;  /* 0x000000010e00780c */ /* 0x000ff60003f05270 */
[----:B------:R-:W-:Y:S02]  /*f870*/  @!UPT UIADD3 URZ, URZ, URZ, URZ ;  /* 0x0000003f3f3ff290 */ /* 0x000fe4000fffe03f */
[----:B------:R-:W-:Y:S05]  /*f880*/  @P0 IMAD.HI.U32 R14, R3, c[0x0][0x330], RZ ;  /* 0x0000cc00030e0a27 */ /* 0x000fea00078e00ff */
[----:B------:R-:W-:Y:S02]  /*f890*/  @P0 SHF.R.U32.HI R3, RZ, c[0x0][0x334], R14 ;  /* 0x0000cd00ff030a19 */ /* 0x000fe4000001160e */
.L_x_325:
[----:B------:R-:W-:Y:S05]  /*f8a0*/  BSYNC B0 ;  /* 0x0000000000007941 */ /* 0x000fea0003800000 */
.L_x_323:
[----:B------:R-:W-:Y:S05]  /*f8b0*/  IMAD R3, R3, c[0x0][0x32c], R8 ;  /* 0x0000cb0003037a24 */ /* 0x000fea00078e0208 */
[----:B------:R-:W-:Y:S02]  /*f8c0*/  IADD3 R14, R3, c[0x0][0x32c], RZ ;  /* 0x0000cb00030e7a10 */ /* 0x000fe40007ffe0ff */
[----:B------:R-:W-:Y:S02]  /*f8d0*/  IMNMX R0, R0, R3, !PT ;  /* 0x0000000300007217 */ /* 0x000fe40007800200 */
[----:B------:R-:W-:Y:S02]  /*f8e0*/  IMNMX R2, R2, R14, PT ;  /* 0x0000000e02027217 */ /* 0x000fe40003800200 */
.L_x_322:
        /* <DEDUP_REMOVED lines=61> */
.L_x_328:
[----:B------:R-:W-:Y:S04]  /*fcc0*/  MOV R5, c[0x0][0x32c] ;  /* 0x0000cb0000057a02 */ /* 0x000fe80000000f00 */
[----:B------:R-:W-:Y:S11]  /*fcd0*/  ISETP.NE.AND P0, PT, R5, 0x1, PT ;  /* 0x000000010500780c */ /* 0x000ff60003f05270 */
[----:B------:R-:W-:Y:S02]  /*fce0*/  @!UPT UIADD3 URZ, URZ, URZ, URZ ;  /* 0x0000003f3f3ff290 */ /* 0x000fe4000fffe03f */
[----:B------:R-:W-:Y:S05]  /*fcf0*/  @P0 IMAD.HI.U32 R5, R3, c[0x0][0x330], RZ ;  /* 0x0000cc0003050a27 */ /* 0x000fea00078e00ff */
[----:B------:R-:W-:Y:S02]  /*fd00*/  @P0 SHF.R.U32.HI R3, RZ, c[0x0][0x334], R5 ;  /* 0x0000cd00ff030a19 */ /* 0x000fe40000011605 */
.L_x_329:
[----:B------:R-:W-:Y:S05]  /*fd10*/  BSYNC B0 ;  /* 0x0000000000007941 */ /* 0x000fea0003800000 */
.L_x_327:
[----:B------:R-:W-:Y:S05]  /*fd20*/  IMAD R8, R3, c[0x0][0x32c], R8 ;  /* 0x0000cb0003087a24 */ /* 0x000fea00078e0208 */
[----:B------:R-:W-:Y:S02]  /*fd30*/  IADD3 R3, R8, c[0x0][0x32c], RZ ;  /* 0x0000cb0008037a10 */ /* 0x000fe40007ffe0ff */
[----:B------:R-:W-:Y:S02]  /*fd40*/  IMNMX R0, R0, R8, !PT ;  /* 0x0000000800007217 */ /* 0x000fe40007800200 */
[----:B------:R-:W-:Y:S02]  /*fd50*/  IMNMX R2, R2, R3, PT ;  /* 0x0000000302027217 */ /* 0x000fe40003800200 */
.L_x_326:
[----:B------:R-:W-:Y:S01]  /*fd60*/  ISETP.GT.AND P0, PT, R0, RZ, !P1 ;  /* 0x000000ff0000720c */ /* 0x000fe20004f04270 */
[----:B------:R-:W-:Y:S01]  /*fd70*/  LDSM.16.MT88.4 R36, [R210+0x1880] ;  /* 0x00188000d224783b */ /* 0x000fe20000004200 */
        /* <DEDUP_REMOVED lines=17> */
[----:B------:R-:W-:Y:S02]  /*fe90*/  ISETP.NE.AND P1, PT, R9, RZ, PT ;  /* 0x000000ff0900720c */ /* 0x000fe40003f25270 */
        /* <DEDUP_REMOVED lines=11> */
[----:B------:R-:W-:Y:S01]  /*ff50*/  FMNMX.FTZ R3, R16, R103, !PT ;  /* 0x0000006710037209 */ /* 0x000fe20007810000 */
[----:B------:R-:W1:Y:S01]  /*ff60*/  SHFL.BFLY PT, R5, R106, 0x2, 0x1f ;  /* 0x0c401f006a057f89 */ /* 0x000e6200000e0000 */
        /* <DEDUP_REMOVED lines=14> */
[----:B-1----:R-:W-:Y:S02]  /*10050*/  FMNMX.FTZ R106, R106, R5, !PT ;  /* 0x000000056a6a7209 */ /* 0x002fe40007810000 */
[----:B------:R-:W-:Y:S02]  /*10060*/  ISETP.LT.OR P0, PT, R2, 0x1a, P0 ;  /* 0x0000001a0200780c */ /* 0x000fe40000701670 */
[----:B------:R-:W-:Y:S01]  /*10070*/  FMNMX.FTZ R3, R167, R3, !PT ;  /* 0x00000003a7037209 */ /* 0x000fe20007810000 */
[----:B------:R-:W1:Y:S01]  /*10080*/  SHFL.BFLY PT, R5, R106, 0x1, 0x1f ;  /* 0x0c201f006a057f89 */ /* 0x000e6200000e0000 */
[----:B------:R-:W-:Y:S02]  /*10090*/  FSEL R178, R31, -INF , !P0 ;  /* 0xff8000001fb27808 */ /* 0x000fe40004000000 */
[----:B------:R-:W-:Y:S02]  /*100a0*/  ISETP.GT.AND P0, PT, R0, 0x20, !P4 ;  /* 0x000000200000780c */ /* 0x000fe40006704270 */
[----:B------:R-:W-:Y:S02]  /*100b0*/  FMNMX.FTZ R3, R169, R3, !PT ;  /* 0x00000003a9037209 */ /* 0x000fe40007810000 */
[----:B------:R-:W-:Y:S02]  /*100c0*/  ISETP.LT.OR P0, PT, R2, 0x21, P0 ;  /* 0x000000210200780c */ /* 0x000fe40000701670 */
[----:B------:R-:W-:Y:S02]  /*100d0*/  ISETP.NE.AND P1, PT, R4, RZ, PT ;  /* 0x000000ff0400720c */ /* 0x000fe40003f25270 */
[----:B------:R-:W-:Y:S02]  /*100e0*/  FMNMX.FTZ R4, R14, R107, !PT ;  /* 0x0000006b0e047209 */ /* 0x000fe40007810000 */
[----:B------:R-:W-:Y:S02]  /*100f0*/  FSEL R183, R29, -INF , !P0 ;  /* 0xff8000001db77808 */ /* 0x000fe40004000000 */
[----:B------:R-:W-:Y:S02]  /*10100*/  ISETP.GT.AND P0, PT, R0, 0x21, !P3 ;  /* 0x000000210000780c */ /* 0x000fe40005f04270 */
[----:B------:R-:W-:Y:S02]  /*10110*/  FMNMX.FTZ R4, R20, R4, !PT ;  /* 0x0000000414047209 */ /* 0x000fe40007810000 */
        /* <DEDUP_REMOVED lines=34> */
[----:B-1----:R-:W-:Y:S02]  /*10340*/  FMNMX.FTZ R2, R7, R108, !PT ;  /* 0x0000006c07027209 */ /* 0x002fe40007810000 */
[----:B--2---:R-:W-:Y:S02]  /*10350*/  FMNMX.FTZ R105, R105, R4, !PT ;  /* 0x0000000469697209 */ /* 0x004fe40007810000 */
[----:B------:R-:W-:Y:S03]  /*10360*/  FMNMX.FTZ R2, R8, R2, !PT ;  /* 0x0000000208027209 */ /* 0x000fe60007810000 */
[----:B------:R-:W-:Y:S01]  /*10370*/  FMUL.FTZ R111, R105, c[0x0][0x2d0] ;  /* 0x0000b400696f7a20 */ /* 0x000fe20000410000 */
[----:B------:R-:W-:Y:S01]  /*10380*/  FMNMX.FTZ R2, R9, R2, !PT ;  /* 0x0000000209027209 */ /* 0x000fe20007810000 */
[--C-:B---3--:R-:W-:Y:S01]  /*10390*/  FFMA.FTZ R3, R18, c[0x0][0x2d0], -R110.reuse ;  /* 0x0000b40012037a23 */ /* 0x108fe2000001086e */
[----:B-----5:R-:W-:Y:S01]  /*103a0*/  FMNMX.FTZ R104, R0, R104, !PT ;  /* 0x0000006800687209 */ /* 0x020fe20007810000 */
[----:B------:R-:W-:Y:S01]  /*103b0*/  FFMA.FTZ R0, R22, c[0x0][0x2d0], -R110 ;  /* 0x0000b40016007a23 */ /* 0x000fe2000001086e */
[----:B------:R-:W-:Y:S01]  /*103c0*/  FMNMX.FTZ R2, R11, R2, !PT ;  /* 0x000000020b027209 */ /* 0x000fe20007810000 */
[----:B------:R1:W-:Y:S01]  /*103d0*/  MUFU.EX2 R243, R3 ;  /* 0x0000000300f37308 */ /* 0x0003e20000000800 */
[----:B----4-:R-:W-:Y:S01]  /*103e0*/  F2FP.PACK_AB R160, R244, R245 ;  /* 0x000000f5f4a0723e */ /* 0x010fe200000000ff */
[----:B------:R-:W2:Y:S01]  /*103f0*/  SHFL.BFLY PT, R4, R104, 0x1, 0x1f ;  /* 0x0c201f0068047f89 */ /* 0x000ea200000e0000 */
[----:B------:R-:W-:Y:S04]  /*10400*/  FMNMX.FTZ R2, R171, R2, !PT ;  /* 0x00000002ab027209 */ /* 0x000fe80007810000 */
[----:B------:R-:W-:Y:S03]  /*10410*/  FMNMX.FTZ R2, R174, R2, !PT ;  /* 0x00000002ae027209 */ /* 0x000fe60007810000 */
[----:B------:R3:W4:Y:S01]  /*10420*/  MUFU.EX2 R242, R0 ;  /* 0x0000000000f27308 */ /* 0x0007220000000800 */
[----:B------:R-:W-:Y:S04]  /*10430*/  FMNMX.FTZ R2, R177, R2, !PT ;  /* 0x00000002b1027209 */ /* 0x000fe80007810000 */
[----:B------:R-:W-:Y:S02]  /*10440*/  FMNMX.FTZ R2, R178, R2, !PT ;  /* 0x00000002b2027209 */ /* 0x000fe40007810000 */
[----:B-1----:R-:W-:Y:S02]  /*10450*/  FSEL R3, R106, RZ, P0 ;  /* 0x000000ff6a037208 */ /* 0x002fe40000000000 */
[----:B------:R-:W-:Y:S02]  /*10460*/  FSETP.NEU.FTZ.AND P0, PT, R105, -INF , PT ;  /* 0xff8000006900780b */ /* 0x000fe40003f1d000 */
[----:B--2---:R-:W-:Y:S02]  /*10470*/  FMNMX.FTZ R104, R104, R4, !PT ;  /* 0x0000000468687209 */ /* 0x004fe40007810000 */
[----:B------:R-:W-:Y:S02]  /*10480*/  FSEL R111, R111, RZ, P0 ;  /* 0x000000ff6f6f7208 */ /* 0x000fe40000000000 */
[----:B------:R-:W-:Y:S01]  /*10490*/  FSEL R5, R105, RZ, P0 ;  /* 0x000000ff69057208 */ /* 0x000fe20000000000 */
[C---:B------:R-:W-:Y:S01]  /*104a0*/  FMUL.FTZ R164, R104.reuse, c[0x0][0x2d0] ;  /* 0x0000b40068a47a20 */ /* 0x040fe20000410000 */
[----:B------:R-:W-:Y:S01]  /*104b0*/  FSETP.NEU.FTZ.AND P0, PT, R104, -INF , PT ;  /* 0xff8000006800780b */ /* 0x000fe20003f1d000 */
[--C-:B---3--:R-:W-:Y:S01]  /*104c0*/  FFMA.FTZ R0, R16, c[0x0][0x2d0], -R111.reuse ;  /* 0x0000b40010007a23 */ /* 0x108fe2000001086f */
[----:B----4-:R-:W-:Y:S01]  /*104d0*/  F2FP.PACK_AB R162, R242, R243 ;  /* 0x000000f3f2a2723e */ /* 0x010fe200000000ff */
[--C-:B------:R-:W-:Y:S01]  /*104e0*/  FFMA.FTZ R4, R25, c[0x0][0x2d0], -R111.reuse ;  /* 0x0000b40019047a23 */ /* 0x100fe2000001086f */
[----:B------:R-:W-:Y:S01]  /*104f0*/  FSEL R164, R164, RZ, P0 ;  /* 0x000000ffa4a47208 */ /* 0x000fe20000000000 */
[----:B------:R1:W-:Y:S01]  /*10500*/  MUFU.EX2 R241, R0 ;  /* 0x0000000000f17308 */ /* 0x0003e20000000800 */
[--C-:B------:R-:W-:Y:S02]  /*10510*/  FFMA.FTZ R44, R47, c[0x0][0x2d0], -R111.reuse ;  /* 0x0000b4002f2c7a23 */ /* 0x100fe4000001086f */
[--C-:B------:R-:W-:Y:S07]  /*10520*/  FFMA.FTZ R48, R48, c[0x0][0x2d0], -R111.reuse ;  /* 0x0000b40030307a23 */ /* 0x100fee000001086f */
        /* <DEDUP_REMOVED lines=52> */
[----:B------:R-:W-:Y:S01]  /*10870*/  FMUL.FTZ R17, R100, R125 ;  /* 0x0000007d64117220 */ /* 0x000fe20000410000 */
[----:B------:R-:W-:Y:S01]  /*10880*/  MOV R107, R225 ;  /* 0x000000e1006b7202 */ /* 0x000fe20000000f00 */
[----:B------:R-:W-:Y:S01]  /*10890*/  FMUL.FTZ R0, R0, c[0x0][0x2d0] ;  /* 0x0000b40000007a20 */ /* 0x000fe20000410000 */
[----:B------:R-:W-:Y:S01]  /*108a0*/  LDSM.16.MT88.4 R124, [R210+0x1c80] ;  /* 0x001c8000d27c783b */ /* 0x000fe20000004200 */
[----:B-1----:R-:W-:Y:S01]  /*108b0*/  FFMA.FTZ R103, R168, c[0x0][0x2d0], -R164 ;  /* 0x0000b400a8677a23 */ /* 0x002fe200000108a4 */
[----:B------:R-:W-:Y:S01]  /*108c0*/  MUFU.EX2 R225, R44 ;  /* 0x0000002c00e17308 */ /* 0x000fe20000000800 */
[----:B------:R-:W-:Y:S02]  /*108d0*/  FFMA.FTZ R4, R9, c[0x0][0x2d0], -R102 ;  /* 0x0000b40009047a23 */ /* 0x000fe40000010866 */
[C---:B------:R-:W-:Y:S02]  /*108e0*/  FMUL.FTZ R32, R100.reuse, R140 ;  /* 0x0000008c64207220 */ /* 0x040fe40000410000 */
[C---:B------:R-:W-:Y:S02]  /*108f0*/  FMUL.FTZ R33, R100.reuse, R141 ;  /* 0x0000008d64217220 */ /* 0x040fe40000410000 */
[----:B------:R-:W-:Y:S01]  /*10900*/  LDSM.16.MT88.4 R140, [R210+0x2080] ;  /* 0x00208000d28c783b */ /* 0x000fe20000004200 */
[C---:B------:R-:W-:Y:S02]  /*10910*/  FMUL.FTZ R48, R100.reuse, R156 ;  /* 0x0000009c64307220 */ /* 0x040fe40000410000 */
[----:B------:R1:W-:Y:S01]  /*10920*/  MUFU.EX2 R202, R103 ;  /* 0x0000006700ca7308 */ /* 0x0003e20000000800 */
[C---:B------:R-:W-:Y:S02]  /*10930*/  FMUL.FTZ R49, R100.reuse, R157 ;  /* 0x0000009d64317220 */ /* 0x040fe40000410000 */
[C---:B------:R-:W-:Y:S02]  /*10940*/  FMUL.FTZ R50, R3.reuse, R158 ;  /* 0x0000009e03327220 */ /* 0x040fe40000410000 */
[C---:B------:R-:W-:Y:S02]  /*10950*/  FMUL.FTZ R51, R3.reuse, R159 ;  /* 0x0000009f03337220 */ /* 0x040fe40000410000 */
[----:B------:R-:W-:Y:S01]  /*10960*/  LDSM.16.MT88.4 R156, [R209+0x2c80] ;  /* 0x002c8000d19c783b */ /* 0x000fe20000004200 */
[C---:B------:R-:W-:Y:S02]  /*10970*/  FMUL.FTZ R52, R100.reuse, R52 ;  /* 0x0000003464347220 */ /* 0x040fe40000410000 */
[----:B------:R2:W4:Y:S01]  /*10980*/  MUFU.EX2 R2, R0 ;  /* 0x0000000000027308 */ /* 0x0005220000000800 */
[C---:B------:R-:W-:Y:S02]  /*10990*/  FMUL.FTZ R53, R100.reuse, R53 ;  /* 0x0000003564357220 */ /* 0x040fe40000410000 */
[C---:B------:R-:W-:Y:S02]  /*109a0*/  FMUL.FTZ R54, R3.reuse, R54 ;  /* 0x0000003603367220 */ /* 0x040fe40000410000 */
[C---:B------:R-:W-:Y:S02]  /*109b0*/  FMUL.FTZ R55, R3.reuse, R55 ;  /* 0x0000003703377220 */ /* 0x040fe40000410000 */
[C---:B------:R-:W-:Y:S02]  /*109c0*/  FMUL.FTZ R64, R100.reuse, R64 ;  /* 0x0000004064407220 */ /* 0x040fe40000410000 */
[----:B------:R-:W-:Y:S01]  /*109d0*/  FMUL.FTZ R65, R100, R65 ;  /* 0x0000004164417220 */ /* 0x000fe20000410000 */
[----:B------:R5:W-:Y:S01]  /*109e0*/  MUFU.EX2 R232, R4 ;  /* 0x0000000400e87308 */ /* 0x000be20000000800 */
[C---:B------:R-:W-:Y:S02]  /*109f0*/  FMUL.FTZ R66, R3.reuse, R66 ;  /* 0x0000004203427220 */ /* 0x040fe40000410000 */
[C---:B------:R-:W-:Y:S02]  /*10a00*/  FMUL.FTZ R67, R3.reuse, R67 ;  /* 0x0000004303437220 */ /* 0x040fe40000410000 */
[----:B-1----:R-:W-:Y:S02]  /*10a10*/  FFMA.FTZ R103, R170, c[0x0][0x2d0], -R164 ;  /* 0x0000b400aa677a23 */ /* 0x002fe400000108a4 */
[C---:B------:R-:W-:Y:S02]  /*10a20*/  FMUL.FTZ R68, R100.reuse, R68 ;  /* 0x0000004464447220 */ /* 0x040fe40000410000 */
[----:B------:R-:W-:Y:S01]  /*10a30*/  FMUL.FTZ R69, R100, R69 ;  /* 0x0000004564457220 */ /* 0x000fe20000410000 */
[----:B------:R1:W-:Y:S01]  /*10a40*/  MUFU.EX2 R201, R103 ;  /* 0x0000006700c97308 */ /* 0x0003e20000000800 */
[C---:B------:R-:W-:Y:S02]  /*10a50*/  FMUL.FTZ R70, R3.reuse, R70 ;  /* 0x0000004603467220 */ /* 0x040fe40000410000 */
[----:B------:R-:W-:Y:S02]  /*10a60*/  FMUL.FTZ R71, R3, R71 ;  /* 0x0000004703477220 */ /* 0x000fe40000410000 */
[--C-:B--2---:R-:W-:Y:S02]  /*10a70*/  FFMA.FTZ R0, R7, c[0x0][0x2d0], -R102.reuse ;  /* 0x0000b40007007a23 */ /* 0x104fe40000010866 */
[----:B------:R-:W-:Y:S02]  /*10a80*/  FMUL.FTZ R7, R3, R115 ;  /* 0x0000007303077220 */ /* 0x000fe40000410000 */
[C---:B----4-:R-:W-:Y:S01]  /*10a90*/  FMUL.FTZ R9, R2.reuse, R117 ;  /* 0x0000007502097220 */ /* 0x050fe20000410000 */
[----:B------:R2:W-:Y:S01]  /*10aa0*/  MUFU.EX2 R179, R0 ;  /* 0x0000000000b37308 */ /* 0x0005e20000000800 */
[C---:B------:R-:W-:Y:S02]  /*10ab0*/  FMUL.FTZ R12, R2.reuse, R120 ;  /* 0x00000078020c7220 */ /* 0x040fe40000410000 */
[C---:B------:R-:W-:Y:S02]  /*10ac0*/  FMUL.FTZ R13, R2.reuse, R121 ;  /* 0x00000079020d7220 */ /* 0x040fe40000410000 */
[----:B-----5:R-:W-:Y:S02]  /*10ad0*/  FFMA.FTZ R4, R11, c[0x0][0x2d0], -R102 ;  /* 0x0000b4000b047a23 */ /* 0x020fe40000010866 */
        /* <DEDUP_REMOVED lines=8> */
[----:B------:R1:W-:Y:S01]  /*10b60*/  MUFU.EX2 R200, R103 ;  /* 0x0000006700c87308 */ /* 0x0003e20000000800 */
[C---:B------:R-:W-:Y:S02]  /*10b70*/  FMUL.FTZ R45, R2.reuse, R153 ;  /* 0x00000099022d7220 */ /* 0x040fe40000410000 */
[----:B------:R-:W-:Y:S02]  /*10b80*/  FMUL.FTZ R56, R2, R56 ;  /* 0x0000003802387220 */ /* 0x000fe40000410000 */
[----:B--2---:R-:W-:Y:S02]  /*10b90*/  FFMA.FTZ R0, R8, c[0x0][0x2d0], -R102 ;  /* 0x0000b40008007a23 */ /* 0x004fe40000010866 */
[C---:B------:R-:W-:Y:S02]  /*10ba0*/  FMUL.FTZ R8, R2.reuse, R116 ;  /* 0x0000007402087220 */ /* 0x040fe40000410000 */
[C---:B------:R-:W-:Y:S01]  /*10bb0*/  FMUL.FTZ R57, R2.reuse, R57 ;  /* 0x0000003902397220 */ /* 0x040fe20000410000 */
[----:B------:R2:W5:Y:S01]  /*10bc0*/  MUFU.EX2 R231, R0 ;  /* 0x0000000000e77308 */ /* 0x0005620000000800 */
[C---:B------:R-:W-:Y:S02]  /*10bd0*/  FMUL.FTZ R60, R2.reuse, R60 ;  /* 0x0000003c023c7220 */ /* 0x040fe40000410000 */
[----:B------:R-:W-:Y:S01]  /*10be0*/  FMUL.FTZ R61, R2, R61 ;  /* 0x0000003d023d7220 */ /* 0x000fe20000410000 */
[----:B----4-:R-:W-:Y:S01]  /*10bf0*/  F2FP.PACK_AB R115, R233, R232 ;  /* 0x000000e8e973723e */ /* 0x010fe200000000ff */
[----:B------:R-:W-:Y:S01]  /*10c00*/  FMUL.FTZ R4, R100, R112 ;  /* 0x0000007064047220 */ /* 0x000fe20000410000 */
[----:B------:R-:W-:Y:S01]  /*10c10*/  F2FP.PACK_AB R112, R236, R235 ;  /* 0x000000ebec70723e */ /* 0x000fe200000000ff */
[C---:B------:R-:W-:Y:S02]  /*10c20*/  FMUL.FTZ R72, R2.reuse, R72 ;  /* 0x0000004802487220 */ /* 0x040fe40000410000 */
[C---:B------:R-:W-:Y:S02]  /*10c30*/  FMUL.FTZ R73, R2.reuse, R73 ;  /* 0x0000004902497220 */ /* 0x040fe40000410000 */
[C---:B------:R-:W-:Y:S01]  /*10c40*/  FMUL.FTZ R76, R2.reuse, R76 ;  /* 0x0000004c024c7220 */ /* 0x040fe20000410000 */
[-C--:B---3--:R-:W-:Y:S01]  /*10c50*/  HMMA.16816.F32 R4, R160, R20.reuse, R4 ;  /* 0x00000014a004723c */ /* 0x088fe20000001804 */
[----:B------:R-:W-:Y:S02]  /*10c60*/  FMUL.FTZ R77, R2, R77 ;  /* 0x0000004d024d7220 */ /* 0x000fe40000410000 */
[----:B-1----:R-:W-:Y:S02]  /*10c70*/  FFMA.FTZ R103, R173, c[0x0][0x2d0], -R164 ;  /* 0x0000b400ad677a23 */ /* 0x002fe400000108a4 */
[C---:B------:R-:W-:Y:S02]  /*10c80*/  FMUL.FTZ R80, R100.reuse, R80 ;  /* 0x0000005064507220 */ /* 0x040fe40000410000 */
[----:B------:R1:W-:Y:S01]  /*10c90*/  MUFU.EX2 R199, R103 ;  /* 0x0000006700c77308 */ /* 0x0003e20000000800 */
[----:B------:R-:W-:Y:S01]  /*10ca0*/  FMUL.FTZ R81, R100, R81 ;  /* 0x0000005164517220 */ /* 0x000fe20000410000 */
[----:B--2---:R-:W-:Y:S03]  /*10cb0*/  FSEL R0, R101, RZ, P0 ;  /* 0x000000ff65007208 */ /* 0x004fe60000000000 */
[----:B------:R-:W-:Y:S01]  /*10cc0*/  FMUL.FTZ R82, R3, R82 ;  /* 0x0000005203527220 */ /* 0x000fe20000410000 */
[----:B-----5:R-:W-:Y:S01]  /*10cd0*/  F2FP.PACK_AB R113, R231, R179 ;  /* 0x000000b3e771723e */ /* 0x020fe200000000ff */
[C---:B------:R-:W-:Y:S02]  /*10ce0*/  FMUL.FTZ R83, R3.reuse, R83 ;  /* 0x0000005303537220 */ /* 0x040fe40000410000 */
[----:B------:R-:W-:Y:S02]  /*10cf0*/  FADD.FTZ R0, -R0, R108 ;  /* 0x0000006c00007221 */ /* 0x000fe40000010100 */
[----:B------:R-:W-:Y:S02]  /*10d00*/  FMUL.FTZ R96, R100, R96 ;  /* 0x0000006064607220 */ /* 0x000fe40000410000 */
[----:B------:R-:W-:Y:S02]  /*10d10*/  FMUL.FTZ R0, R0, c[0x0][0x2d0] ;  /* 0x0000b40000007a20 */ /* 0x000fe40000410000 */
[C---:B------:R-:W-:Y:S02]  /*10d20*/  FMUL.FTZ R97, R100.reuse, R97 ;  /* 0x0000006164617220 */ /* 0x040fe40000410000 */
[C---:B------:R-:W-:Y:S02]  /*10d30*/  FMUL.FTZ R98, R3.reuse, R98 ;  /* 0x0000006203627220 */ /* 0x040fe40000410000 */
[----:B------:R-:W2:Y:S01]  /*10d40*/  MUFU.EX2 R0, R0 ;  /* 0x0000000000007308 */ /* 0x000ea20000000800 */
[----:B------:R-:W-:Y:S02]  /*10d50*/  FMUL.FTZ R99, R3, R99 ;  /* 0x0000006303637220 */ /* 0x000fe40000410000 */
[C---:B------:R-:W-:Y:S02]  /*10d60*/  FMUL.FTZ R84, R100.reuse, R84 ;  /* 0x0000005464547220 */ /* 0x040fe40000410000 */
[--C-:B-1----:R-:W-:Y:S02]  /*10d70*/  FFMA.FTZ R103, R171, c[0x0][0x2d0], -R102.reuse ;  /* 0x0000b400ab677a23 */ /* 0x102fe40000010866 */
[----:B------:R-:W-:Y:S01]  /*10d80*/  LDSM.16.MT88.4 R168, [R209+0x3880] ;  /* 0x00388000d1a8783b */ /* 0x000fe20000004200 */
[----:B------:R-:W-:Y:S02]  /*10d90*/  FMUL.FTZ R85, R100, R85 ;  /* 0x0000005564557220 */ /* 0x000fe40000410000 */
[----:B------:R1:W-:Y:S01]  /*10da0*/  MUFU.EX2 R176, R103 ;  /* 0x0000006700b07308 */ /* 0x0003e20000000800 */
[C---:B------:R-:W-:Y:S02]  /*10db0*/  FMUL.FTZ R86, R3.reuse, R86 ;  /* 0x0000005603567220 */ /* 0x040fe40000410000 */
[C---:B------:R-:W-:Y:S02]  /*10dc0*/  FMUL.FTZ R87, R3.reuse, R87 ;  /* 0x0000005703577220 */ /* 0x040fe40000410000 */
[C---:B------:R-:W-:Y:S02]  /*10dd0*/  FMUL.FTZ R88, R2.reuse, R88 ;  /* 0x0000005802587220 */ /* 0x040fe40000410000 */
[C---:B------:R-:W-:Y:S02]  /*10de0*/  FMUL.FTZ R89, R2.reuse, R89 ;  /* 0x0000005902597220 */ /* 0x040fe40000410000 */
[C---:B------:R-:W-:Y:S02]  /*10df0*/  FMUL.FTZ R92, R2.reuse, R92 ;  /* 0x0000005c025c7220 */ /* 0x040fe40000410000 */
[----:B------:R-:W-:Y:S02]  /*10e00*/  FMUL.FTZ R93, R2, R93 ;  /* 0x0000005d025d7220 */ /* 0x000fe40000410000 */
[C---:B--2---:R-:W-:Y:S02]  /*10e10*/  FMUL.FTZ R10, R0.reuse, R118 ;  /* 0x00000076000a7220 */ /* 0x044fe40000410000 */
[C---:B------:R-:W-:Y:S02]  /*10e20*/  FMUL.FTZ R11, R0.reuse, R119 ;  /* 0x00000077000b7220 */ /* 0x040fe40000410000 */
[----:B------:R-:W2:Y:S01]  /*10e30*/  LDSM.16.MT88.4 R116, [R209+0x2480] ;  /* 0x00248000d174783b */ /* 0x000ea20000004200 */
[C---:B------:R-:W-:Y:S02]  /*10e40*/  FMUL.FTZ R14, R0.reuse, R122 ;  /* 0x0000007a000e7220 */ /* 0x040fe40000410000 */
[----:B------:R-:W-:Y:S02]  /*10e50*/  FMUL.FTZ R15, R0, R123 ;  /* 0x0000007b000f7220 */ /* 0x000fe40000410000 */
[C---:B------:R-:W-:Y:S01]  /*10e60*/  HMMA.16816.F32 R8, R112.reuse, R20, R8 ;  /* 0x000000147008723c */ /* 0x040fe20000001808 */
[--C-:B-1----:R-:W-:Y:S02]  /*10e70*/  FFMA.FTZ R103, R174, c[0x0][0x2d0], -R102.reuse ;  /* 0x0000b400ae677a23 */ /* 0x102fe40000010866 */
[----:B------:R-:W1:Y:S01]  /*10e80*/  LDSM.16.MT88.4 R120, [R210+0x2480] ;  /* 0x00248000d278783b */ /* 0x000e620000004200 */
[C---:B------:R-:W-:Y:S01]  /*10e90*/  FMUL.FTZ R26, R0.reuse, R134 ;  /* 0x00000086001a7220 */ /* 0x040fe20000410000 */
[----:B------:R3:W-:Y:S01]  /*10ea0*/  MUFU.EX2 R175, R103 ;  /* 0x0000006700af7308 */ /* 0x0007e20000000800 */
[----:B------:R-:W-:Y:S02]  /*10eb0*/  FMUL.FTZ R27, R0, R135 ;  /* 0x00000087001b7220 */ /* 0x000fe40000410000 */
[-C--:B------:R-:W-:Y:S01]  /*10ec0*/  HMMA.16816.F32 R12, R112, R22.reuse, R12 ;  /* 0x00000016700c723c */ /* 0x080fe2000000180c */
[C---:B------:R-:W-:Y:S02]  /*10ed0*/  FMUL.FTZ R20, R100.reuse, R128 ;  /* 0x0000008064147220 */ /* 0x040fe40000410000 */
[----:B------:R-:W-:Y:S01]  /*10ee0*/  LDSM.16.MT88.4 R132, [R209+0x2080] ;  /* 0x00208000d184783b */ /* 0x000fe20000004200 */
[----:B------:R-:W-:Y:S02]  /*10ef0*/  FMUL.FTZ R21, R100, R129 ;  /* 0x0000008164157220 */ /* 0x000fe40000410000 */
[C---:B------:R-:W-:Y:S02]  /*10f00*/  FMUL.FTZ R43, R0.reuse, R151 ;  /* 0x00000097002b7220 */ /* 0x040fe40000410000 */
[C---:B------:R-:W-:Y:S01]  /*10f10*/  HMMA.16816.F32 R16, R160.reuse, R22, R16 ;  /* 0x00000016a010723c */ /* 0x040fe20000001810 */
[C---:B------:R-:W-:Y:S03]  /*10f20*/  FMUL.FTZ R30, R0.reuse, R138 ;  /* 0x0000008a001e7220 */ /* 0x040fe60000410000 */
[C---:B------:R-:W-:Y:S02]  /*10f30*/  FMUL.FTZ R31, R0.reuse, R139 ;  /* 0x0000008b001f7220 */ /* 0x040fe40000410000 */
[C---:B------:R-:W-:Y:S02]  /*10f40*/  FMUL.FTZ R46, R0.reuse, R154 ;  /* 0x0000009a002e7220 */ /* 0x040fe40000410000 */
[C---:B------:R-:W-:Y:S04]  /*10f50*/  FMUL.FTZ R22, R3.reuse, R130 ;  /* 0x0000008203167220 */ /* 0x040fe80000410000 */
[----:B------:R-:W-:Y:S02]  /*10f60*/  FMUL.FTZ R23, R3, R131 ;  /* 0x0000008303177220 */ /* 0x000fe40000410000 */
[----:B---3--:R-:W-:Y:S01]  /*10f70*/  FFMA.FTZ R103, R177, c[0x0][0x2d0], -R102 ;  /* 0x0000b400b1677a23 */ /* 0x008fe20000010866 */
[----:B------:R-:W-:Y:S01]  /*10f80*/  LDSM.16.MT88.4 R128, [R209+0x2880] ;  /* 0x00288000d180783b */ /* 0x000fe20000004200 */
[C---:B------:R-:W-:Y:S02]  /*10f90*/  FMUL.FTZ R47, R0.reuse, R155 ;  /* 0x0000009b002f7220 */ /* 0x040fe40000410000 */
[----:B------:R3:W-:Y:S01]  /*10fa0*/  MUFU.EX2 R173, R103 ;  /* 0x0000006700ad7308 */ /* 0x0007e20000000800 */
[-C--:B------:R-:W-:Y:S01]  /*10fb0*/  HMMA.16816.F32 R20, R160, R36.reuse, R20 ;  /* 0x00000024a014723c */ /* 0x080fe20000001814 */
[C---:B------:R-:W-:Y:S02]  /*10fc0*/  FMUL.FTZ R58, R0.reuse, R58 ;  /* 0x0000003a003a7220 */ /* 0x040fe40000410000 */
[C---:B------:R-:W-:Y:S02]  /*10fd0*/  FMUL.FTZ R59, R0.reuse, R59 ;  /* 0x0000003b003b7220 */ /* 0x040fe40000410000 */
[C---:B------:R-:W-:Y:S02]  /*10fe0*/  FMUL.FTZ R62, R0.reuse, R62 ;  /* 0x0000003e003e7220 */ /* 0x040fe40000410000 */
[C---:B------:R-:W-:Y:S01]  /*10ff0*/  FMUL.FTZ R63, R0.reuse, R63 ;  /* 0x0000003f003f7220 */ /* 0x040fe20000410000 */
[C---:B------:R-:W-:Y:S01]  /*11000*/  HMMA.16816.F32 R24, R112.reuse, R36, R24 ;  /* 0x000000247018723c */ /* 0x040fe20000001818 */
[C---:B------:R-:W-:Y:S03]  /*11010*/  FMUL.FTZ R74, R0.reuse, R74 ;  /* 0x0000004a004a7220 */ /* 0x040fe60000410000 */
        /* <DEDUP_REMOVED lines=8> */
[----:B---3--:R-:W-:Y:S03]  /*110a0*/  FFMA.FTZ R103, R178, c[0x0][0x2d0], -R102 ;  /* 0x0000b400b2677a23 */ /* 0x008fe60000010866 */
[C---:B------:R-:W-:Y:S02]  /*110b0*/  FMUL.FTZ R42, R0.reuse, R150 ;  /* 0x00000096002a7220 */ /* 0x040fe40000410000 */
[C---:B------:R-:W-:Y:S01]  /*110c0*/  FMUL.FTZ R79, R0.reuse, R79 ;  /* 0x0000004f004f7220 */ /* 0x040fe20000410000 */
[----:B------:R3:W-:Y:S01]  /*110d0*/  MUFU.EX2 R174, R103 ;  /* 0x0000006700ae7308 */ /* 0x0007e20000000800 */
[C---:B------:R-:W-:Y:S04]  /*110e0*/  FMUL.FTZ R38, R3.reuse, R146 ;  /* 0x0000009203267220 */ /* 0x040fe80000410000 */
[----:B------:R-:W-:Y:S02]  /*110f0*/  FMUL.FTZ R39, R3, R147 ;  /* 0x0000009303277220 */ /* 0x000fe40000410000 */
[C---:B------:R-:W-:Y:S02]  /*11100*/  FMUL.FTZ R90, R0.reuse, R90 ;  /* 0x0000005a005a7220 */ /* 0x040fe40000410000 */
[C---:B------:R-:W-:Y:S01]  /*11110*/  FMUL.FTZ R91, R0.reuse, R91 ;  /* 0x0000005b005b7220 */ /* 0x040fe20000410000 */
[----:B------:R5:W-:Y:S01]  /*11120*/  MUFU.EX2 R226, R40 ;  /* 0x0000002800e27308 */ /* 0x000be20000000800 */
[C---:B------:R-:W-:Y:S02]  /*11130*/  FMUL.FTZ R94, R0.reuse, R94 ;  /* 0x0000005e005e7220 */ /* 0x040fe40000410000 */
[----:B------:R-:W-:Y:S02]  /*11140*/  FMUL.FTZ R95, R0, R95 ;  /* 0x0000005f005f7220 */ /* 0x000fe40000410000 */
[----:B----4-:R-:W-:Y:S07]  /*11150*/  FMUL.FTZ R36, R100, R144 ;  /* 0x0000009064247220 */ /* 0x010fee0000410000 */
[-C--:B--2---:R-:W-:Y:S01]  /*11160*/  HMMA.16816.F32 R36, R160, R116.reuse, R36 ;  /* 0x00000074a024723c */ /* 0x084fe20000001824 */
[--C-:B---3--:R-:W-:Y:S04]  /*11170*/  FFMA.FTZ R103, R182, c[0x0][0x2d0], -R110.reuse ;  /* 0x0000b400b6677a23 */ /* 0x108fe8000001086e */
[----:B------:R2:W-:Y:S01]  /*11180*/  MUFU.EX2 R197, R103 ;  /* 0x0000006700c57308 */ /* 0x0005e20000000800 */
[----:B-----5:R-:W-:Y:S07]  /*11190*/  FMUL.FTZ R40, R2, R148 ;  /* 0x0000009402287220 */ /* 0x020fee0000410000 */
[C---:B------:R-:W-:Y:S08]  /*111a0*/  HMMA.16816.F32 R40, R112.reuse, R116, R40 ;  /* 0x000000747028723c */ /* 0x040ff00000001828 */
[-C--:B------:R-:W-:Y:S01]  /*111b0*/  HMMA.16816.F32 R44, R112, R118.reuse, R44 ;  /* 0x00000076702c723c */ /* 0x080fe2000000182c */
[--C-:B--2---:R-:W-:Y:S07]  /*111c0*/  FFMA.FTZ R103, R185, c[0x0][0x2d0], -R110.reuse ;  /* 0x0000b400b9677a23 */ /* 0x104fee000001086e */
[C---:B------:R-:W-:Y:S01]  /*111d0*/  HMMA.16816.F32 R48, R160.reuse, R118, R48 ;  /* 0x00000076a030723c */ /* 0x040fe20000001830 */
[----:B------:R2:W3:Y:S01]  /*111e0*/  MUFU.EX2 R198, R103 ;  /* 0x0000006700c67308 */ /* 0x0004e20000000800 */
[----:B------:R-:W4:Y:S06]  /*111f0*/  LDSM.16.MT88.4 R116, [R209+0x3080] ;  /* 0x00308000d174783b */ /* 0x000f2c0000004200 */
[-C--:B-1----:R-:W-:Y:S08]  /*11200*/  HMMA.16816.F32 R52, R160, R120.reuse, R52 ;  /* 0x00000078a034723c */ /* 0x082ff00000001834 */
[C---:B------:R-:W-:Y:S08]  /*11210*/  HMMA.16816.F32 R56, R112.reuse, R120, R56 ;  /* 0x000000787038723c */ /* 0x040ff00000001838 */
[-C--:B------:R-:W-:Y:S01]  /*11220*/  HMMA.16816.F32 R60, R112, R122.reuse, R60 ;  /* 0x0000007a703c723c */ /* 0x080fe2000000183c */
[--C-:B--2---:R-:W-:Y:S03]  /*11230*/  FFMA.FTZ R103, R180, c[0x0][0x2d0], -R111.reuse ;  /* 0x0000b400b4677a23 */ /* 0x104fe6000001086f */
[----:B---3--:R-:W-:Y:S01]  /*11240*/  F2FP.PACK_AB R108, R198, R197 ;  /* 0x000000c5c66c723e */ /* 0x008fe200000000ff */
[----:B------:R1:W-:Y:S03]  /*11250*/  MUFU.EX2 R196, R103 ;  /* 0x0000006700c47308 */ /* 0x0003e60000000800 */
[C---:B------:R-:W-:Y:S01]  /*11260*/  HMMA.16816.F32 R64, R160.reuse, R122, R64 ;  /* 0x0000007aa040723c */ /* 0x040fe20000001840 */
[----:B------:R-:W2:Y:S07]  /*11270*/  LDSM.16.MT88.4 R120, [R210+0x3080] ;  /* 0x00308000d278783b */ /* 0x000eae0000004200 */
[-C--:B----4-:R-:W-:Y:S08]  /*11280*/  HMMA.16816.F32 R68, R160, R116.reuse, R68 ;  /* 0x00000074a044723c */ /* 0x090ff00000001844 */
[C---:B------:R-:W-:Y:S01]  /*11290*/  HMMA.16816.F32 R72, R112.reuse, R116, R72 ;  /* 0x000000747048723c */ /* 0x040fe20000001848 */
[--C-:B-1----:R-:W-:Y:S07]  /*112a0*/  FFMA.FTZ R103, R181, c[0x0][0x2d0], -R111.reuse ;  /* 0x0000b400b5677a23 */ /* 0x102fee000001086f */
[-C--:B------:R-:W-:Y:S01]  /*112b0*/  HMMA.16816.F32 R76, R112, R118.reuse, R76 ;  /* 0x00000076704c723c */ /* 0x080fe2000000184c */
[----:B------:R1:W-:Y:S07]  /*112c0*/  MUFU.EX2 R195, R103 ;  /* 0x0000006700c37308 */ /* 0x0003ee0000000800 */
[C---:B------:R-:W-:Y:S01]  /*112d0*/  HMMA.16816.F32 R80, R160.reuse, R118, R80 ;  /* 0x00000076a050723c */ /* 0x040fe20000001850 */
[----:B------:R-:W3:Y:S07]  /*112e0*/  LDSM.16.MT88.4 R116, [R209+0x1c80] ;  /* 0x001c8000d174783b */ /* 0x000eee0000004200 */
[-C--:B--2---:R-:W-:Y:S08]  /*112f0*/  HMMA.16816.F32 R84, R160, R120.reuse, R84 ;  /* 0x00000078a054723c */ /* 0x084ff00000001854 */
[C---:B------:R-:W-:Y:S01]  /*11300*/  HMMA.16816.F32 R88, R112.reuse, R120, R88 ;  /* 0x000000787058723c */ /* 0x040fe20000001858 */
[--C-:B-1----:R-:W-:Y:S03]  /*11310*/  FFMA.FTZ R103, R194, c[0x0][0x2d0], -R110.reuse ;  /* 0x0000b400c2677a23 */ /* 0x102fe6000001086e */
[----:B------:R-:W-:Y:S01]  /*11320*/  FFMA.FTZ R110, R193, c[0x0][0x2d0], -R110 ;  /* 0x0000b400c16e7a23 */ /* 0x000fe2000001086e */
[----:B------:R1:W-:Y:S02]  /*11330*/  MUFU.EX2 R194, R103 ;  /* 0x0000006700c27308 */ /* 0x0003e40000000800 */
[----:B------:R-:W-:Y:S01]  /*11340*/  F2FP.PACK_AB R120, R201, R202 ;  /* 0x000000cac978723e */ /* 0x000fe200000000ff */
[-C--:B------:R-:W-:Y:S01]  /*11350*/  HMMA.16816.F32 R92, R112, R122.reuse, R92 ;  /* 0x0000007a705c723c */ /* 0x080fe2000000185c */
[----:B------:R-:W-:Y:S06]  /*11360*/  F2FP.PACK_AB R121, R175, R176 ;  /* 0x000000b0af79723e */ /* 0x000fec00000000ff */
[----:B------:R-:W-:Y:S01]  /*11370*/  F2FP.PACK_AB R112, R226, R230 ;  /* 0x000000e6e270723e */ /* 0x000fe200000000ff */
[----:B------:R-:W-:Y:S01]  /*11380*/  HMMA.16816.F32 R96, R160, R122, R96 ;  /* 0x0000007aa060723c */ /* 0x000fe20000001860 */
[----:B------:R-:W-:Y:S01]  /*11390*/  F2FP.PACK_AB R113, R207, R225 ;  /* 0x000000e1cf71723e */ /* 0x000fe200000000ff */
[----:B------:R-:W2:Y:S02]  /*113a0*/  MUFU.EX2 R193, R110 ;  /* 0x0000006e00c17308 */ /* 0x000ea40000000800 */
[----:B------:R-:W-:Y:S02]  /*113b0*/  F2FP.PACK_AB R114, R205, R206 ;  /* 0x000000cecd72723e */ /* 0x000fe400000000ff */
[----:B------:R-:W-:Y:S02]  /*113c0*/  F2FP.PACK_AB R115, R203, R204 ;  /* 0x000000cccb73723e */ /* 0x000fe400000000ff */
[----:B------:R-:W-:Y:S04]  /*113d0*/  F2FP.PACK_AB R122, R199, R200 ;  /* 0x000000c8c77a723e */ /* 0x000fe800000000ff */
[----:B------:R-:W-:Y:S01]  /*113e0*/  F2FP.PACK_AB R123, R174, R173 ;  /* 0x000000adae7b723e */ /* 0x000fe200000000ff */
[-C--:B---3--:R-:W-:Y:S01]  /*113f0*/  HMMA.16816.F32 R4, R112, R116.reuse, R4 ;  /* 0x000000747004723c */ /* 0x088fe20000001804 */
[--C-:B-1----:R-:W-:Y:S01]  /*11400*/  FFMA.FTZ R103, R189, c[0x0][0x2d0], -R111.reuse ;  /* 0x0000b400bd677a23 */ /* 0x102fe2000001086f */
[----:B------:R-:W-:Y:S01]  /*11410*/  MOV R189, R107 ;  /* 0x0000006b00bd7202 */ /* 0x000fe20000000f00 */
[----:B------:R-:W-:Y:S02]  /*11420*/  FFMA.FTZ R111, R190, c[0x0][0x2d0], -R111 ;  /* 0x0000b400be6f7a23 */ /* 0x000fe4000001086f */
[----:B------:R1:W-:Y:S01]  /*11430*/  MUFU.EX2 R185, R103 ;  /* 0x0000006700b97308 */ /* 0x0003e20000000800 */
[----:B------:R-:W3:Y:S01]  /*11440*/  LDL.LU R190, [R1+0x14] ;  /* 0x0000140001be7983 */ /* 0x000ee20000300800 */
[----:B------:R-:W-:Y:S01]  /*11450*/  ISETP.GT.AND P0, PT, R222, R189, PT ;  /* 0x000000bdde00720c */ /* 0x000fe20003f04270 */
[C---:B------:R-:W-:Y:S01]  /*11460*/  HMMA.16816.F32 R8, R120.reuse, R116, R8 ;  /* 0x000000747808723c */ /* 0x040fe20000001808 */
[----:B--2---:R-:W-:Y:S06]  /*11470*/  F2FP.PACK_AB R110, R193, R194 ;  /* 0x000000c2c16e723e */ /* 0x004fec00000000ff */
[----:B------:R-:W2:Y:S01]  /*11480*/  MUFU.EX2 R182, R111 ;  /* 0x0000006f00b67308 */ /* 0x000ea20000000800 */
[-C--:B------:R-:W-:Y:S08]  /*11490*/  HMMA.16816.F32 R12, R120, R118.reuse, R12 ;  /* 0x00000076780c723c */ /* 0x080ff0000000180c */
[C---:B------:R-:W-:Y:S01]  /*114a0*/  HMMA.16816.F32 R16, R112.reuse, R118, R16 ;  /* 0x000000767010723c */ /* 0x040fe20000001810 */
[----:B------:R-:W4:Y:S03]  /*114b0*/  LDSM.16.MT88.4 R116, [R210+0x2880] ;  /* 0x00288000d274783b */ /* 0x000f260000004200 */
[--C-:B-1----:R-:W-:Y:S04]  /*114c0*/  FFMA.FTZ R103, R187, c[0x0][0x2d0], -R164.reuse ;  /* 0x0000b400bb677a23 */ /* 0x102fe800000108a4 */
[-C--:B------:R-:W-:Y:S01]  /*114d0*/  HMMA.16816.F32 R20, R112, R124.reuse, R20 ;  /* 0x0000007c7014723c */ /* 0x080fe20000001814 */
[----:B------:R1:W-:Y:S01]  /*114e0*/  MUFU.EX2 R181, R103 ;  /* 0x0000006700b57308 */ /* 0x0003e20000000800 */
[----:B------:R-:W5:Y:S02]  /*114f0*/  LDL.LU R187, [R1+0x10] ;  /* 0x0000100001bb7983 */ /* 0x000f640000300800 */
[----:B--2---:R-:W-:Y:S04]  /*11500*/  F2FP.PACK_AB R111, R182, R185 ;  /* 0x000000b9b66f723e */ /* 0x004fe800000000ff */
[C---:B------:R-:W-:Y:S08]  /*11510*/  HMMA.16816.F32 R24, R120.reuse, R124, R24 ;  /* 0x0000007c7818723c */ /* 0x040ff00000001818 */
[-C--:B------:R-:W-:Y:S08]  /*11520*/  HMMA.16816.F32 R28, R120, R126.reuse, R28 ;  /* 0x0000007e781c723c */ /* 0x080ff0000000181c */
[C---:B------:R-:W-:Y:S01]  /*11530*/  HMMA.16816.F32 R32, R112.reuse, R126, R32 ;  /* 0x0000007e7020723c */ /* 0x040fe20000001820 */
[--C-:B-1----:R-:W-:Y:S01]  /*11540*/  FFMA.FTZ R103, R188, c[0x0][0x2d0], -R164.reuse ;  /* 0x0000b400bc677a23 */ /* 0x102fe200000108a4 */
[----:B------:R-:W1:Y:S03]  /*11550*/  LDSM.16.MT88.4 R124, [R209+0x3480] ;  /* 0x00348000d17c783b */ /* 0x000e660000004200 */
[----:B------:R2:W2:Y:S03]  /*11560*/  MUFU.EX2 R178, R103 ;  /* 0x0000006700b27308 */ /* 0x0004a60000000800 */
[-C--:B------:R-:W-:Y:S02]  /*11570*/  HMMA.16816.F32 R36, R112, R128.reuse, R36 ;  /* 0x000000807024723c */ /* 0x080fe40000001824 */
[----:B------:R-:W3:Y:S06]  /*11580*/  LDL.LU R188, [R1+0x8] ;  /* 0x0000080001bc7983 */ /* 0x000eec0000300800 */
[C---:B------:R-:W-:Y:S08]  /*11590*/  HMMA.16816.F32 R40, R120.reuse, R128, R40 ;  /* 0x000000807828723c */ /* 0x040ff00000001828 */
[-C--:B------:R-:W-:Y:S01]  /*115a0*/  HMMA.16816.F32 R44, R120, R130.reuse, R44 ;  /* 0x00000082782c723c */ /* 0x080fe2000000182c */
[--C-:B--2---:R-:W-:Y:S03]  /*115b0*/  FFMA.FTZ R103, R191, c[0x0][0x2d0], -R164.reuse ;  /* 0x0000b400bf677a23 */ /* 0x104fe600000108a4 */
[----:B------:R-:W-:Y:S01]  /*115c0*/  F2FP.PACK_AB R160, R178, R181 ;  /* 0x000000b5b2a0723e */ /* 0x000fe200000000ff */
[----:B------:R-:W2:Y:S03]  /*115d0*/  LDL.LU R191, [R1+0xc] ;  /* 0x00000c0001bf7983 */ /* 0x000ea60000300800 */
[C---:B------:R-:W-:Y:S01]  /*115e0*/  HMMA.16816.F32 R48, R112.reuse, R130, R48 ;  /* 0x000000827030723c */ /* 0x040fe20000001830 */
[----:B------:R1:W-:Y:S01]  /*115f0*/  MUFU.EX2 R180, R103 ;  /* 0x0000006700b47308 */ /* 0x0003e20000000800 */
[----:B------:R-:W1:Y:S02]  /*11600*/  LDSM.16.MT88.4 R128, [R210+0x3480] ;  /* 0x00348000d280783b */ /* 0x000e640000004200 */
[----:B------:R-:W-:Y:S04]  /*11610*/  FFMA.FTZ R164, R192, c[0x0][0x2d0], -R164 ;  /* 0x0000b400c0a47a23 */ /* 0x000fe800000108a4 */
[-C--:B----4-:R-:W-:Y:S03]  /*11620*/  HMMA.16816.F32 R52, R112, R116.reuse, R52 ;  /* 0x000000747034723c */ /* 0x090fe60000001834 */
[----:B------:R4:W1:Y:S05]  /*11630*/  MUFU.EX2 R177, R164 ;  /* 0x000000a400b17308 */ /* 0x00086a0000000800 */
[C---:B------:R-:W-:Y:S08]  /*11640*/  HMMA.16816.F32 R56, R120.reuse, R116, R56 ;  /* 0x000000747838723c */ /* 0x040ff00000001838 */
[-C--:B------:R-:W-:Y:S01]  /*11650*/  HMMA.16816.F32 R60, R120, R118.reuse, R60 ;  /* 0x00000076783c723c */ /* 0x080fe2000000183c */
[--C-:B-1----:R-:W-:Y:S04]  /*11660*/  FFMA.FTZ R103, R183, c[0x0][0x2d0], -R102.reuse ;  /* 0x0000b400b7677a23 */ /* 0x102fe80000010866 */
[----:B------:R1:W-:Y:S03]  /*11670*/  MUFU.EX2 R172, R103 ;  /* 0x0000006700ac7308 */ /* 0x0003e60000000800 */
[C---:B------:R-:W-:Y:S01]  /*11680*/  HMMA.16816.F32 R64, R112.reuse, R118, R64 ;  /* 0x000000767040723c */ /* 0x040fe20000001840 */
[----:B----4-:R-:W4:Y:S03]  /*11690*/  LDSM.16.MT88.4 R164, [R210+0x2c80] ;  /* 0x002c8000d2a4783b */ /* 0x010f260000004200 */
[----:B------:R-:W-:Y:S04]  /*116a0*/  F2FP.PACK_AB R162, R177, R180 ;  /* 0x000000b4b1a2723e */ /* 0x000fe800000000ff */
[-C--:B------:R-:W-:Y:S08]  /*116b0*/  HMMA.16816.F32 R68, R112, R124.reuse, R68 ;  /* 0x0000007c7044723c */ /* 0x080ff00000001844 */
[C---:B------:R-:W-:Y:S01]  /*116c0*/  HMMA.16816.F32 R72, R120.reuse, R124, R72 ;  /* 0x0000007c7848723c */ /* 0x040fe20000001848 */
[--C-:B-1----:R-:W-:Y:S07]  /*116d0*/  FFMA.FTZ R103, R184, c[0x0][0x2d0], -R102.reuse ;  /* 0x0000b400b8677a23 */ /* 0x102fee0000010866 */
[-C--:B------:R-:W-:Y:S01]  /*116e0*/  HMMA.16816.F32 R76, R120, R126.reuse, R76 ;  /* 0x0000007e784c723c */ /* 0x080fe2000000184c */
[----:B------:R1:W1:Y:S07]  /*116f0*/  MUFU.EX2 R107, R103 ;  /* 0x00000067006b7308 */ /* 0x00026e0000000800 */
[C---:B------:R-:W-:Y:S08]  /*11700*/  HMMA.16816.F32 R80, R112.reuse, R126, R80 ;  /* 0x0000007e7050723c */ /* 0x040ff00000001850 */
[-C--:B------:R-:W-:Y:S08]  /*11710*/  HMMA.16816.F32 R84, R112, R128.reuse, R84 ;  /* 0x000000807054723c */ /* 0x080ff00000001854 */
[C---:B------:R-:W-:Y:S01]  /*11720*/  HMMA.16816.F32 R88, R120.reuse, R128, R88 ;  /* 0x000000807858723c */ /* 0x040fe20000001858 */
[--C-:B-1----:R-:W-:Y:S03]  /*11730*/  FFMA.FTZ R103, R186, c[0x0][0x2d0], -R102.reuse ;  /* 0x0000b400ba677a23 */ /* 0x102fe60000010866 */
[----:B------:R-:W-:Y:S01]  /*11740*/  FFMA.FTZ R102, R109, c[0x0][0x2d0], -R102 ;  /* 0x0000b4006d667a23 */ /* 0x000fe20000010866 */
[----:B------:R-:W-:Y:S02]  /*11750*/  F2FP.PACK_AB R109, R195, R196 ;  /* 0x000000c4c36d723e */ /* 0x000fe400000000ff */
[----:B------:R-:W-:Y:S01]  /*11760*/  MUFU.EX2 R103, R103 ;  /* 0x0000006700677308 */ /* 0x000fe20000000800 */
[-C--:B------:R-:W-:Y:S01]  /*11770*/  HMMA.16816.F32 R92, R120, R130.reuse, R92 ;  /* 0x00000082785c723c */ /* 0x080fe2000000185c */
[----:B------:R-:W-:Y:S07]  /*11780*/  F2FP.PACK_AB R161, R107, R172 ;  /* 0x000000ac6ba1723e */ /* 0x000fee00000000ff */
[----:B------:R-:W-:Y:S01]  /*11790*/  HMMA.16816.F32 R96, R112, R130, R96 ;  /* 0x000000827060723c */ /* 0x000fe20000001860 */
[----:B------:R-:W1:Y:S07]  /*117a0*/  MUFU.EX2 R102, R102 ;  /* 0x0000006600667308 */ /* 0x000e6e0000000800 */
[-C--:B------:R-:W-:Y:S01]  /*117b0*/  HMMA.16816.F32 R112, R108, R132.reuse, R4 ;  /* 0x000000846c70723c */ /* 0x080fe20000001804 */
[----:B------:R-:W3:Y:S03]  /*117c0*/  LDSM.16.MT88.4 R4, [R210+0x3880] ;  /* 0x00388000d204783b */ /* 0x000ee60000004200 */
[----:B-1----:R-:W-:Y:S07]  /*117d0*/  F2FP.PACK_AB R163, R102, R103 ;  /* 0x0000006766a3723e */ /* 0x002fee00000000ff */
        /* <DEDUP_REMOVED lines=11> */
[-C--:B----4-:R-:W-:Y:S08]  /*11890*/  HMMA.16816.F32 R52, R108, R164.reuse, R52 ;  /* 0x000000a46c34723c */ /* 0x090ff00000001834 */
[C---:B------:R-:W-:Y:S08]  /*118a0*/  HMMA.16816.F32 R56, R160.reuse, R164, R56 ;  /* 0x000000a4a038723c */ /* 0x040ff00000001838 */
[-C--:B------:R-:W-:Y:S08]  /*118b0*/  HMMA.16816.F32 R60, R160, R166.reuse, R60 ;  /* 0x000000a6a03c723c */ /* 0x080ff0000000183c */
[C---:B------:R-:W-:Y:S01]  /*118c0*/  HMMA.16816.F32 R64, R108.reuse, R166, R64 ;  /* 0x000000a66c40723c */ /* 0x040fe20000001840 */
[----:B-----5:R-:W-:Y:S07]  /*118d0*/  FFMA.FTZ R9, R2, R187, R235 ;  /* 0x000000bb02097223 */ /* 0x020fee00000100eb */
[-C--:B------:R-:W-:Y:S08]  /*118e0*/  HMMA.16816.F32 R68, R108, R168.reuse, R68 ;  /* 0x000000a86c44723c */ /* 0x080ff00000001844 */
[C---:B------:R-:W-:Y:S08]  /*118f0*/  HMMA.16816.F32 R72, R160.reuse, R168, R72 ;  /* 0x000000a8a048723c */ /* 0x040ff00000001848 */
[-C--:B------:R-:W-:Y:S08]  /*11900*/  HMMA.16816.F32 R76, R160, R170.reuse, R76 ;  /* 0x000000aaa04c723c */ /* 0x080ff0000000184c */
[C---:B------:R-:W-:Y:S01]  /*11910*/  HMMA.16816.F32 R80, R108.reuse, R170, R80 ;  /* 0x000000aa6c50723c */ /* 0x040fe20000001850 */
[----:B---3--:R-:W-:Y:S07]  /*11920*/  FFMA.FTZ R3, R3, R188, R241 ;  /* 0x000000bc03037223 */ /* 0x008fee00000100f1 */
[-C--:B------:R-:W-:Y:S01]  /*11930*/  HMMA.16816.F32 R84, R108, R4.reuse, R84 ;  /* 0x000000046c54723c */ /* 0x080fe20000001854 */
[----:B------:R-:W-:Y:S03]  /*11940*/  FADD.FTZ R8, R240, R3 ;  /* 0x00000003f0087221 */ /* 0x000fe60000010000 */
[----:B------:R-:W-:Y:S02]  /*11950*/  FADD.FTZ R3, R236, R9 ;  /* 0x00000009ec037221 */ /* 0x000fe40000010000 */
[----:B------:R-:W-:Y:S02]  /*11960*/  FADD.FTZ R8, R238, R8 ;  /* 0x00000008ee087221 */ /* 0x000fe40000010000 */
[C---:B------:R-:W-:Y:S01]  /*11970*/  HMMA.16816.F32 R88, R160.reuse, R4, R88 ;  /* 0x00000004a058723c */ /* 0x040fe20000001858 */
[----:B------:R-:W-:Y:S03]  /*11980*/  FADD.FTZ R10, R234, R3 ;  /* 0x00000003ea0a7221 */ /* 0x000fe60000010000 */
[----:B------:R-:W-:Y:S02]  /*11990*/  FFMA.FTZ R3, R0, R190, R179 ;  /* 0x000000be00037223 */ /* 0x000fe400000100b3 */
[----:B------:R-:W-:Y:S02]  /*119a0*/  FADD.FTZ R0, R237, R10 ;  /* 0x0000000aed007221 */ /* 0x000fe40000010000 */
[-C--:B------:R-:W-:Y:S01]  /*119b0*/  HMMA.16816.F32 R92, R160, R6.reuse, R92 ;  /* 0x00000006a05c723c */ /* 0x080fe2000000185c */
[----:B------:R-:W-:Y:S03]  /*119c0*/  FADD.FTZ R3, R231, R3 ;  /* 0x00000003e7037221 */ /* 0x000fe60000010000 */
[----:B--2---:R-:W-:Y:S02]  /*119d0*/  FFMA.FTZ R100, R100, R191, R245 ;  /* 0x000000bf64647223 */ /* 0x004fe400000100f5 */
[----:B------:R-:W-:Y:S02]  /*119e0*/  FADD.FTZ R3, R232, R3 ;  /* 0x00000003e8037221 */ /* 0x000fe40000010000 */
[----:B------:R-:W-:Y:S01]  /*119f0*/  FADD.FTZ R2, R244, R100 ;  /* 0x00000064f4027221 */ /* 0x000fe20000010000 */
[----:B------:R-:W-:Y:S03]  /*11a00*/  HMMA.16816.F32 R96, R108, R6, R96 ;  /* 0x000000066c60723c */ /* 0x000fe60000001860 */
[----:B------:R-:W-:Y:S01]  /*11a10*/  FADD.FTZ R2, R243, R2 ;  /* 0x00000002f3027221 */ /* 0x000fe20000010000 */
[-C--:B------:R-:W-:Y:S01]  /*11a20*/  MOV R100, R101.reuse ;  /* 0x0000006500647202 */ /* 0x080fe20000000f00 */
        /* <DEDUP_REMOVED lines=38> */
[----:B------:R-:W-:Y:S02]  /*11c90*/  MOV R103, R105 ;  /* 0x0000006900677202 */ /* 0x000fe40000000f00 */
[----:B------:R2:W-:Y:S01]  /*11ca0*/  STL [R1+0x10], R3 ;  /* 0x0000100301007387 */ /* 0x0005e20000100800 */
[----:B------:R-:W-:Y:S01]  /*11cb0*/  FADD.FTZ R2, R102, R2 ;  /* 0x0000000266027221 */ /* 0x000fe20000010000 */
[----:B------:R-:W-:Y:S04]  /*11cc0*/  MOV R102, R106 ;  /* 0x0000006a00667202 */ /* 0x000fe80000000f00 */
[----:B------:R2:W-:Y:S01]  /*11cd0*/  STL [R1+0x14], R2 ;  /* 0x0000140201007387 */ /* 0x0005e20000100800 */
[----:B-1----:R-:W-:Y:S04]  /*11ce0*/  IADD3 R0, R222, -0x1, RZ ;  /* 0xffffffffde007810 */ /* 0x002fe80007ffe0ff */
[----:B------:R-:W-:Y:S01]  /*11cf0*/  MOV R222, R0 ;  /* 0x0000000000de7202 */ /* 0x000fe20000000f00 */
[----:B------:R-:W-:-:S05]  /*11d00*/  @P0 BRA `(.L_x_330) ;  /* 0xffffbc6000000947 */ /* 0x000fca000383ffff */
.L_x_312:
[----:B------:R-:W3:Y:S04]  /*11d10*/  LDL.LU R0, [R1+0xc] ;  /* 0x00000c0001007983 */ /* 0x000ee80000300800 */
[----:B-12---:R-:W2:Y:S04]  /*11d20*/  LDL.LU R3, [R1+0x8] ;  /* 0x0000080001037983 */ /* 0x006ea80000300800 */
[----:B------:R-:W4:Y:S04]  /*11d30*/  LDL.LU R4, [R1+0x10] ;  /* 0x0000100001047983 */ /* 0x000f280000300800 */
[----:B------:R-:W5:Y:S01]  /*11d40*/  LDL.LU R2, [R1+0x14] ;  /* 0x0000140001027983 */ /* 0x000f620000300800 */
[----:B------:R-:W-:-:S02]  /*11d50*/  MOV R50, 0xff800000 ;  /* 0xff80000000327802 */ /* 0x000fc40000000f00 */
[----:B------:R-:W-:Y:S02]  /*11d60*/  MOV R51, 0xff800000 ;  /* 0xff80000000337802 */ /* 0x000fe40000000f00 */
[----:B------:R-:W-:Y:S01]  /*11d70*/  PLOP3.LUT P4, PT, PT, PT, PT, 0x8, 0x0 ;  /* 0x000000000000781c */ /* 0x000fe20003f8e170 */
[----:B---3--:R-:W1:Y:S04]  /*11d80*/  SHFL.BFLY PT, R10, R0, 0x2, 0x1f ;  /* 0x0c401f00000a7f89 */ /* 0x008e6800000e0000 */
[----:B--2---:R-:W2:Y:S04]  /*11d90*/  SHFL.BFLY PT, R8, R3, 0x2, 0x1f ;  /* 0x0c401f0003087f89 */ /* 0x004ea800000e0000 */
        /* <DEDUP_REMOVED lines=19> */
[----:B------:R-:W-:-:S05]  /*11ed0*/  FSETP.NE.FTZ.AND P1, PT, R6, RZ, PT ;  /* 0x000000ff0600720b */ /* 0x000fca0003f35000 */
[----:B------:R-:W1:Y:S01]  /*11ee0*/  @P3 MUFU.RCP R0, R10 ;  /* 0x0000000a00003308 */ /* 0x000e620000001000 */
[----:B------:R-:W-:-:S07]  /*11ef0*/  FSETP.NE.FTZ.AND P0, PT, R5, RZ, PT ;  /* 0x000000ff0500720b */ /* 0x000fce0003f15000 */
[----:B------:R-:W-:Y:S06]  /*11f00*/  @P2 MUFU.RCP R3, R8 ;  /* 0x0000000800032308 */ /* 0x000fec0000001000 */
[----:B------:R-:W-:Y:S01]  /*11f10*/  @P0 MOV R7, 0x3f317218 ;  /* 0x3f31721800070802 */ /* 0x000fe20000000f00 */
[C---:B-1----:R-:W-:Y:S01]  /*11f20*/  FMUL.FTZ R112, R0.reuse, R112 ;  /* 0x0000007000707220 */ /* 0x042fe20000410000 */
[----:B------:R-:W1:Y:S01]  /*11f30*/  @P1 MUFU.RCP R2, R6 ;  /* 0x0000000600021308 */ /* 0x000e620000001000 */
        /* <DEDUP_REMOVED lines=13> */
[C---:B------:R-:W-:Y:S01]  /*12010*/  FMUL.FTZ R17, R0.reuse, R52 ;  /* 0x0000003400117220 */ /* 0x040fe20000410000 */
[----:B------:R-:W-:Y:S01]  /*12020*/  @P1 MUFU.LG2 R6, R6 ;  /* 0x0000000600061308 */ /* 0x000fe20000000c00 */
[C---:B------:R-:W-:Y:S01]  /*12030*/  FMUL.FTZ R28, R0.reuse, R53 ;  /* 0x00000035001c7220 */ /* 0x040fe20000410000 */
[----:B------:R-:W-:Y:S01]  /*12040*/  MOV R53, 0xff800000 ;  /* 0xff80000000357802 */ /* 0x000fe20000000f00 */
        /* <DEDUP_REMOVED lines=10> */
[----:B------:R-:W-:Y:S01]  /*120f0*/  MOV R0, RZ ;  /* 0x000000ff00007202 */ /* 0x000fe20000000f00 */
[C---:B-1----:R-:W-:Y:S02]  /*12100*/  FMUL.FTZ R47, R2.reuse, R116 ;  /* 0x00000074022f7220 */ /* 0x042fe40000410000 */
[C---:B------:R-:W-:Y:S02]  /*12110*/  FMUL.FTZ R117, R2.reuse, R117 ;  /* 0x0000007502757220 */ /* 0x040fe40000410000 */
[C---:B------:R-:W-:Y:S01]  /*12120*/  FMUL.FTZ R120, R2.reuse, R120 ;  /* 0x0000007802787220 */ /* 0x040fe20000410000 */
[----:B------:R-:W1:Y:S01]  /*12130*/  @P0 MUFU.RCP R0, R5 ;  /* 0x0000000500000308 */ /* 0x000e620000001000 */
[----:B------:R-:W-:-:S02]  /*12140*/  FMUL.FTZ R46, R2, R121 ;  /* 0x00000079022e7220 */ /* 0x000fc40000410000 */
[C---:B------:R-:W-:Y:S02]  /*12150*/  FMUL.FTZ R132, R2.reuse, R132 ;  /* 0x0000008402847220 */ /* 0x040fe40000410000 */
[C---:B------:R-:W-:Y:S02]  /*12160*/  FMUL.FTZ R39, R2.reuse, R133 ;  /* 0x0000008502277220 */ /* 0x040fe40000410000 */
[C---:B------:R-:W-:Y:S01]  /*12170*/  FMUL.FTZ R136, R2.reuse, R136 ;  /* 0x0000008802887220 */ /* 0x040fe20000410000 */
[----:B------:R-:W2:Y:S01]  /*12180*/  @P0 MUFU.LG2 R5, R5 ;  /* 0x0000000500050308 */ /* 0x000ea20000000c00 */
        /* <DEDUP_REMOVED lines=17> */
[----:B------:R-:W-:Y:S01]  /*122a0*/  @P2 MOV R2, 0x3f317218 ;  /* 0x3f31721800022802 */ /* 0x000fe20000000f00 */
        /* <DEDUP_REMOVED lines=26> */
[C---:B-1----:R-:W-:Y:S02]  /*12450*/  FMUL.FTZ R118, R0.reuse, R118 ;  /* 0x0000007600767220 */ /* 0x042fe40000410000 */
        /* <DEDUP_REMOVED lines=24> */
[----:B------:R-:W-:Y:S02]  /*125e0*/  @P2 FMUL.FTZ R4, R2, c[0x0][0x2d0] ;  /* 0x0000b40002042a20 */ /* 0x000fe40000410000 */
[----:B------:R-:W-:Y:S02]  /*125f0*/  @P3 FMUL.FTZ R9, R3, c[0x0][0x2d0] ;  /* 0x0000b40003093a20 */ /* 0x000fe40000410000 */
[----:B------:R-:W-:Y:S02]  /*12600*/  @P1 FMUL.FTZ R2, R0, c[0x0][0x2d0] ;  /* 0x0000b40000021a20 */ /* 0x000fe40000410000 */
[----:B------:R-:W-:-:S02]  /*12610*/  @P3 FMUL.FTZ R10, R10, 0.69314718246459960938 ;  /* 0x3f3172180a0a3820 */ /* 0x000fc40000410000 */
[----:B------:R-:W-:Y:S02]  /*12620*/  @P2 FMUL.FTZ R8, R8, 0.69314718246459960938 ;  /* 0x3f31721808082820 */ /* 0x000fe40000410000 */
[----:B------:R-:W-:Y:S02]  /*12630*/  @P1 FMUL.FTZ R6, R6, 0.69314718246459960938 ;  /* 0x3f31721806061820 */ /* 0x000fe40000410000 */
[----:B--2---:R-:W-:Y:S02]  /*12640*/  @P0 FMUL.FTZ R3, R5, 0.69314718246459960938 ;  /* 0x3f31721805030820 */ /* 0x004fe40000410000 */
[----:B------:R-:W-:Y:S02]  /*12650*/  @P0 FMUL.FTZ R0, R7, c[0x0][0x2d0] ;  /* 0x0000b40007000a20 */ /* 0x000fe40000410000 */
[----:B------:R-:W-:Y:S02]  /*12660*/  @P3 FFMA.FTZ R50, R9, R106, R10 ;  /* 0x0000006a09323223 */ /* 0x000fe4000001000a */
[----:B------:R-:W-:-:S02]  /*12670*/  @P2 FFMA.FTZ R51, R4, R105, R8 ;  /* 0x0000006904332223 */ /* 0x000fc40000010008 */
[----:B------:R-:W-:Y:S02]  /*12680*/  @P1 FFMA.FTZ R53, R2, R104, R6 ;  /* 0x0000006802351223 */ /* 0x000fe40000010006 */
[----:B------:R-:W-:Y:S02]  /*12690*/  @P0 FFMA.FTZ R55, R0, R100, R3 ;  /* 0x0000006400370223 */ /* 0x000fe40000010003 */
.L_x_258:
[----:B-1----:R-:W-:Y:S05]  /*126a0*/  @P4 BRA `(.L_x_331) ;  /* 0x0000176000004947 */ /* 0x002fea0003800000 */
[----:B------:R-:W2:Y:S01]  /*126b0*/  LDL R63, [R1+0x6c] ;  /* 0x00006c00013f7983 */ /* 0x000ea20000100800 */
[----:B------:R-:W-:Y:S02]  /*126c0*/  F2FP.PACK_AB R45, R45, R112 ;  /* 0x000000702d2d723e */ /* 0x000fe400000000ff */
[----:B------:R-:W-:Y:S01]  /*126d0*/  F2FP.PACK_AB R44, R44, R114 ;  /* 0x000000722c2c723e */ /* 0x000fe200000000ff */
[----:B------:R-:W1:Y:S01]  /*126e0*/  S2R R57, SR_TID.X ;  /* 0x0000000000397919 */ /* 0x000e620000002100 */
        /* <DEDUP_REMOVED lines=12> */
[----:B-1----:R-:W-:Y:S02]  /*127b0*/  SHF.R.S32.HI R61, RZ, 0x1f, R57 ;  /* 0x0000001fff3d7819 */ /* 0x002fe40000011439 */
[----:B------:R-:W-:Y:S02]  /*127c0*/  F2FP.PACK_AB R36, R36, R136 ;  /* 0x000000882424723e */ /* 0x000fe400000000ff */
[----:B------:R-:W-:-:S02]  /*127d0*/  LEA.HI R3, R61, R57, RZ, 0x2 ;  /* 0x000000393d037211 */ /* 0x000fc400078f10ff */
[----:B------:R-:W-:Y:S02]  /*127e0*/  LEA.HI R48, R61, R57, RZ, 0x5 ;  /* 0x000000393d307211 */ /* 0x000fe400078f28ff */
[--C-:B------:R-:W-:Y:S02]  /*127f0*/  SHF.R.S32.HI R52, RZ, 0x2, R3.reuse ;  /* 0x00000002ff347819 */ /* 0x100fe40000011403 */
[----:B------:R-:W-:Y:S02]  /*12800*/  SHF.R.S32.HI R0, RZ, 0x1f, R3 ;  /* 0x0000001fff007819 */ /* 0x000fe40000011403 */
[----:B------:R-:W-:Y:S02]  /*12810*/  LOP3.LUT R3, R3, 0xfffffffc, RZ, 0xc0, !PT ;  /* 0xfffffffc03037812 */ /* 0x000fe400078ec0ff */
[----:B------:R-:W-:Y:S02]  /*12820*/  LEA.HI R0, R0, R52, RZ, 0x3 ;  /* 0x0000003400007211 */ /* 0x000fe400078f18ff */
[----:B------:R-:W-:Y:S01]  /*12830*/  SHF.R.S32.HI R49, RZ, 0x5, R48 ;  /* 0x00000005ff317819 */ /* 0x000fe20000011430 */
[----:B------:R-:W-:Y:S01]  /*12840*/  IMAD.IADD R29, R57, 0x1, -R3 ;  /* 0x00000001391d7824 */ /* 0x000fe200078e0a03 */
[----:B------:R-:W-:-:S02]  /*12850*/  LOP3.LUT R0, R0, 0xfffffff8, RZ, 0xc0, !PT ;  /* 0xfffffff800007812 */ /* 0x000fc400078ec0ff */
[----:B------:R-:W-:Y:S02]  /*12860*/  F2FP.PACK_AB R138, R139, R138 ;  /* 0x0000008a8b8a723e */ /* 0x000fe400000000ff */
[----:B------:R-:W-:Y:S01]  /*12870*/  F2FP.PACK_AB R35, R35, R144 ;  /* 0x000000902323723e */ /* 0x000fe200000000ff */
[----:B------:R-:W-:Y:S01]  /*12880*/  IMAD.IADD R2, R52, 0x1, -R0 ;  /* 0x0000000134027824 */ /* 0x000fe200078e0a00 */
[----:B------:R-:W-:Y:S02]  /*12890*/  F2FP.PACK_AB R34, R34, R146 ;  /* 0x000000922222723e */ /* 0x000fe400000000ff */
[----:B------:R-:W-:Y:S02]  /*128a0*/  F2FP.PACK_AB R32, R32, R156 ;  /* 0x0000009c2020723e */ /* 0x000fe400000000ff */
[----:B------:R-:W-:Y:S02]  /*128b0*/  LEA.HI R0, R2, R2, RZ, 0x1 ;  /* 0x0000000202007211 */ /* 0x000fe400078f08ff */
[----:B------:R-:W-:-:S02]  /*128c0*/  F2FP.PACK_AB R31, R31, R158 ;  /* 0x0000009e1f1f723e */ /* 0x000fc400000000ff */
        /* <DEDUP_REMOVED lines=116> */
.L_x_332:
[----:B-1----:R-:W-:Y:S01]  /*13010*/  LOP3.LUT R0, R48, 0xffffffe0, RZ, 0xc0, !PT ;  /* 0xffffffe030007812 */ /* 0x002fe200078ec0ff */
[----:B------:R-:W1:Y:S01]  /*13020*/  S2R R21, SR_CTAID.X ;  /* 0x0000000000157919 */ /* 0x000e620000002500 */
[----:B------:R-:W-:Y:S01]  /*13030*/  SHF.R.S32.HI R7, RZ, 0x1f, R49 ;  /* 0x0000001fff077819 */ /* 0x000fe20000011431 */
[----:B------:R-:W-:Y:S01]  /*13040*/  IMAD.MOV.U32 R13, RZ, RZ, c[0x0][0x4e8] ;  /* 0x00013a00ff0d7624 */ /* 0x000fe200078e00ff */
[----:B------:R-:W-:Y:S01]  /*13050*/  LEA.HI R6, R29, R29, RZ, 0x1 ;  /* 0x0000001d1d067211 */ /* 0x000fe200078f08ff */
[----:B------:R-:W-:Y:S01]  /*13060*/  IMAD.IADD R0, R57, 0x1, -R0 ;  /* 0x0000000139007824 */ /* 0x000fe200078e0a00 */
[----:B------:R-:W-:Y:S01]  /*13070*/  LEA.HI R7, R7, R49, RZ, 0x2 ;  /* 0x0000003107077211 */ /* 0x000fe200078f10ff */
[----:B------:R-:W2:Y:S01]  /*13080*/  S2R R14, SR_CTAID.Y ;  /* 0x00000000000e7919 */ /* 0x000ea20000002600 */
[C---:B------:R-:W-:Y:S01]  /*13090*/  LOP3.LUT R8, R6.reuse, 0x1ffffffe, RZ, 0xc0, !PT ;  /* 0x1ffffffe06087812 */ /* 0x040fe200078ec0ff */
[----:B------:R-:W-:Y:S01]  /*130a0*/  IMAD.SHL.U32 R6, R6, 0x20, RZ ;  /* 0x0000002006067824 */ /* 0x000fe200078e00ff */
[----:B------:R-:W-:Y:S01]  /*130b0*/  SHF.R.S32.HI R9, RZ, 0x1f, R0 ;  /* 0x0000001fff097819 */ /* 0x000fe20000011400 */
[----:B------:R-:W-:Y:S01]  /*130c0*/  IMAD R11, R3, c[0x0][0x3a0], RZ ;  /* 0x0000e800030b7a24 */ /* 0x000fe200078e02ff */
[----:B------:R-:W-:Y:S01]  /*130d0*/  LOP3.LUT R7, R7, 0xffffffc, RZ, 0xc0, !PT ;  /* 0x0ffffffc07077812 */ /* 0x000fe200078ec0ff */
[----:B------:R-:W-:Y:S01]  /*130e0*/  IMAD.WIDE.U32 R4, R2, c[0x0][0x3a0], RZ ;  /* 0x0000e80002047a25 */ /* 0x000fe200078e00ff */
[----:B------:R-:W-:Y:S01]  /*130f0*/  LEA.HI R9, R9, R0, RZ, 0x2 ;  /* 0x0000000009097211 */ /* 0x000fe200078f10ff */
[----:B------:R-:W-:Y:S01]  /*13100*/  BSSY B0, `(.L_x_333) ;  /* 0x0000088000007945 */ /* 0x000fe20003800000 */
[----:B------:R-:W-:Y:S01]  /*13110*/  IADD3 R10, R29, -R8, RZ ;  /* 0x800000081d0a7210 */ /* 0x000fe20007ffe0ff */
[----:B-----5:R-:W-:Y:S01]  /*13120*/  IMAD R24, R24, c[0x0][0x4e8], RZ ;  /* 0x00013a0018187a24 */ /* 0x020fe200078e02ff */
[----:B------:R-:W-:Y:S01]  /*13130*/  LOP3.LUT R8, R6, 0xffffffc0, RZ, 0xc0, !PT ;  /* 0xffffffc006087812 */ /* 0x000fe200078ec0ff */
[----:B------:R-:W-:Y:S01]  /*13140*/  IMAD.IADD R6, R49, 0x1, -R7 ;  /* 0x0000000131067824 */ /* 0x000fe200078e0a07 */
[----:B------:R-:W-:Y:S01]  /*13150*/  SHF.R.S32.HI R7, RZ, 0x2, R9 ;  /* 0x00000002ff077819 */ /* 0x000fe20000011409 */
[----:B------:R-:W-:Y:S01]  /*13160*/  IMAD R9, R2, c[0x0][0x3a4], R11 ;  /* 0x0000e90002097a24 */ /* 0x000fe200078e020b */
[----:B------:R-:W-:Y:S01]  /*13170*/  LEA.HI R12, R52, R52, RZ, 0x1 ;  /* 0x00000034340c7211 */ /* 0x000fe200078f08ff */
[----:B------:R-:W-:Y:S01]  /*13180*/  IMAD R8, R10, 0x8, R8 ;  /* 0x000000080a087824 */ /* 0x000fe200078e0208 */
[----:B------:R-:W-:Y:S01]  /*13190*/  LEA R16, R6, R7, 0x4 ;  /* 0x0000000706107211 */ /* 0x000fe200078e20ff */
[----:B------:R-:W-:Y:S01]  /*131a0*/  IMAD.IADD R5, R5, 0x1, R9 ;  /* 0x0000000105057824 */ /* 0x000fe200078e0209 */
[----:B------:R-:W-:-:S02]  /*131b0*/  LOP3.LUT R6, R12, 0x3fffffe, RZ, 0xc0, !PT ;  /* 0x03fffffe0c067812 */ /* 0x000fc400078ec0ff */
[----:B------:R-:W-:Y:S02]  /*131c0*/  ISETP.NE.AND P2, PT, R13, 0x1, PT ;  /* 0x000000010d00780c */ /* 0x000fe40003f45270 */
[----:B------:R-:W-:Y:S01]  /*131d0*/  LOP3.LUT P0, RZ, R0, 0x3, RZ, 0xc0, !PT ;  /* 0x0000000300ff7812 */ /* 0x000fe2000780c0ff */
[----:B------:R-:W-:Y:S01]  /*131e0*/  IMAD.IADD R0, R52, 0x1, -R6 ;  /* 0x0000000134007824 */ /* 0x000fe200078e0a06 */
[----:B------:R-:W-:Y:S01]  /*131f0*/  IADD3 R6, R16, R8, RZ ;  /* 0x0000000810067210 */ /* 0x000fe20007ffe0ff */
[----:B--2---:R-:W-:Y:S01]  /*13200*/  IMAD.WIDE.U32 R12, R14, c[0x0][0x490], R2 ;  /* 0x000124000e0c7a25 */ /* 0x004fe200078e0002 */
[----:B------:R-:W-:Y:S02]  /*13210*/  SHF.R.S32.HI R7, RZ, 0x1f, R14 ;  /* 0x0000001fff077819 */ /* 0x000fe4000001140e */
[----:B------:R-:W-:Y:S01]  /*13220*/  SEL R10, R63, RZ, !P1 ;  /* 0x000000ff3f0a7207 */ /* 0x000fe20004800000 */
[----:B-1----:R-:W-:Y:S01]  /*13230*/  IMAD R6, R21, 0x80, R6 ;  /* 0x0000008015067824 */ /* 0x002fe200078e0206 */
[----:B------:R-:W-:Y:S01]  /*13240*/  LEA.HI R17, R61, R57, RZ, 0x3 ;  /* 0x000000393d117211 */ /* 0x000fe200078f18ff */
[----:B------:R-:W-:-:S02]  /*13250*/  IMAD R20, R49, 0x8, R0 ;  /* 0x0000000831147824 */ /* 0x000fc400078e0200 */
[----:B------:R-:W-:Y:S01]  /*13260*/  @P2 IMAD.HI.U32 R0, R6, c[0x0][0x4ec], RZ ;  /* 0x00013b0006002a27 */ /* 0x000fe200078e00ff */
[----:B------:R-:W-:-:S03]  /*13270*/  MOV R8, R6 ;  /* 0x0000000600087202 */ /* 0x000fc60000000f00 */
[C---:B------:R-:W-:Y:S01]  /*13280*/  IMAD R2, R7.reuse, c[0x0][0x490], RZ ;  /* 0x0001240007027a24 */ /* 0x040fe200078e02ff */
[----:B------:R-:W-:Y:S01]  /*13290*/  @P2 SHF.R.U32.HI R8, RZ, c[0x0][0x4f0], R0 ;  /* 0x00013c00ff082a19 */ /* 0x000fe20000011600 */
[----:B------:R-:W-:Y:S01]  /*132a0*/  IMAD R15, R7, c[0x0][0x3e8], RZ ;  /* 0x0000fa00070f7a24 */ /* 0x000fe200078e02ff */
[----:B------:R-:W-:Y:S01]  /*132b0*/  SHF.R.S32.HI R0, RZ, 0x1f, R63 ;  /* 0x0000001fff007819 */ /* 0x000fe2000001143f */
[----:B------:R-:W-:Y:S01]  /*132c0*/  IMAD R2, R14, c[0x0][0x494], R2 ;  /* 0x000125000e027a24 */ /* 0x000fe200078e0202 */
[----:B------:R-:W-:Y:S01]  /*132d0*/  IADD3 R7, -R8, RZ, RZ ;  /* 0x000000ff08077210 */ /* 0x000fe20007ffe1ff */
[----:B------:R-:W-:Y:S01]  /*132e0*/  IMAD R15, R14, c[0x0][0x3ec], R15 ;  /* 0x0000fb000e0f7a24 */ /* 0x000fe200078e020f */
[----:B------:R-:W-:Y:S01]  /*132f0*/  SEL R0, R0, RZ, !P1 ;  /* 0x000000ff00007207 */ /* 0x000fe20004800000 */
[----:B------:R-:W-:Y:S02]  /*13300*/  IMAD.IADD R3, R13, 0x1, R2 ;  /* 0x000000010d037824 */ /* 0x000fe400078e0202 */
[----:B------:R-:W-:Y:S01]  /*13310*/  IMAD.MOV.U32 R2, RZ, RZ, R12 ;  /* 0x000000ffff027224 */ /* 0x000fe200078e000c */
[----:B------:R-:W-:Y:S01]  /*13320*/  SHF.L.U32 R12, R17, 0x3, RZ ;  /* 0x00000003110c7819 */ /* 0x000fe200000006ff */
[----:B------:R-:W-:-:S04]  /*13330*/  IMAD.WIDE.U32 R4, R14, c[0x0][0x3e8], R4 ;  /* 0x0000fa000e047a25 */ /* 0x000fc800078e0004 */
[----:B------:R-:W-:Y:S02]  /*13340*/  IMAD R14, R29, 0x20, R52 ;  /* 0x000000201d0e7824 */ /* 0x000fe400078e0234 */
[----:B------:R-:W-:Y:S02]  /*13350*/  IMAD R11, R7, c[0x0][0x4e8], R6 ;  /* 0x00013a00070b7a24 */ /* 0x000fe400078e0206 */
[----:B------:R-:W-:Y:S02]  /*13360*/  IMAD R9, R0, c[0x0][0x498], RZ ;  /* 0x0001260000097a24 */ /* 0x000fe400078e02ff */
[----:B------:R-:W-:-:S04]  /*13370*/  IMAD.WIDE.U32 R6, R10, c[0x0][0x498], R2 ;  /* 0x000126000a067a25 */ /* 0x000fc800078e0002 */
[----:B------:R-:W-:Y:S02]  /*13380*/  IMAD R14, R21, 0x80, R14 ;  /* 0x00000080150e7824 */ /* 0x000fe400078e020e */
[----:B------:R-:W-:Y:S01]  /*13390*/  IMAD.IADD R3, R5, 0x1, R15 ;  /* 0x0000000105037824 */ /* 0x000fe200078e020f */
[----:B------:R-:W-:Y:S01]  /*133a0*/  SHF.R.S32.HI R5, RZ, 0x1f, R8 ;  /* 0x0000001fff057819 */ /* 0x000fe20000011408 */
[----:B------:R-:W-:Y:S01]  /*133b0*/  IMAD R9, R10, c[0x0][0x49c], R9 ;  /* 0x000127000a097a24 */ /* 0x000fe200078e0209 */
[----:B------:R-:W-:Y:S01]  /*133c0*/  IADD3 R8, P1, R8, R6, RZ ;  /* 0x0000000608087210 */ /* 0x000fe20007f3e0ff */
[----:B------:R-:W-:Y:S01]  /*133d0*/  @P2 IMAD.HI.U32 R2, R14, c[0x0][0x4ec], RZ ;  /* 0x00013b000e022a27 */ /* 0x000fe200078e00ff */
[----:B------:R-:W-:Y:S02]  /*133e0*/  MOV R18, R14 ;  /* 0x0000000e00127202 */ /* 0x000fe40000000f00 */
[----:B------:R-:W-:Y:S01]  /*133f0*/  IADD3.X R9, R5, R7, R9, P1, !PT ;  /* 0x0000000705097210 */ /* 0x000fe20000ffe409 */
[----:B------:R-:W-:Y:S01]  /*13400*/  IMAD R0, R0, c[0x0][0x3f0], RZ ;  /* 0x0000fc0000007a24 */ /* 0x000fe200078e02ff */
[----:B------:R-:W-:Y:S01]  /*13410*/  SHF.R.S32.HI R7, RZ, 0x1f, R11 ;  /* 0x0000001fff077819 */ /* 0x000fe2000001140b */
[----:B------:R-:W-:Y:S01]  /*13420*/  IMAD.SHL.U32 R6, R29, 0x8, RZ ;  /* 0x000000081d067824 */ /* 0x000fe200078e00ff */
[----:B------:R-:W-:Y:S01]  /*13430*/  @P2 SHF.R.U32.HI R18, RZ, c[0x0][0x4f0], R2 ;  /* 0x00013c00ff122a19 */ /* 0x000fe20000011602 */
[----:B------:R-:W-:-:S02]  /*13440*/  IMAD.MOV.U32 R2, RZ, RZ, R4 ;  /* 0x000000ffff027224 */ /* 0x000fc400078e0004 */
[----:B------:R-:W-:Y:S02]  /*13450*/  IMAD R7, R7, c[0x0][0x488], RZ ;  /* 0x0001220007077a24 */ /* 0x000fe400078e02ff */
[----:B------:R-:W-:Y:S01]  /*13460*/  IMAD R13, R10, c[0x0][0x3f4], R0 ;  /* 0x0000fd000a0d7a24 */ /* 0x000fe200078e0200 */
[----:B------:R-:W-:Y:S01]  /*13470*/  LOP3.LUT R0, R12, 0xc0, RZ, 0xc0, !PT ;  /* 0x000000c00c007812 */ /* 0x000fe200078ec0ff */
[----:B------:R-:W-:-:S03]  /*13480*/  IMAD.WIDE.U32 R4, R10, c[0x0][0x3f0], R2 ;  /* 0x0000fc000a047a25 */ /* 0x000fc600078e0002 */
[----:B------:R-:W-:Y:S01]  /*13490*/  SHF.R.U32.HI R10, RZ, 0x3, R0 ;  /* 0x00000003ff0a7819 */ /* 0x000fe20000011600 */
[----:B------:R-:W-:Y:S01]  /*134a0*/  IMAD.WIDE.U32 R2, R11, c[0x0][0x488], R8 ;  /* 0x000122000b027a25 */ /* 0x000fe200078e0008 */
[----:B------:R-:W-:Y:S02]  /*134b0*/  LOP3.LUT R9, R0, 0x18, R6, 0xf8, !PT ;  /* 0x0000001800097812 */ /* 0x000fe400078ef806 */
[----:B------:R-:W-:Y:S01]  /*134c0*/  IADD3 R5, R5, R13, RZ ;  /* 0x0000000d05057210 */ /* 0x000fe20007ffe0ff */
[----:B------:R-:W-:Y:S01]  /*134d0*/  IMAD R8, R11, c[0x0][0x48c], R7 ;  /* 0x000123000b087a24 */ /* 0x000fe200078e0207 */
[----:B------:R-:W-:Y:S01]  /*134e0*/  LEA R7, P1, R2, c[0x0][0x450], 0x2 ;  /* 0x0001140002077a11 */ /* 0x000fe200078210ff */
[----:B------:R-:W-:Y:S01]  /*134f0*/  IMAD.MOV R0, RZ, RZ, -R18 ;  /* 0x000000ffff007224 */ /* 0x000fe200078e0a12 */
[----:B------:R-:W-:Y:S01]  /*13500*/  LOP3.LUT R19, R9, R10, RZ, 0x3c, !PT ;  /* 0x0000000a09137212 */ /* 0x000fe200078e3cff */
[----:B------:R-:W-:Y:S01]  /*13510*/  IMAD.IADD R3, R3, 0x1, R8 ;  /* 0x0000000103037824 */ /* 0x000fe200078e0208 */
[----:B------:R-:W-:Y:S01]  /*13520*/  SHF.R.S32.HI R8, RZ, 0x1f, R18 ;  /* 0x0000001fff087819 */ /* 0x000fe20000011412 */
[----:B------:R-:W-:Y:S01]  /*13530*/  IMAD R9, R0, c[0x0][0x4e8], R14 ;  /* 0x00013a0000097a24 */ /* 0x000fe200078e020e */
[----:B------:R-:W-:Y:S02]  /*13540*/  SHFL.IDX PT, R12, R7, 0x1, 0x1c1f ;  /* 0x003c1f00070c7f89 */ /* 0x000fe400000e0000 */
[----:B------:R-:W-:Y:S01]  /*13550*/  LEA.HI.X R0, R2, c[0x0][0x454], R3, 0x2, P1 ;  /* 0x0001150002007a11 */ /* 0x000fe200008f1403 */
[----:B------:R-:W-:Y:S01]  /*13560*/  IMAD R2, R8, c[0x0][0x3e0], RZ ;  /* 0x0000f80008027a24 */ /* 0x000fe200078e02ff */
[----:B------:R-:W-:Y:S01]  /*13570*/  SHFL.IDX PT, R14, R7, RZ, 0x1c1f ;  /* 0x001c1fff070e7589 */ /* 0x000fe200000e0000 */
[----:B------:R-:W-:-:S03]  /*13580*/  IMAD R8, R21, 0x80, R16 ;  /* 0x0000008015087824 */ /* 0x000fc600078e0210 */
[----:B------:R-:W1:Y:S02]  /*13590*/  SHFL.IDX PT, R15, R0, RZ, 0x1c1f ;  /* 0x001c1fff000f7589 */ /* 0x000e6400000e0000 */
        /* <DEDUP_REMOVED lines=10> */
[C---:B--2---:R-:W-:Y:S02]  /*13640*/  IADD3 R0, R8.reuse, 0x8, RZ ;  /* 0x0000000808007810 */ /* 0x044fe40007ffe0ff */
[----:B------:R-:W-:Y:S02]  /*13650*/  IADD3 R8, R8, 0x48, RZ ;  /* 0x0000004808087810 */ /* 0x000fe40007ffe0ff */
[-C--:B------:R-:W-:Y:S02]  /*13660*/  ISETP.GE.OR P2, PT, R0, R24.reuse, P0 ;  /* 0x000000180000720c */ /* 0x080fe40000746670 */
[----:B------:R-:W-:Y:S02]  /*13670*/  SHF.R.S32.HI R4, RZ, 0x1f, R9 ;  /* 0x0000001fff047819 */ /* 0x000fe40000011409 */
[-C--:B------:R-:W-:Y:S01]  /*13680*/  ISETP.GE.OR P1, PT, R5, R24.reuse, P0 ;  /* 0x000000180500720c */ /* 0x080fe20000726670 */
[----:B------:R-:W-:Y:S01]  /*13690*/  IMAD.U32 R5, R20, 0x20, R19 ;  /* 0x0000002014057824 */ /* 0x000fe200078e0013 */
[----:B------:R-:W-:Y:S01]  /*136a0*/  ISETP.GE.OR P0, PT, R8, R24, P0 ;  /* 0x000000180800720c */ /* 0x000fe20000706670 */
[----:B------:R-:W-:Y:S01]  /*136b0*/  IMAD R0, R4, c[0x0][0x3d8], RZ ;  /* 0x0000f60004007a24 */ /* 0x000fe200078e02ff */
[----:B------:R-:W-:-:S03]  /*136c0*/  IADD3 R3, R3, R7, RZ ;  /* 0x0000000703037210 */ /* 0x000fc60007ffe0ff */
[----:B------:R-:W-:Y:S02]  /*136d0*/  IMAD R4, R9, c[0x0][0x3dc], R0 ;  /* 0x0000f70009047a24 */ /* 0x000fe400078e0200 */
[----:B------:R-:W-:Y:S01]  /*136e0*/  IMAD.SHL.U32 R0, R5, 0x2, RZ ;  /* 0x0000000205007824 */ /* 0x000fe200078e00ff */
[----:B------:R-:W-:Y:S01]  /*136f0*/  @!P2 ST.E [R12.64], R51 ;  /* 0x000000330c00a985 */ /* 0x000fe2000c101908 */
[----:B------:R-:W-:-:S03]  /*13700*/  IMAD.WIDE.U32 R2, R9, c[0x0][0x3d8], R2 ;  /* 0x0000f60009027a25 */ /* 0x000fc600078e0002 */
[----:B---3--:R-:W-:Y:S02]  /*13710*/  @!P1 ST.E [R16.64], R53 ;  /* 0x0000003510009985 */ /* 0x008fe4000c101908 */
[----:B------:R-:W-:Y:S02]  /*13720*/  IADD3 R3, R3, R4, RZ ;  /* 0x0000000403037210 */ /* 0x000fe40007ffe0ff */
        /* <DEDUP_REMOVED lines=8> */
[----:B-1----:R-:W-:-:S03]  /*137b0*/  IMAD R11, R21, 0x80, R52 ;  /* 0x00000080150b7824 */ /* 0x002fc600078e0234 */
[----:B------:R1:W1:Y:S01]  /*137c0*/  LDS.128 R28, [R0+0x4880] ;  /* 0x00488000001c7984 */ /* 0x0002620000000c00 */
[----:B------:R-:W-:-:S03]  /*137d0*/  LEA.HI.X R10, R2, c[0x0][0x384], R3, 0x1, P0 ;  /* 0x0000e100020a7a11 */ /* 0x000fc600000f0c03 */
[----:B------:R1:W1:Y:S01]  /*137e0*/  LDS.128 R40, [R0+0x5080] ;  /* 0x0050800000287984 */ /* 0x0002620000000c00 */
[----:B------:R-:W-:-:S03]  /*137f0*/  ISETP.GE.AND P0, PT, R11, R24, PT ;  /* 0x000000180b00720c */ /* 0x000fc60003f06270 */
[----:B------:R1:W1:Y:S04]  /*13800*/  LDS.128 R64, [R0+0x5880] ;  /* 0x0058800000407984 */ /* 0x0002680000000c00 */
[----:B------:R1:W1:Y:S04]  /*13810*/  SHFL.IDX PT, R2, R25, RZ, 0x1c1f ;  /* 0x001c1fff19027589 */ /* 0x00026800000e0000 */
[----:B------:R1:W1:Y:S02]  /*13820*/  SHFL.IDX PT, R3, R10, RZ, 0x1c1f ;  /* 0x001c1fff0a037589 */ /* 0x00026400000e0000 */
        /* <DEDUP_REMOVED lines=21> */
.L_x_334:
[----:B---3--:R-:W-:Y:S05]  /*13980*/  BSYNC B0 ;  /* 0x0000000000007941 */ /* 0x008fea0003800000 */
.L_x_333:
        /* <DEDUP_REMOVED lines=23> */
.L_x_336:
[----:B------:R-:W-:Y:S05]  /*13b00*/  BSYNC B0 ;  /* 0x0000000000007941 */ /* 0x000fea0003800000 */
.L_x_335:
        /* <DEDUP_REMOVED lines=23> */
.L_x_338:
[----:B------:R-:W-:Y:S05]  /*13c80*/  BSYNC B0 ;  /* 0x0000000000007941 */ /* 0x000fea0003800000 */
.L_x_337:
        /* <DEDUP_REMOVED lines=24> */
.L_x_331:
        /* <DEDUP_REMOVED lines=19> */
.L_x_339:
[----:B-1----:R-:W1:Y:S01]  /*13f40*/  S2R R11, SR_TID.X ;  /* 0x00000000000b7919 */ /* 0x002e620000002100 */
[----:B------:R-:W-:Y:S01]  /*13f50*/  SHF.R.S32.HI R0, RZ, 0x1f, R8 ;  /* 0x0000001fff007819 */ /* 0x000fe20000011408 */
[----:B------:R-:W-:Y:S01]  /*13f60*/  BSSY B0, `(.L_x_340) ;  /* 0x0000028000007945 */ /* 0x000fe20003800000 */
[----:B------:R-:W-:-:S02]  /*13f70*/  SEL R10, R8, RZ, !P0 ;  /* 0x000000ff080a7207 */ /* 0x000fc40004000000 */
[----:B------:R-:W-:Y:S02]  /*13f80*/  SEL R12, R0, RZ, !P0 ;  /* 0x000000ff000c7207 */ /* 0x000fe40004000000 */
[----:B-1----:R-:W-:-:S13]  /*13f90*/  ISETP.GT.AND P1, PT, R11, 0x7f, PT ;  /* 0x0000007f0b00780c */ /* 0x002fda0003f24270 */
        /* <DEDUP_REMOVED lines=36> */
.L_x_341:
[----:B------:R-:W-:Y:S05]  /*141e0*/  BSYNC B0 ;  /* 0x0000000000007941 */ /* 0x000fea0003800000 */
.L_x_340:
        /* <DEDUP_REMOVED lines=66> */
.L_x_343:
[----:B------:R-:W-:Y:S05]  /*14610*/  BSYNC B0 ;  /* 0x0000000000007941 */ /* 0x000fea0003800000 */
.L_x_342:
        /* <DEDUP_REMOVED lines=21> */
.L_x_345:
[----:B------:R-:W-:Y:S05]  /*14770*/  BSYNC B0 ;  /* 0x0000000000007941 */ /* 0x000fea0003800000 */
.L_x_344:
        /* <DEDUP_REMOVED lines=21> */
.L_x_347:
[----:B------:R-:W-:Y:S05]  /*148d0*/  BSYNC B0 ;  /* 0x0000000000007941 */ /* 0x000fea0003800000 */
.L_x_346:
        /* <DEDUP_REMOVED lines=22> */
.L_x_348:
        /* <DEDUP_REMOVED lines=12> */
.L_x_758:


//--------------------- .text._ZN7cutlass13device_kernelIN5flash19enable_sm80_to_sm89INS1_16FlashAttnFwdSm80INS1_25CollectiveMainloopFwdSm80ILi4ELi1ELb0EN4cute5tupleIJNS5_1CILi128EEENS7_ILi48EEENS7_ILi96EEEEEELi96ENS_6half_tEfNS_4arch4Sm80ELb0ELb1ELb1ELb1ELb0ELb1ELb1ELb0EEENS1_21CollectiveEpilogueFwdINS6_IJS8_SA_S9_EEENS6_IJNS7_ILi1EEESI_SI_EEESC_SE_Li128ELb1ELb1ELb0ELb0EEENS1_19SingleTileSchedulerILb1ELb0ELb1ELi128EEEEEEEEEvNT_6ParamsE --------------------------
	.section	.text._ZN7cutlass13device_kernelIN5flash19enable_sm80_to_sm89INS1_16FlashAttnFwdSm80INS1_25CollectiveMainloopFwdSm80ILi4ELi1ELb0EN4cute5tupleIJNS5_1CILi128EEENS7_ILi48EEENS7_ILi96EEEEEELi96ENS_6half_tEfNS_4arch4Sm80ELb0ELb1ELb1ELb1ELb0ELb1ELb1ELb0EEENS1_21CollectiveEpilogueFwdINS6_IJS8_SA_S9_EEENS6_IJNS7_ILi1EEESI_SI_EEESC_SE_Li128ELb1ELb1ELb0ELb0EEENS1_19SingleTileSchedulerILb1ELb0ELb1ELi128EEEEEEEEEvNT_6ParamsE,"ax",@progbits
	.sectioninfo	@"SHI_REGISTERS=255"
	.align	128
.text._ZN7cutlass13device_kernelIN5flash19enable_sm80_to_sm89INS1_16FlashAttnFwdSm80INS1_25CollectiveMainloopFwdSm80ILi4ELi1ELb0EN4cute5tupleIJNS5_1CILi128EEENS7_ILi48EEENS7_ILi96EEEEEELi96ENS_6half_tEfNS_4arch4Sm80ELb0ELb1ELb1ELb1ELb0ELb1ELb1ELb0EEENS1_21CollectiveEpilogueFwdINS6_IJS8_SA_S9_EEENS6_IJNS7_ILi1EEESI_SI_EEESC_SE_Li128ELb1ELb1ELb0ELb0EEENS1_19SingleTileSchedulerILb1ELb0ELb1ELi128EEEEEEEEEvNT_6ParamsE:
        .type           _ZN7cutlass13device_kernelIN5flash19enable_sm80_to_sm89INS1_16FlashAttnFwdSm80INS1_25CollectiveMainloopFwdSm80ILi4ELi1ELb0EN4cute5tupleIJNS5_1CILi128EEENS7_ILi48EEENS7_ILi96EEEEEELi96ENS_6half_tEfNS_4arch4Sm80ELb0ELb1ELb1ELb1ELb0ELb1ELb1ELb0EEENS1_21CollectiveEpilogueFwdINS6_IJS8_SA_S9_EEENS6_IJNS7_ILi1EEESI_SI_EEESC_SE_Li128ELb1ELb1ELb0ELb0EEENS1_19SingleTileSchedulerILb1ELb0ELb1ELi128EEEEEEEEEvNT_6ParamsE,@function
        .size           _ZN7cutlass13device_kernelIN5flash19enable_sm80_to_sm89INS1_16FlashAttnFwdSm80INS1_25CollectiveMainloopFwdSm80ILi4ELi1ELb0EN4cute5tupleIJNS5_1CILi128EEENS7_ILi48EEENS7_ILi96EEEEEELi96ENS_6half_tEfNS_4arch4Sm80ELb0ELb1ELb1ELb1ELb0ELb1ELb1ELb0EEENS1_21CollectiveEpilogueFwdINS6_IJS8_SA_S9_EEENS6_IJNS7_ILi1EEESI_SI_EEESC_SE_Li128ELb1ELb1ELb0ELb0EEENS1_19SingleTileSchedulerILb1ELb0ELb1ELi128EEEEEEEEEvNT_6ParamsE,(.L_x_759 - _ZN7cutlass13device_kernelIN5flash19enable_sm80_to_sm89INS1_16FlashAttnFwdSm80INS1_25CollectiveMainloopFwdSm80ILi4ELi1ELb0EN4cute5tupleIJNS5_1CILi128EEENS7_ILi48EEENS7_ILi96EEEEEELi96ENS_6half_tEfNS_4arch4Sm80ELb0ELb1ELb1ELb1ELb0ELb1ELb1ELb0EEENS1_21CollectiveEpilogueFwdINS6_IJS8_SA_S9_EEENS6_IJNS7_ILi1EEESI_SI_EEESC_SE_Li128ELb1ELb1ELb0ELb0EEENS1_19SingleTileSchedulerILb1ELb0ELb1ELi128EEEEEEEEEvNT_6ParamsE)
        .other          _ZN7cutlass13device_kernelIN5flash19enable_sm80_to_sm89INS1_16FlashAttnFwdSm80INS1_25CollectiveMainloopFwdSm80ILi4ELi1ELb0EN4cute5tupleIJNS5_1CILi128EEENS7_ILi48EEENS7_ILi96EEEEEELi96ENS_6half_tEfNS_4arch4Sm80ELb0ELb1ELb1ELb1ELb0ELb1ELb1ELb0EEENS1_21CollectiveEpilogueFwdINS6_IJS8_SA_S9_EEENS6_IJNS7_ILi1EEESI_SI_EEESC_SE_Li128ELb1ELb1ELb0ELb0EEENS1_19SingleTileSchedulerILb1ELb0ELb1ELi128EEEEEEEEEvNT_6ParamsE,@"STO_CUDA_ENTRY STV_DEFAULT"
_ZN7cutlass13device_kernelIN5flash19enable_sm80_to_sm89INS1_16FlashAttnFwdSm80INS1_25CollectiveMainloopFwdSm80ILi4ELi1ELb0EN4cute5tupleIJNS5_1CILi128EEENS7_ILi48EEENS7_ILi96EEEEEELi96ENS_6half_tEfNS_4arch4Sm80ELb0ELb1ELb1ELb1ELb0ELb1ELb1ELb0EEENS1_21CollectiveEpilogueFwdINS6_IJS8_SA_S9_EEENS6_IJNS7_ILi1EEESI_SI_EEESC_SE_Li128ELb1ELb1ELb0ELb0EEENS1_19SingleTileSchedulerILb1ELb0ELb1ELi128EEEEEEEEEvNT_6ParamsE:
        /* <DEDUP_REMOVED lines=17> */
.L_x_350:
        /* <DEDUP_REMOVED lines=8> */
.L_x_352:
[----:B------:R-:W-:-:S04]  /*0190*/  MOV R0, c[0x0][0x54c] ;  /* 0x0001530000007a02 */ /* 0x000fc80000000f00 */
.L_x_351:
[----:B------:R-:W-:Y:S01]  /*01a0*/  USHF.L.U32 UR4, UR4, 0x7, URZ ;  /* 0x0000000704047899 */ /* 0x000fe2000800063f */
[----:B-----5:R-:W-:-:S05]  /*01b0*/  IMAD R0, R0, c[0x0][0x548], RZ ;  /* 0x0001520000007a24 */ /* 0x020fca00078e02ff */
[----:B------:R-:W-:-:S04]  /*01c0*/  MOV R12, UR4 ;  /* 0x00000004000c7c02 */ /* 0x000fc80008000f00 */
[----:B------:R-:W-:-:S04]  /*01d0*/  ISETP.GE.AND P0, PT, R12, R0, PT ;  /* 0x000000000c00720c */ /* 0x000fc80003f06270 */
[----:B------:R-:W-:-:S05]  /*01e0*/  SEL R0, R5, 0xffffffff, !P0 ;  /* 0xffffffff05007807 */ /* 0x000fca0004000000 */
[----:B------:R2:W-:Y:S01]  /*01f0*/  STL [R1+0x64], R0 ;  /* 0x0000640001007387 */ /* 0x0005e20000100800 */
[----:B------:R-:W-:Y:S05]  /*0200*/  BRA `(.L_x_353) ;  /* 0x0000014000007947 */ /* 0x000fea0003800000 */
.L_x_349:
[----:B------:R-:W-:-:S04]  /*0210*/  ISETP.NE.U32.AND P0, PT, RZ, c[0x0][0x568], PT ;  /* 0x00015a00ff007a0c */ /* 0x000fc80003f05070 */
[----:B------:R-:W-:-:S13]  /*0220*/  ISETP.NE.AND.EX P0, PT, RZ, c[0x0][0x56c], PT, P0 ;  /* 0x00015b00ff007a0c */ /* 0x000fda0003f05300 */
[----:B------:R-:W-:Y:S05]  /*0230*/  @!P0 BRA `(.L_x_354) ;  /* 0x0000002000008947 */ /* 0x000fea0003800000 */
[----:B------:R1:W5:Y:S01]  /*0240*/  LDG.E R0, [R2.64] ;  /* 0x0000000c02007981 */ /* 0x000362000c1e1900 */
[----:B------:R-:W-:Y:S05]  /*0250*/  BRA `(.L_x_355) ;  /* 0x0000009000007947 */ /* 0x000fea0003800000 */
.L_x_354:
        /* <DEDUP_REMOVED lines=8> */
.L_x_356:
[----:B------:R-:W-:-:S04]  /*02e0*/  MOV R0, c[0x0][0x54c] ;  /* 0x0001530000007a02 */ /* 0x000fc80000000f00 */
.L_x_355:
[----:B------:R-:W-:Y:S01]  /*02f0*/  USHF.L.U32 UR4, UR4, 0x7, URZ ;  /* 0x0000000704047899 */ /* 0x000fe2000800063f */
[----:B-----5:R-:W-:-:S05]  /*0300*/  IMAD R0, R0, c[0x0][0x548], RZ ;  /* 0x0001520000007a24 */ /* 0x020fca00078e02ff */
[----:B------:R-:W-:-:S04]  /*0310*/  MOV R12, UR4 ;  /* 0x00000004000c7c02 */ /* 0x000fc80008000f00 */
[----:B------:R-:W-:-:S04]  /*0320*/  ISETP.GE.AND P0, PT, R12, R0, PT ;  /* 0x000000000c00720c */ /* 0x000fc80003f06270 */
[----:B------:R-:W-:-:S05]  /*0330*/  SEL R0, R5, 0xffffffff, !P0 ;  /* 0xffffffff05007807 */ /* 0x000fca0004000000 */
[----:B------:R2:W-:Y:S04]  /*0340*/  STL [R1+0x64], R0 ;  /* 0x0000640001007387 */ /* 0x0005e80000100800 */
.L_x_353:
[----:B------:R-:W3:Y:S02]  /*0350*/  LDL R21, [R1+0x64] ;  /* 0x0000640001157983 */ /* 0x000ee40000100800 */
[----:B---3--:R-:W-:-:S13]  /*0360*/  ISETP.GE.AND P0, PT, R21, RZ, PT ;  /* 0x000000ff1500720c */ /* 0x008fda0003f06270 */
[----:B------:R-:W-:Y:S05]  /*0370*/  @!P0 EXIT ;  /* 0x000000000000894d */ /* 0x000fea0003800000 */
[----:B------:R-:W-:Y:S01]  /*0380*/  ISETP.NE.U32.AND P0, PT, RZ, c[0x0][0x370], PT ;  /* 0x0000dc00ff007a0c */ /* 0x000fe20003f05070 */
[----:B--2---:R-:W-:Y:S01]  /*0390*/  IMAD.MOV.U32 R0, RZ, RZ, c[0x0][0x168] ;  /* 0x00005a00ff007624 */ /* 0x004fe200078e00ff */
[----:B------:R-:W-:Y:S01]  /*03a0*/  ISETP.NE.U32.AND P1, PT, RZ, c[0x0][0x360], PT ;  /* 0x0000d800ff007a0c */ /* 0x000fe20003f25070 */
[----:B------:R-:W-:Y:S01]  /*03b0*/  CS2R R150, SRZ ;  /* 0x0000000000967805 */ /* 0x000fe2000001ff00 */
[----:B------:R-:W-:Y:S01]  /*03c0*/  ISETP.NE.AND.EX P2, PT, RZ, c[0x0][0x374], PT, P0 ;  /* 0x0000dd00ff007a0c */ /* 0x000fe20003f45300 */
[----:B------:R-:W-:Y:S01]  /*03d0*/  IMAD.MOV.U32 R153, RZ, RZ, RZ ;  /* 0x000000ffff997224 */ /* 0x000fe200078e00ff */
[----:B------:R-:W-:Y:S01]  /*03e0*/  ISETP.NE.AND.EX P0, PT, RZ, c[0x0][0x364], PT, P1 ;  /* 0x0000d900ff007a0c */ /* 0x000fe20003f05310 */
[----:B------:R-:W-:Y:S01]  /*03f0*/  IMAD.MOV.U32 R13, RZ, RZ, RZ ;  /* 0x000000ffff0d7224 */ /* 0x000fe200078e00ff */
[----:B------:R-:W-:Y:S01]  /*0400*/  ISETP.NE.U32.AND P1, PT, RZ, c[0x0][0x348], PT ;  /* 0x0000d200ff007a0c */ /* 0x000fe20003f25070 */
[----:B------:R-:W-:Y:S01]  /*0410*/  IMAD.WIDE R6, R21, R14, c[0x0][0x348] ;  /* 0x0000d20015067625 */ /* 0x000fe200078e020e */
[----:B------:R-:W-:-:S02]  /*0420*/  ISETP.NE.U32.AND P3, PT, RZ, c[0x0][0x350], PT ;  /* 0x0000d400ff007a0c */ /* 0x000fc40003f65070 */
[----:B------:R-:W-:Y:S01]  /*0430*/  ISETP.NE.U32.AND P4, PT, RZ, c[0x0][0x358], PT ;  /* 0x0000d600ff007a0c */ /* 0x000fe20003f85070 */
[CC--:B------:R-:W-:Y:S01]  /*0440*/  IMAD.WIDE R4, R21.reuse, R14.reuse, c[0x0][0x350] ;  /* 0x0000d40015047625 */ /* 0x0c0fe200078e020e */
[----:B------:R-:W-:Y:S02]  /*0450*/  ISETP.NE.AND.EX P1, PT, RZ, c[0x0][0x34c], PT, P1 ;  /* 0x0000d300ff007a0c */ /* 0x000fe40003f25310 */
[----:B------:R-:W-:Y:S01]  /*0460*/  ISETP.NE.AND.EX P5, PT, RZ, c[0x0][0x354], PT, P3 ;  /* 0x0000d500ff007a0c */ /* 0x000fe20003fa5330 */
[----:B------:R-:W-:Y:S01]  /*0470*/  @P2 IMAD.WIDE R10, R21, R14, c[0x0][0x370] ;  /* 0x0000dc00150a2625 */ /* 0x000fe200078e020e */
[----:B------:R-:W-:-:S03]  /*0480*/  ISETP.NE.AND.EX P4, PT, RZ, c[0x0][0x35c], PT, P4 ;  /* 0x0000d700ff007a0c */ /* 0x000fc60003f85340 */
[CC--:B-1----:R-:W-:Y:S01]  /*0490*/  IMAD.WIDE R2, R21.reuse, R14.reuse, c[0x0][0x358] ;  /* 0x0000d60015027625 */ /* 0x0c2fe200078e020e */
[----:B------:R1:W5:Y:S01]  /*04a0*/  @P2 LDG.E R151, [R10.64] ;  /* 0x0000000c0a972981 */ /* 0x000362000c1e1900 */
[----:B------:R-:W-:Y:S02]  /*04b0*/  P2R R17, PR, RZ, 0x20 ;  /* 0x00000020ff117803 */ /* 0x000fe40000000000 */
[----:B------:R-:W-:Y:S02]  /*04c0*/  @P0 IMAD.WIDE R8, R21, R14, c[0x0][0x360] ;  /* 0x0000d80015080625 */ /* 0x000fe400078e020e */
[----:B------:R1:W5:Y:S04]  /*04d0*/  @P1 LDG.E R153, [R6.64] ;  /* 0x0000000c06991981 */ /* 0x000368000c1e1900 */
[----:B------:R-:W2:Y:S04]  /*04e0*/  @P0 LDG.E R0, [R8.64] ;  /* 0x0000000c08000981 */ /* 0x000ea8000c1e1900 */
[----:B------:R1:W5:Y:S04]  /*04f0*/  @P5 LDG.E R150, [R4.64] ;  /* 0x0000000c04965981 */ /* 0x000368000c1e1900 */
[----:B------:R1:W5:Y:S04]  /*0500*/  @P4 LDG.E R13, [R2.64] ;  /* 0x0000000c020d4981 */ /* 0x000368000c1e1900 */
[----:B------:R-:W3:Y:S01]  /*0510*/  S2R R19, SR_CTAID.Y ;  /* 0x0000000000137919 */ /* 0x000ee20000002600 */
[----:B------:R-:W-:Y:S01]  /*0520*/  IMAD.MOV.U32 R16, RZ, RZ, c[0x0][0x1d0] ;  /* 0x00007400ff107624 */ /* 0x000fe200078e00ff */
[----:B---3--:R-:W-:-:S02]  /*0530*/  SHF.R.S32.HI R23, RZ, 0x1f, R19 ;  /* 0x0000001fff177819 */ /* 0x008fc40000011413 */
[----:B--2---:R2:W-:Y:S01]  /*0540*/  STL [R1+0x24], R0 ;  /* 0x0000240001007387 */ /* 0x0045e20000100800 */
[----:B------:R-:W-:Y:S02]  /*0550*/  IMAD.MOV.U32 R9, RZ, RZ, R0 ;  /* 0x000000ffff097224 */ /* 0x000fe400078e0000 */
[----:B--2---:R-:W-:Y:S01]  /*0560*/  IMAD.MOV.U32 R0, RZ, RZ, c[0x0][0x228] ;  /* 0x00008a00ff007624 */ /* 0x004fe200078e00ff */
[----:B------:R-:W-:Y:S05]  /*0570*/  @P0 BRA `(.L_x_357) ;  /* 0x0000005000000947 */ /* 0x000fea0003800000 */
[----:B-1----:R-:W-:Y:S05]  /*0580*/  @!P1 BRA `(.L_x_357) ;  /* 0x0000004000009947 */ /* 0x002fea0003800000 */
[----:B------:R1:W2:Y:S04]  /*0590*/  LDG.E R8, [R6.64] ;  /* 0x0000000c06087981 */ /* 0x0002a8000c1e1900 */
[----:B-1----:R-:W2:Y:S02]  /*05a0*/  LDG.E R6, [R6.64+0x4] ;  /* 0x0000040c06067981 */ /* 0x002ea4000c1e1900 */
[----:B--2---:R-:W-:-:S05]  /*05b0*/  IADD3 R9, -R8, R6, RZ ;  /* 0x0000000608097210 */ /* 0x004fca0007ffe1ff */
[----:B------:R1:W-:Y:S02]  /*05c0*/  STL [R1+0x24], R9 ;  /* 0x0000240901007387 */ /* 0x0003e40000100800 */
.L_x_357:
[----:B-1----:R-:W-:-:S04]  /*05d0*/  ISETP.NE.U32.AND P0, PT, RZ, c[0x0][0x368], PT ;  /* 0x0000da00ff007a0c */ /* 0x002fc80003f05070 */
[----:B------:R-:W-:-:S13]  /*05e0*/  ISETP.NE.AND.EX P0, PT, RZ, c[0x0][0x36c], PT, P0 ;  /* 0x0000db00ff007a0c */ /* 0x000fda0003f05300 */
[----:B------:R-:W-:Y:S05]  /*05f0*/  @!P0 BRA `(.L_x_358) ;  /* 0x0000003000008947 */ /* 0x000fea0003800000 */
[----:B------:R-:W-:-:S05]  /*0600*/  IMAD.WIDE R4, R21, R14, c[0x0][0x368] ;  /* 0x0000da0015047625 */ /* 0x000fca00078e020e */
[----:B------:R1:W5:Y:S01]  /*0610*/  LDG.E R16, [R4.64] ;  /* 0x0000000c04107981 */ /* 0x000362000c1e1900 */
[----:B------:R-:W-:Y:S05]  /*0620*/  BRA `(.L_x_359) ;  /* 0x0000004000007947 */ /* 0x000fea0003800000 */
.L_x_358:
[----:B------:R-:W-:Y:S05]  /*0630*/  @!P5 BRA `(.L_x_359) ;  /* 0x000000300000d947 */ /* 0x000fea0003800000 */
[----:B------:R1:W2:Y:S04]  /*0640*/  LDG.E R6, [R4.64] ;  /* 0x0000000c04067981 */ /* 0x0002a8000c1e1900 */
[----:B-1----:R-:W2:Y:S02]  /*0650*/  LDG.E R4, [R4.64+0x4] ;  /* 0x0000040c04047981 */ /* 0x002ea4000c1e1900 */
[----:B--2---:R-:W-:Y:S02]  /*0660*/  IADD3 R16, -R6, R4, RZ ;  /* 0x0000000406107210 */ /* 0x004fe40007ffe1ff */
.L_x_359:
[----:B------:R-:W2:Y:S04]  /*0670*/  LDL.LU R10, [R1+0x20] ;  /* 0x00002000010a7983 */ /* 0x000ea80000300800 */
[----:B-1----:R1:W3:Y:S04]  /*0680*/  @P4 LDG.E R5, [R2.64] ;  /* 0x0000000c02054981 */ /* 0x0022e8000c1e1900 */
[----:B------:R1:W3:Y:S01]  /*0690*/  @P4 LDG.E R4, [R2.64+0x4] ;  /* 0x0000040c02044981 */ /* 0x0002e2000c1e1900 */
[----:B------:R-:W-:Y:S01]  /*06a0*/  IMAD.MOV.U32 R6, RZ, RZ, c[0x0][0x2c4] ;  /* 0x0000b100ff067624 */ /* 0x000fe200078e00ff */
[----:B------:R-:W-:Y:S01]  /*06b0*/  ISETP.NE.U32.AND P0, PT, RZ, c[0x0][0x378], PT ;  /* 0x0000de00ff007a0c */ /* 0x000fe20003f05070 */
[----:B------:R-:W-:-:S02]  /*06c0*/  IMAD.MOV.U32 R7, RZ, RZ, c[0x0][0x32c] ;  /* 0x0000cb00ff077624 */ /* 0x000fc400078e00ff */
[----:B-----5:R-:W-:Y:S01]  /*06d0*/  IMAD.MOV.U32 R149, RZ, RZ, R16 ;  /* 0x000000ffff957224 */ /* 0x020fe200078e0010 */
[----:B------:R-:W-:Y:S02]  /*06e0*/  ISETP.NE.AND P2, PT, R6, 0x1, PT ;  /* 0x000000010600780c */ /* 0x000fe40003f45270 */
[----:B------:R-:W-:Y:S02]  /*06f0*/  ISETP.NE.AND.EX P0, PT, RZ, c[0x0][0x37c], PT, P0 ;  /* 0x0000df00ff007a0c */ /* 0x000fe40003f05300 */
[----:B------:R-:W-:Y:S01]  /*0700*/  ISETP.GE.AND P1, PT, R7, 0x1, PT ;  /* 0x000000010700780c */ /* 0x000fe20003f26270 */
[----:B------:R-:W-:Y:S02]  /*0710*/  IMAD.IADD R6, R16, 0x1, -R151 ;  /* 0x0000000110067824 */ /* 0x000fe400078e0a97 */
[----:B------:R-:W-:-:S08]  /*0720*/  IMAD.MOV.U32 R196, RZ, RZ, R12 ;  /* 0x000000ffffc47224 */ /* 0x000fd000078e000c */
[----:B-1----:R-:W-:-:S05]  /*0730*/  @P0 IMAD.WIDE R2, R21, R14, c[0x0][0x378] ;  /* 0x0000de0015020625 */ /* 0x002fca00078e020e */
[----:B------:R1:W5:Y:S02]  /*0740*/  @P0 LDG.E R149, [R2.64] ;  /* 0x0000000c02950981 */ /* 0x000364000c1e1900 */
[----:B-1----:R-:W-:-:S05]  /*0750*/  @P2 IADD3 R2, R196, 0x7f, RZ ;  /* 0x0000007fc4022810 */ /* 0x002fca0007ffe0ff */
[----:B------:R-:W-:Y:S01]  /*0760*/  @P2 IMAD.HI.U32 R3, R2, c[0x0][0x2c8], RZ ;  /* 0x0000b20002032a27 */ /* 0x000fe200078e00ff */
[----:B------:R-:W-:-:S04]  /*0770*/  IADD3 R2, R12, 0x7f, RZ ;  /* 0x0000007f0c027810 */ /* 0x000fc80007ffe0ff */
[----:B------:R-:W-:Y:S02]  /*0780*/  @P2 SHF.R.U32.HI R2, RZ, c[0x0][0x2cc], R3 ;  /* 0x0000b300ff022a19 */ /* 0x000fe40000011603 */
[----:B--2---:R-:W-:-:S04]  /*0790*/  LOP3.LUT R10, R10, 0xfffff7ff, RZ, 0xc0, !PT ;  /* 0xfffff7ff0a0a7812 */ /* 0x004fc800078ec0ff */
[----:B------:R-:W-:Y:S01]  /*07a0*/  @P2 LOP3.LUT R10, R10, 0x800, RZ, 0xfc, !PT ;  /* 0x000008000a0a2812 */ /* 0x000fe200078efcff */
[----:B---3--:R-:W-:-:S03]  /*07b0*/  @P4 IMAD.IADD R0, R4, 0x1, -R5 ;  /* 0x0000000104004824 */ /* 0x008fc600078e0a05 */
[----:B------:R-:W-:Y:S01]  /*07c0*/  LOP3.LUT R10, R10, 0xfffffbff, RZ, 0xc0, !PT ;  /* 0xfffffbff0a0a7812 */ /* 0x000fe200078ec0ff */
[----:B------:R-:W-:-:S03]  /*07d0*/  IMAD.IADD R8, R6, 0x1, R0 ;  /* 0x0000000106087824 */ /* 0x000fc600078e0200 */
[----:B------:R-:W-:Y:S02]  /*07e0*/  @P1 LOP3.LUT R10, R10, 0x400, RZ, 0xfc, !PT ;  /* 0x000004000a0a1812 */ /* 0x000fe400078efcff */
[----:B------:R1:W-:Y:S01]  /*07f0*/  STL [R1+0x1c], R8 ;  /* 0x00001c0801007387 */ /* 0x0003e20000100800 */
[----:B------:R-:W-:-:S03]  /*0800*/  IADD3 R152, R8, 0x1, -R9 ;  /* 0x0000000108987810 */ /* 0x000fc60007ffe809 */
[----:B------:R1:W-:Y:S02]  /*0810*/  STL [R1+0x20], R10 ;  /* 0x0000200a01007387 */ /* 0x0003e40000100800 */
        /* <DEDUP_REMOVED lines=12> */
.L_x_361:
[----:B------:R-:W-:-:S13]  /*08e0*/  ISETP.NE.AND P0, PT, R7, 0x1, PT ;  /* 0x000000010700780c */ /* 0x000fda0003f05270 */
[----:B------:R-:W-:-:S05]  /*08f0*/  @P0 IMAD.HI.U32 R2, R3, c[0x0][0x330], RZ ;  /* 0x0000cc0003020a27 */ /* 0x000fca00078e00ff */
[----:B------:R-:W-:-:S05]  /*0900*/  @P0 SHF.R.U32.HI R3, RZ, c[0x0][0x334], R2 ;  /* 0x0000cd00ff030a19 */ /* 0x000fca0000011602 */
.L_x_362:
[----:B------:R-:W-:-:S05]  /*0910*/  IMAD R3, R3, R7, c[0x0][0x32c] ;  /* 0x0000cb0003037624 */ /* 0x000fca00078e0207 */
[----:B------:R-:W-:Y:S02]  /*0920*/  IMNMX R5, R5, R3, PT ;  /* 0x0000000305057217 */ /* 0x000fe40003800200 */
.L_x_360:
[----:B------:R-:W-:Y:S01]  /*0930*/  IADD3 R3, R8, 0x2f, RZ ;  /* 0x0000002f08037810 */ /* 0x000fe20007ffe0ff */
[----:B------:R-:W-:-:S04]  /*0940*/  @P2 IMAD.HI.U32 R4, R196, c[0x0][0x2c8], RZ ;  /* 0x0000b200c4042a27 */ /* 0x000fc800078e00ff */
[----:B------:R-:W-:Y:S01]  /*0950*/  IMAD.MOV.U32 R2, RZ, RZ, R196 ;  /* 0x000000ffff027224 */ /* 0x000fe200078e00c4 */
[----:B------:R-:W-:Y:S01]  /*0960*/  @P2 SHF.R.U32.HI R2, RZ, c[0x0][0x2cc], R4 ;  /* 0x0000b300ff022a19 */ /* 0x000fe20000011604 */
[----:B------:R-:W-:-:S04]  /*0970*/  IMAD.HI R3, R3, 0x2aaaaaab, RZ ;  /* 0x2aaaaaab03037827 */ /* 0x000fc800078e02ff */
[----:B------:R-:W-:Y:S01]  /*0980*/  IMAD.IADD R240, R8, 0x1, -R9 ;  /* 0x0000000108f07824 */ /* 0x000fe200078e0a09 */
[----:B------:R-:W-:-:S03]  /*0990*/  SHF.R.U32.HI R4, RZ, 0x1f, R3 ;  /* 0x0000001fff047819 */ /* 0x000fc60000011603 */
[----:B------:R-:W-:Y:S01]  /*09a0*/  IMAD.IADD R2, R240, 0x1, R2 ;  /* 0x00000001f0027824 */ /* 0x000fe200078e0202 */
[----:B------:R-:W-:-:S04]  /*09b0*/  LEA.HI.SX32 R154, R3, R4, 0x1d ;  /* 0x00000004039a7211 */ /* 0x000fc800078feaff */
[----:B------:R-:W-:Y:S01]  /*09c0*/  IADD3 R4, R2, -c[0x0][0x324], RZ ;  /* 0x8000c90002047a10 */ /* 0x000fe20007ffe0ff */
        /* <DEDUP_REMOVED lines=9> */
.L_x_364:
[----:B------:R-:W-:-:S13]  /*0a60*/  ISETP.NE.AND P0, PT, R7, 0x1, PT ;  /* 0x000000010700780c */ /* 0x000fda0003f05270 */
[----:B------:R-:W-:-:S05]  /*0a70*/  @P0 IMAD.HI.U32 R3, R2, c[0x0][0x330], RZ ;  /* 0x0000cc0002030a27 */ /* 0x000fca00078e00ff */
[----:B------:R-:W-:-:S05]  /*0a80*/  @P0 SHF.R.U32.HI R2, RZ, c[0x0][0x334], R3 ;  /* 0x0000cd00ff020a19 */ /* 0x000fca0000011603 */
.L_x_365:
[----:B------:R-:W-:-:S05]  /*0a90*/  IMAD R2, R2, c[0x0][0x32c], RZ ;  /* 0x0000cb0002027a24 */ /* 0x000fca00078e02ff */
[----:B------:R-:W-:-:S04]  /*0aa0*/  IMNMX R4, R4, R2, !PT ;  /* 0x0000000204047217 */ /* 0x000fc80007800200 */
.L_x_363:
[----:B------:R-:W-:Y:S01]  /*0ab0*/  IADD3 R3, R5, 0x2f, RZ ;  /* 0x0000002f05037810 */ /* 0x000fe20007ffe0ff */
[----:B------:R-:W-:-:S04]  /*0ac0*/  IMAD.HI R2, R4, 0x2aaaaaab, RZ ;  /* 0x2aaaaaab04027827 */ /* 0x000fc800078e02ff */
[----:B------:R-:W-:Y:S01]  /*0ad0*/  IMAD.HI R4, R3, 0x2aaaaaab, RZ ;  /* 0x2aaaaaab03047827 */ /* 0x000fe200078e02ff */
[----:B------:R-:W-:-:S04]  /*0ae0*/  SHF.R.U32.HI R3, RZ, 0x1f, R2 ;  /* 0x0000001fff037819 */ /* 0x000fc80000011602 */
[----:B------:R-:W-:Y:S02]  /*0af0*/  SHF.R.U32.HI R5, RZ, 0x1f, R4 ;  /* 0x0000001fff057819 */ /* 0x000fe40000011604 */
[----:B------:R-:W-:Y:S02]  /*0b00*/  LEA.HI.SX32 R2, R2, R3, 0x1d ;  /* 0x0000000302027211 */ /* 0x000fe400078feaff */
[----:B------:R-:W-:Y:S02]  /*0b10*/  LEA.HI.SX32 R4, R4, R5, 0x1d ;  /* 0x0000000504047211 */ /* 0x000fe400078feaff */
[----:B------:R-:W-:Y:S02]  /*0b20*/  IMNMX R3, RZ, R2, !PT ;  /* 0x00000002ff037217 */ /* 0x000fe40007800200 */
[----:B------:R-:W-:-:S03]  /*0b30*/  IMNMX R2, R4, R154, PT ;  /* 0x0000009a04027217 */ /* 0x000fc60003800200 */
[--C-:B------:R-:W-:Y:S02]  /*0b40*/  IMAD R3, R3, 0x30, -R6.reuse ;  /* 0x0000003003037824 */ /* 0x100fe400078e0a06 */
[----:B------:R-:W-:-:S03]  /*0b50*/  IMAD R2, R2, 0x30, -R6 ;  /* 0x0000003002027824 */ /* 0x000fc600078e0a06 */
[----:B------:R-:W-:Y:S02]  /*0b60*/  IMNMX R3, RZ, R3, !PT ;  /* 0x00000003ff037217 */ /* 0x000fe40007800200 */
[----:B------:R-:W-:-:S03]  /*0b70*/  IMNMX R2, R2, R0, PT ;  /* 0x0000000002027217 */ /* 0x000fc60003800200 */
[----:B------:R-:W-:Y:S01]  /*0b80*/  IMAD.WIDE.U32 R4, R3, -0x55555555, RZ ;  /* 0xaaaaaaab03047825 */ /* 0x000fe200078e00ff */
[----:B------:R-:W-:-:S04]  /*0b90*/  ISETP.GT.AND P0, PT, R2, R3, PT ;  /* 0x000000030200720c */ /* 0x000fc80003f04270 */
[----:B------:R-:W-:-:S05]  /*0ba0*/  SHF.R.U32.HI R143, RZ, 0x5, R5 ;  /* 0x00000005ff8f7819 */ /* 0x000fca0000011605 */
[----:B------:R-:W-:-:S04]  /*0bb0*/  IMAD.MOV.U32 R5, RZ, RZ, R143 ;  /* 0x000000ffff057224 */ /* 0x000fc800078e008f */
[----:B------:R-:W-:-:S05]  /*0bc0*/  @P0 IADD3 R2, R2, 0x2f, RZ ;  /* 0x0000002f02020810 */ /* 0x000fca0007ffe0ff */
[----:B------:R-:W-:-:S05]  /*0bd0*/  @P0 IMAD.HI R2, R2, 0x2aaaaaab, RZ ;  /* 0x2aaaaaab02020827 */ /* 0x000fca00078e02ff */
[----:B------:R-:W-:-:S04]  /*0be0*/  @P0 SHF.R.U32.HI R3, RZ, 0x1f, R2 ;  /* 0x0000001fff030819 */ /* 0x000fc80000011602 */
[----:B------:R-:W-:-:S04]  /*0bf0*/  @P0 LEA.HI.SX32 R5, R2, R3, 0x1d ;  /* 0x0000000302050211 */ /* 0x000fc800078feaff */
[----:B------:R-:W-:-:S13]  /*0c00*/  ISETP.GT.AND P0, PT, R5, R143, PT ;  /* 0x0000008f0500720c */ /* 0x000fda0003f04270 */
[----:B------:R-:W-:Y:S05]  /*0c10*/  @!P0 BRA `(.L_x_366) ;  /* 0x000053d000008947 */ /* 0x000fea0003800000 */
[----:B------:R-:W-:Y:S02]  /*0c20*/  ISETP.NE.U32.AND P3, PT, RZ, c[0x0][0x340], PT ;  /* 0x0000d000ff007a0c */ /* 0x000fe40003f65070 */
[----:B------:R-:W-:Y:S01]  /*0c30*/  SHF.R.S32.HI R18, RZ, 0x1f, R20 ;  /* 0x0000001fff127819 */ /* 0x000fe20000011414 */
[----:B------:R-:W-:Y:S01]  /*0c40*/  UMOV UR6, 0x30 ;  /* 0x0000003000067882 */ /* 0x000fe20000000000 */
[----:B------:R-:W-:Y:S01]  /*0c50*/  ISETP.NE.AND.EX P3, PT, RZ, c[0x0][0x344], PT, P3 ;  /* 0x0000d100ff007a0c */ /* 0x000fe20003f65330 */
[----:B------:R-:W-:-:S12]  /*0c60*/  ULDC.64 UR4, c[0x0][0x238] ;  /* 0x00008e0000047ab9 */ /* 0x000fd80000000a00 */
[----:B------:R-:W-:-:S05]  /*0c70*/  @P3 IMAD.WIDE R2, R21, R14, c[0x0][0x340] ;  /* 0x0000d00015023625 */ /* 0x000fca00078e020e */
[----:B------:R2:W3:Y:S01]  /*0c80*/  @P3 LDG.E R15, [R2.64] ;  /* 0x0000000c020f3981 */ /* 0x0004e2000c1e1900 */
[-C--:B------:R-:W-:Y:S01]  /*0c90*/  LEA.HI R9, R18, R20.reuse, RZ, 0x2 ;  /* 0x0000001412097211 */ /* 0x080fe200078f10ff */
[----:B------:R-:W-:Y:S01]  /*0ca0*/  UIMAD.WIDE.U32 UR8, UR6, UR4, URZ ;  /* 0x00000004060872a5 */ /* 0x000fe2000f8e003f */
[----:B------:R-:W-:Y:S01]  /*0cb0*/  IADD3 R41, R5, -0x1, RZ ;  /* 0xffffffff05297810 */ /* 0x000fe20007ffe0ff */
[----:B------:R-:W-:Y:S01]  /*0cc0*/  UIMAD UR7, UR6, UR5, URZ ;  /* 0x00000005060772a4 */ /* 0x000fe2000f8e023f */
[----:B------:R-:W-:Y:S01]  /*0cd0*/  SHF.R.S32.HI R105, RZ, 0x2, R9 ;  /* 0x00000002ff697819 */ /* 0x000fe20000011409 */
[----:B------:R-:W-:Y:S01]  /*0ce0*/  USHF.L.U32 UR11, UR4, 0x5, URZ ;  /* 0x00000005040b7899 */ /* 0x000fe2000800063f */
[----:B------:R-:W-:Y:S01]  /*0cf0*/  SHF.R.S32.HI R14, RZ, 0x1f, R21 ;  /* 0x0000001fff0e7819 */ /* 0x000fe20000011415 */
[----:B------:R-:W-:Y:S01]  /*0d00*/  UIADD3 UR7, UR9, UR7, URZ ;  /* 0x0000000709077290 */ /* 0x000fe2000fffe03f */
[----:B------:R-:W-:Y:S01]  /*0d10*/  IADD3 R142, P0, R105, R13, RZ ;  /* 0x0000000d698e7210 */ /* 0x000fe20007f1e0ff */
[----:B------:R-:W-:Y:S01]  /*0d20*/  UMOV UR10, 0x5 ;  /* 0x00000005000a7882 */ /* 0x000fe20000000000 */
[----:B------:R-:W-:Y:S01]  /*0d30*/  SEL R44, R14, RZ, !P4 ;  /* 0x000000ff0e2c7207 */ /* 0x000fe20006000000 */
[----:B------:R-:W-:Y:S01]  /*0d40*/  USHF.L.U64.HI UR10, UR4, UR10, UR5 ;  /* 0x0000000a040a7299 */ /* 0x000fe20008010205 */
[----:B------:R-:W-:Y:S01]  /*0d50*/  SEL R100, R21, RZ, !P4 ;  /* 0x000000ff15647207 */ /* 0x000fe20006000000 */
[----:B------:R-:W-:Y:S01]  /*0d60*/  IMAD R5, R41, UR7, RZ ;  /* 0x0000000729057c24 */ /* 0x000fe2000f8e02ff */
[----:B------:R-:W-:Y:S01]  /*0d70*/  SHF.R.S32.HI R7, RZ, 0x1f, R41 ;  /* 0x0000001fff077819 */ /* 0x000fe20000011429 */
[----:B------:R-:W-:Y:S01]  /*0d80*/  IMAD R6, R44, c[0x0][0x248], RZ ;  /* 0x000092002c067a24 */ /* 0x000fe200078e02ff */
[-C--:B-1----:R-:W-:Y:S01]  /*0d90*/  LEA.HI R8, R18, R20.reuse, RZ, 0x5 ;  /* 0x0000001412087211 */ /* 0x082fe200078f28ff */
[----:B------:R-:W-:Y:S01]  /*0da0*/  IMAD.MOV.U32 R155, RZ, RZ, c[0x0][0x27c] ;  /* 0x00009f00ff9b7624 */ /* 0x000fe200078e00ff */
[----:B------:R-:W-:Y:S01]  /*0db0*/  LEA.HI R26, R20, R20, RZ, 0x1 ;  /* 0x00000014141a7211 */ /* 0x000fe200078f08ff */
[----:B------:R-:W-:Y:S01]  /*0dc0*/  IMAD R6, R100, c[0x0][0x24c], R6 ;  /* 0x0000930064067a24 */ /* 0x000fe200078e0206 */
[----:B------:R-:W-:Y:S01]  /*0dd0*/  ULDC.64 UR4, c[0x0][0x1e0] ;  /* 0x0000780000047ab9 */ /* 0x000fe20000000a00 */
[----:B------:R-:W-:Y:S01]  /*0de0*/  IMAD R5, R7, UR8, R5 ;  /* 0x0000000807057c24 */ /* 0x000fe2000f8e0205 */
[C---:B------:R-:W-:Y:S01]  /*0df0*/  LEA.HI R7, R9.reuse, R105, RZ, 0x1 ;  /* 0x0000006909077211 */ /* 0x040fe200078f08ff */
[----:B------:R-:W-:Y:S01]  /*0e00*/  IMAD.SHL.U32 R8, R8, 0x8, RZ ;  /* 0x0000000808087824 */ /* 0x000fe200078e00ff */
[----:B--2---:R-:W-:Y:S01]  /*0e10*/  LOP3.LUT R3, R9, 0x1ffffffc, RZ, 0xc0, !PT ;  /* 0x1ffffffc09037812 */ /* 0x004fe200078ec0ff */
[----:B------:R-:W-:Y:S01]  /*0e20*/  UIMAD.WIDE.U32 UR16, UR6, UR4, URZ ;  /* 0x00000004061072a5 */ /* 0x000fe2000f8e003f */
[----:B------:R-:W-:Y:S01]  /*0e30*/  SHF.R.S32.HI R2, RZ, 0x1f, R13 ;  /* 0x0000001fff027819 */ /* 0x000fe2000001140d */
[----:B------:R-:W-:Y:S01]  /*0e40*/  UIMAD UR14, UR6, UR5, URZ ;  /* 0x00000005060e72a4 */ /* 0x000fe2000f8e023f */
[----:B------:R-:W-:Y:S01]  /*0e50*/  LOP3.LUT R8, R8, 0xffffff00, RZ, 0xc0, !PT ;  /* 0xffffff0008087812 */ /* 0x000fe200078ec0ff */
[----:B------:R-:W-:Y:S01]  /*0e60*/  IMAD.IADD R3, R20, 0x1, -R3 ;  /* 0x0000000114037824 */ /* 0x000fe200078e0a03 */
[----:B------:R-:W-:Y:S01]  /*0e70*/  LEA.HI.X.SX32 R148, R105, R2, 0x1, P0 ;  /* 0x0000000269947211 */ /* 0x000fe200000f0eff */
[----:B------:R-:W-:Y:S01]  /*0e80*/  ULDC.64 UR4, c[0x0][0x280] ;  /* 0x0000a00000047ab9 */ /* 0x000fe20000000a00 */
[----:B------:R-:W-:Y:S01]  /*0e90*/  SHF.R.S32.HI R94, RZ, 0x1, R26 ;  /* 0x00000001ff5e7819 */ /* 0x000fe2000001141a */
[----:B------:R-:W-:Y:S01]  /*0ea0*/  IMAD.SHL.U32 R12, R3, 0x8, RZ ;  /* 0x00000008030c7824 */ /* 0x000fe200078e00ff */
[----:B------:R-:W-:Y:S01]  /*0eb0*/  LOP3.LUT R26, R26, 0xfffffffe, RZ, 0xc0, !PT ;  /* 0xfffffffe1a1a7812 */ /* 0x000fe200078ec0ff */
[----:B------:R-:W-:Y:S01]  /*0ec0*/  IMAD R2, R148, c[0x0][0x238], RZ ;  /* 0x00008e0094027a24 */ /* 0x000fe200078e02ff */
[----:B------:R-:W-:Y:S01]  /*0ed0*/  UIMAD.WIDE.U32 UR18, UR6, UR4, URZ ;  /* 0x00000004061272a5 */ /* 0x000fe2000f8e003f */
[----:B------:R-:W-:Y:S01]  /*0ee0*/  IMAD.WIDE.U32 R156, R94, c[0x0][0x1e0], RZ ;  /* 0x000078005e9c7a25 */ /* 0x000fe200078e00ff */
[----:B------:R-:W-:Y:S01]  /*0ef0*/  SHF.R.S32.HI R13, RZ, 0x1f, R12 ;  /* 0x0000001fff0d7819 */ /* 0x000fe2000001140c */
[----:B------:R-:W-:Y:S01]  /*0f00*/  UIMAD UR15, UR6, UR5, URZ ;  /* 0x00000005060f72a4 */ /* 0x000fe2000f8e023f */
[----:B------:R-:W-:Y:S01]  /*0f10*/  ISETP.GE.AND P6, PT, R12, c[0x0][0x1d4], PT ;  /* 0x000075000c007a0c */ /* 0x000fe20003fc6270 */
[C---:B------:R-:W-:Y:S01]  /*0f20*/  IMAD R4, R142.reuse, c[0x0][0x23c], R2 ;  /* 0x00008f008e047a24 */ /* 0x040fe200078e0202 */
[----:B------:R-:W-:Y:S01]  /*0f30*/  ULDC.64 UR4, c[0x0][0x290] ;  /* 0x0000a40000047ab9 */ /* 0x000fe20000000a00 */
[----:B------:R-:W-:Y:S01]  /*0f40*/  IMAD.WIDE.U32 R2, R142, c[0x0][0x238], R12 ;  /* 0x00008e008e027a25 */ /* 0x000fe200078e000c */
[----:B------:R-:W-:Y:S01]  /*0f50*/  UIMAD.WIDE.U32 UR20, UR6, UR4, URZ ;  /* 0x00000004061472a5 */ /* 0x000fe2000f8e003f */
[----:B------:R-:W-:Y:S01]  /*0f60*/  IADD3 R98, -R105, 0x30, RZ ;  /* 0x0000003069627810 */ /* 0x000fe20007ffe1ff */
[----:B------:R-:W-:Y:S01]  /*0f70*/  UIMAD UR5, UR6, UR5, URZ ;  /* 0x00000005060572a4 */ /* 0x000fe2000f8e023f */
[----:B------:R-:W-:Y:S01]  /*0f80*/  IMAD.IADD R3, R3, 0x1, R4 ;  /* 0x0000000103037824 */ /* 0x000fe200078e0204 */
[----:B------:R-:W-:Y:S01]  /*0f90*/  ULDC.U8 UR4, c[0x0][0x298] ;  /* 0x0000a60000047ab9 */ /* 0x000fe20000000000 */
[----:B------:R-:W-:Y:S01]  /*0fa0*/  IMAD R4, R23, c[0x0][0x240], RZ ;  /* 0x0000900017047a24 */ /* 0x000fe200078e02ff */
[----:B------:R-:W-:Y:S01]  /*0fb0*/  UIADD3 UR14, UR17, UR14, URZ ;  /* 0x0000000e110e7290 */ /* 0x000fe2000fffe03f */
[----:B------:R-:W-:Y:S01]  /*0fc0*/  IMAD.WIDE.U32 R2, R19, c[0x0][0x240], R2 ;  /* 0x0000900013027a25 */ /* 0x000fe200078e0002 */
[----:B------:R-:W-:-:S02]  /*0fd0*/  UIADD3 UR15, UR19, UR15, URZ ;  /* 0x0000000f130f7290 */ /* 0x000fc4000fffe03f */
[----:B------:R-:W-:Y:S01]  /*0fe0*/  UIADD3 UR5, UR21, UR5, URZ ;  /* 0x0000000515057290 */ /* 0x000fe2000fffe03f */
[----:B------:R-:W-:Y:S02]  /*0ff0*/  IMAD R4, R19, c[0x0][0x244], R4 ;  /* 0x0000910013047a24 */ /* 0x000fe400078e0204 */
[----:B------:R-:W-:Y:S02]  /*1000*/  IMAD.IADD R26, R20, 0x1, -R26 ;  /* 0x00000001141a7824 */ /* 0x000fe400078e0a1a */
[----:B------:R-:W-:Y:S02]  /*1010*/  IMAD.IADD R3, R3, 0x1, R4 ;  /* 0x0000000103037824 */ /* 0x000fe400078e0204 */
[----:B------:R-:W-:Y:S02]  /*1020*/  IMAD R4, R41, -0x30, R0 ;  /* 0xffffffd029047824 */ /* 0x000fe400078e0200 */
[----:B------:R-:W-:Y:S01]  /*1030*/  IMAD.WIDE.U32 R118, R100, c[0x0][0x248], R2 ;  /* 0x0000920064767a25 */ /* 0x000fe200078e0002 */
[----:B------:R-:W-:-:S02]  /*1040*/  LEA.HI R2, R18, R20, RZ, 0x3 ;  /* 0x0000001412027211 */ /* 0x000fc400078f18ff */
[----:B------:R-:W-:Y:S01]  /*1050*/  IMNMX R4, R4, 0x30, PT ;  /* 0x0000003004047817 */ /* 0x000fe20003800200 */
[----:B------:R-:W-:Y:S02]  /*1060*/  IMAD.IADD R109, R119, 0x1, R6 ;  /* 0x00000001776d7824 */ /* 0x000fe400078e0206 */
[----:B------:R-:W-:Y:S02]  /*1070*/  IMAD.MOV.U32 R108, RZ, RZ, R118 ;  /* 0x000000ffff6c7224 */ /* 0x000fe400078e0076 */
[----:B------:R-:W-:Y:S02]  /*1080*/  IMAD.IADD R4, R4, 0x1, -R105 ;  /* 0x0000000104047824 */ /* 0x000fe400078e0a69 */
[C---:B------:R-:W-:Y:S02]  /*1090*/  IMAD.SHL.U32 R34, R26.reuse, 0x4, RZ ;  /* 0x000000041a227824 */ /* 0x040fe400078e00ff */
[----:B------:R-:W-:Y:S01]  /*10a0*/  IMAD.SHL.U32 R26, R26, 0x8, RZ ;  /* 0x000000081a1a7824 */ /* 0x000fe200078e00ff */
[----:B------:R-:W-:-:S02]  /*10b0*/  ISETP.GE.AND P1, PT, R4, 0x1, PT ;  /* 0x000000010400780c */ /* 0x000fc40003f26270 */
[----:B------:R-:W-:Y:S02]  /*10c0*/  ISETP.GT.AND P0, PT, R4, 0x20, PT ;  /* 0x000000200400780c */ /* 0x000fe40003f04270 */
[----:B------:R-:W-:Y:S01]  /*10d0*/  SHF.R.S32.HI R4, RZ, 0x3, R2 ;  /* 0x00000003ff047819 */ /* 0x000fe20000011402 */
[----:B------:R-:W-:Y:S01]  /*10e0*/  IMAD.WIDE.U32 R2, R41, UR8, R108 ;  /* 0x0000000829027c25 */ /* 0x000fe2000f8e006c */
[----:B------:R-:W-:Y:S02]  /*10f0*/  IADD3 R37, R34, 0x10, RZ ;  /* 0x0000001022257810 */ /* 0x000fe40007ffe0ff */
[----:B------:R-:W-:Y:S01]  /*1100*/  SHF.R.S32.HI R27, RZ, 0x1f, R26 ;  /* 0x0000001fff1b7819 */ /* 0x000fe2000001141a */
[----:B------:R-:W-:Y:S01]  /*1110*/  IMAD.SHL.U32 R4, R4, 0x40, RZ ;  /* 0x0000004004047824 */ /* 0x000fe200078e00ff */
[C---:B------:R-:W-:Y:S01]  /*1120*/  IADD3 R36, R34.reuse, 0x20, RZ ;  /* 0x0000002022247810 */ /* 0x040fe20007ffe0ff */
[----:B------:R-:W-:Y:S01]  /*1130*/  IMAD.IADD R3, R3, 0x1, R5 ;  /* 0x0000000103037824 */ /* 0x000fe200078e0205 */
[----:B------:R-:W-:Y:S01]  /*1140*/  LOP3.LUT R5, R7, 0x7fffffe, RZ, 0xc0, !PT ;  /* 0x07fffffe07057812 */ /* 0x000fe200078ec0ff */
[----:B------:R-:W-:Y:S01]  /*1150*/  IMAD.IADD R28, R34, 0x1, R37 ;  /* 0x00000001221c7824 */ /* 0x000fe200078e0225 */
[----:B------:R-:W-:Y:S01]  /*1160*/  LOP3.LUT R4, R4, 0xc0, RZ, 0xc0, !PT ;  /* 0x000000c004047812 */ /* 0x000fe200078ec0ff */
[----:B------:R-:W-:Y:S01]  /*1170*/  IMAD.IADD R29, R34, 0x1, R36 ;  /* 0x00000001221d7824 */ /* 0x000fe200078e0224 */
[----:B------:R-:W-:Y:S01]  /*1180*/  @P1 LEA R6, P2, R2, c[0x0][0x220], 0x1 ;  /* 0x0000880002061a11 */ /* 0x000fe200078408ff */
[----:B------:R-:W-:Y:S01]  /*1190*/  IMAD.IADD R10, R105, 0x1, -R5 ;  /* 0x00000001690a7824 */ /* 0x000fe200078e0a05 */
[----:B------:R-:W-:-:S02]  /*11a0*/  LOP3.LUT R11, R4, 0x18, R12, 0xf8, !PT ;  /* 0x00000018040b7812 */ /* 0x000fc400078ef80c */
[----:B------:R-:W-:Y:S01]  /*11b0*/  SHF.R.U32.HI R9, RZ, 0x3, R4 ;  /* 0x00000003ff097819 */ /* 0x000fe20000011604 */
[----:B------:R-:W-:Y:S01]  /*11c0*/  IMAD R10, R10, 0x20, R8 ;  /* 0x000000200a0a7824 */ /* 0x000fe200078e0208 */
[----:B------:R-:W-:Y:S02]  /*11d0*/  IADD3 R8, R12, 0x20, RZ ;  /* 0x000000200c087810 */ /* 0x000fe40007ffe0ff */
[----:B------:R-:W-:Y:S02]  /*11e0*/  LOP3.LUT R9, R11, R9, RZ, 0x3c, !PT ;  /* 0x000000090b097212 */ /* 0x000fe400078e3cff */
[----:B------:R-:W-:Y:S02]  /*11f0*/  ISETP.GE.AND P5, PT, R8, c[0x0][0x1d4], PT ;  /* 0x0000750008007a0c */ /* 0x000fe40003fa6270 */
[----:B------:R-:W-:Y:S01]  /*1200*/  @P1 LEA.HI.X R7, R2, c[0x0][0x224], R3, 0x1, P2 ;  /* 0x0000890002071a11 */ /* 0x000fe200010f0c03 */
[----:B------:R-:W-:Y:S01]  /*1210*/  IMAD.IADD R8, R10, 0x1, R9 ;  /* 0x000000010a087824 */ /* 0x000fe200078e0209 */
[----:B------:R-:W-:Y:S01]  /*1220*/  @P0 IADD3 R2, P2, R2, UR11, RZ ;  /* 0x0000000b02020c10 */ /* 0x000fe2000ff5e0ff */
[----:B------:R-:W-:Y:S01]  /*1230*/  IMAD.IADD R9, R150, 0x1, R16 ;  /* 0x0000000196097824 */ /* 0x000fe200078e0210 */
[----:B------:R-:W-:Y:S01]  /*1240*/  SHF.R.S32.HI R35, RZ, 0x1f, R34 ;  /* 0x0000001fff237819 */ /* 0x000fe20000011422 */
[----:B------:R-:W-:Y:S01]  /*1250*/  IMAD.SHL.U32 R86, R8, 0x2, RZ ;  /* 0x0000000208567824 */ /* 0x000fe200078e00ff */
[----:B------:R-:W-:Y:S01]  /*1260*/  IADD3 R8, R12, 0x40, RZ ;  /* 0x000000400c087810 */ /* 0x000fe20007ffe0ff */
[----:B------:R-:W-:Y:S01]  /*1270*/  IMAD R16, R23, c[0x0][0x210], RZ ;  /* 0x0000840017107a24 */ /* 0x000fe200078e02ff */
[----:B------:R-:W-:-:S02]  /*1280*/  SHF.R.S32.HI R11, RZ, 0x1f, R9 ;  /* 0x0000001fff0b7819 */ /* 0x000fc40000011409 */
[----:B------:R-:W-:Y:S01]  /*1290*/  ISETP.GE.AND P4, PT, R8, c[0x0][0x1d4], PT ;  /* 0x0000750008007a0c */ /* 0x000fe20003f86270 */
[----:B------:R-:W-:Y:S01]  /*12a0*/  @!PT LDS RZ, [RZ] ;  /* 0x00000000fffff984 */ /* 0x000fe20000000800 */
[----:B------:R-:W-:Y:S01]  /*12b0*/  @!PT LDS RZ, [RZ] ;  /* 0x00000000fffff984 */ /* 0x000fe20000000800 */
[----:B------:R-:W-:Y:S01]  /*12c0*/  @!PT LDS RZ, [RZ] ;  /* 0x00000000fffff984 */ /* 0x000fe20000000800 */
[----:B------:R1:W-:Y:S01]  /*12d0*/  @P1 LDGSTS.E.BYPASS.LTC128B.128 [R86+0x3c80], [R6.64], !P6 ;  /* 0x03c8000006561fae */ /* 0x0003e2000f101d4c */
[----:B------:R-:W-:Y:S01]  /*12e0*/  @P0 IADD3.X R5, R3, UR10, RZ, P2, !PT ;  /* 0x0000000a03050c10 */ /* 0x000fe200097fe4ff */
[----:B------:R-:W-:Y:S01]  /*12f0*/  IMAD R8, R11, c[0x0][0x1e0], RZ ;  /* 0x000078000b087a24 */ /* 0x000fe200078e02ff */
[----:B------:R-:W-:Y:S01]  /*1300*/  @P0 LEA R4, P2, R2, c[0x0][0x220], 0x1 ;  /* 0x0000880002040a11 */ /* 0x000fe200078408ff */
[----:B------:R1:W-:Y:S01]  /*1310*/  @P1 LDGSTS.E.BYPASS.LTC128B.128 [R86+0x4880], [R6.64+0x40], !P5 ;  /* 0x0488004006561fae */ /* 0x0003e2000e901d4c */
[----:B------:R-:W-:Y:S01]  /*1320*/  IMAD R16, R19, c[0x0][0x214], R16 ;  /* 0x0000850013107a24 */ /* 0x000fe200078e0210 */
[----:B------:R-:W-:Y:S01]  /*1330*/  IADD3 R97, R26, 0x30, RZ ;  /* 0x000000301a617810 */ /* 0x000fe20007ffe0ff */
[----:B------:R-:W-:Y:S01]  /*1340*/  IMAD R8, R9, c[0x0][0x1e4], R8 ;  /* 0x0000790009087a24 */ /* 0x000fe200078e0208 */
[----:B------:R-:W-:Y:S02]  /*1350*/  @P0 LEA.HI.X R5, R2, c[0x0][0x224], R5, 0x1, P2 ;  /* 0x0000890002050a11 */ /* 0x000fe400010f0c05 */
[----:B------:R-:W-:-:S02]  /*1360*/  ISETP.NE.AND P2, PT, R17, RZ, PT ;  /* 0x000000ff1100720c */ /* 0x000fc40003f45270 */
[----:B------:R1:W-:Y:S01]  /*1370*/  @P1 LDGSTS.E.BYPASS.LTC128B.128 [R86+0x5480], [R6.64+0x80], !P4 ;  /* 0x0548008006561fae */ /* 0x0003e2000e101d4c */
[C---:B------:R-:W-:Y:S02]  /*1380*/  IADD3 R96, R26.reuse, 0x40, RZ ;  /* 0x000000401a607810 */ /* 0x040fe40007ffe0ff */
[----:B------:R-:W-:Y:S01]  /*1390*/  IADD3 R95, R26, 0x50, RZ ;  /* 0x000000501a5f7810 */ /* 0x000fe20007ffe0ff */
[----:B------:R2:W-:Y:S04]  /*13a0*/  @P0 LDGSTS.E.BYPASS.LTC128B.128 [R86+0x4480], [R4.64], !P6 ;  /* 0x0448000004560fae */ /* 0x0005e8000f101d4c */
[----:B------:R2:W-:Y:S04]  /*13b0*/  @P0 LDGSTS.E.BYPASS.LTC128B.128 [R86+0x5080], [R4.64+0x40], !P5 ;  /* 0x0508004004560fae */ /* 0x0005e8000e901d4c */
[----:B------:R2:W-:Y:S04]  /*13c0*/  @P0 LDGSTS.E.BYPASS.LTC128B.128 [R86+0x5c80], [R4.64+0x80], !P4 ;  /* 0x05c8008004560fae */ /* 0x0005e8000e101d4c */
[----:B------:R-:W0:Y:S01]  /*13d0*/  LDGDEPBAR ;  /* 0x00000000000079af */ /* 0x000e220000000000 */
[----:B-1----:R-:W-:-:S04]  /*13e0*/  IMAD.WIDE.U32 R6, R9, c[0x0][0x1e0], RZ ;  /* 0x0000780009067a25 */ /* 0x002fc800078e00ff */
[----:B------:R-:W-:Y:S02]  /*13f0*/  IMAD.IADD R7, R7, 0x1, R8 ;  /* 0x0000000107077824 */ /* 0x000fe400078e0208 */
[----:B------:R-:W-:Y:S02]  /*1400*/  IMAD R8, R23, c[0x0][0x1e8], RZ ;  /* 0x00007a0017087a24 */ /* 0x000fe400078e02ff */
[----:B------:R-:W-:-:S04]  /*1410*/  IMAD.WIDE.U32 R6, R19, c[0x0][0x1e8], R6 ;  /* 0x00007a0013067a25 */ /* 0x000fc800078e0006 */
[----:B------:R-:W-:Y:S01]  /*1420*/  IMAD R8, R19, c[0x0][0x1ec], R8 ;  /* 0x00007b0013087a24 */ /* 0x000fe200078e0208 */
[----:B--2---:R-:W-:-:S03]  /*1430*/  LEA.HI R4, R94, R94, RZ, 0x1 ;  /* 0x0000005e5e047211 */ /* 0x004fc600078f08ff */
[----:B------:R-:W-:Y:S01]  /*1440*/  IMAD.IADD R7, R7, 0x1, R8 ;  /* 0x0000000107077824 */ /* 0x000fe200078e0208 */
[----:B------:R-:W-:-:S05]  /*1450*/  LOP3.LUT R4, R4, 0x7fffffe, RZ, 0xc0, !PT ;  /* 0x07fffffe04047812 */ /* 0x000fca00078ec0ff */
[----:B------:R-:W-:Y:S02]  /*1460*/  IMAD.IADD R4, R94, 0x1, -R4 ;  /* 0x000000015e047824 */ /* 0x000fe400078e0a04 */
[--C-:B---3--:R-:W-:Y:S01]  /*1470*/  @P3 IMAD.MOV.U32 R2, RZ, RZ, R15.reuse ;  /* 0x000000ffff023224 */ /* 0x108fe200078e000f */
[----:B------:R-:W-:Y:S01]  /*1480*/  @P3 SHF.R.S32.HI R3, RZ, 0x1f, R15 ;  /* 0x0000001fff033819 */ /* 0x000fe2000001140f */
[----:B------:R-:W-:Y:S01]  /*1490*/  @!P3 IMAD.MOV.U32 R2, RZ, RZ, R21 ;  /* 0x000000ffff02b224 */ /* 0x000fe200078e0015 */
[----:B------:R-:W-:Y:S01]  /*14a0*/  SHF.R.S32.HI R15, RZ, 0x1f, R94 ;  /* 0x0000001fff0f7819 */ /* 0x000fe2000001145e */
[----:B------:R-:W-:Y:S02]  /*14b0*/  @!P3 IMAD.MOV.U32 R3, RZ, RZ, R14 ;  /* 0x000000ffff03b224 */ /* 0x000fe400078e000e */
[----:B------:R-:W-:Y:S01]  /*14c0*/  IMAD.SHL.U32 R14, R155, 0x2, RZ ;  /* 0x000000029b0e7824 */ /* 0x000fe200078e00ff */
[----:B------:R-:W-:Y:S02]  /*14d0*/  SEL R42, R2, RZ, !P2 ;  /* 0x000000ff022a7207 */ /* 0x000fe40005000000 */
[----:B------:R-:W-:-:S02]  /*14e0*/  LEA.HI R2, R18, R20, RZ, 0x4 ;  /* 0x0000001412027211 */ /* 0x000fc400078f20ff */
[----:B------:R-:W-:Y:S01]  /*14f0*/  SEL R45, R3, RZ, !P2 ;  /* 0x000000ff032d7207 */ /* 0x000fe20005000000 */
[----:B------:R-:W-:Y:S01]  /*1500*/  IMAD R3, R15, c[0x0][0x1e0], RZ ;  /* 0x000078000f037a24 */ /* 0x000fe200078e02ff */
[----:B------:R-:W-:Y:S01]  /*1510*/  IADD3 R20, -R14, c[0x0][0x1d4], RZ ;  /* 0x000075000e147a10 */ /* 0x000fe20007ffe1ff */
[----:B------:R-:W-:Y:S02]  /*1520*/  IMAD.SHL.U32 R10, R2, 0x10, RZ ;  /* 0x00000010020a7824 */ /* 0x000fe400078e00ff */
[----:B------:R-:W-:Y:S02]  /*1530*/  IMAD R2, R45, c[0x0][0x1f0], RZ ;  /* 0x00007c002d027a24 */ /* 0x000fe400078e02ff */
[----:B------:R-:W-:Y:S02]  /*1540*/  IMAD R3, R94, c[0x0][0x1e4], R3 ;  /* 0x000079005e037a24 */ /* 0x000fe400078e0203 */
[----:B------:R-:W-:-:S04]  /*1550*/  IMAD.WIDE.U32 R90, R42, c[0x0][0x1f0], R6 ;  /* 0x00007c002a5a7a25 */ /* 0x000fc800078e0006 */
[----:B------:R-:W-:Y:S01]  /*1560*/  IMAD R2, R42, c[0x0][0x1f4], R2 ;  /* 0x00007d002a027a24 */ /* 0x000fe200078e0202 */
[----:B------:R-:W-:Y:S01]  /*1570*/  BAR.SYNC.DEFER_BLOCKING 0x0 ;  /* 0x0000000000007b1d */ /* 0x000fe20000010000 */
[----:B------:R-:W-:Y:S01]  /*1580*/  IMAD.IADD R141, R157, 0x1, R3 ;  /* 0x000000019d8d7824 */ /* 0x000fe200078e0203 */
[----:B------:R-:W-:Y:S01]  /*1590*/  IADD3 R147, P1, P0, R90, R156, R26 ;  /* 0x0000009c5a937210 */ /* 0x000fe2000783e01a */
[----:B------:R-:W-:Y:S01]  /*15a0*/  IMAD.IADD R92, R91, 0x1, R2 ;  /* 0x000000015b5c7824 */ /* 0x000fe200078e0202 */
[----:B------:R-:W-:Y:S01]  /*15b0*/  LOP3.LUT R2, R10, 0xffffff00, RZ, 0xc0, !PT ;  /* 0xffffff000a027812 */ /* 0x000fe200078ec0ff */
[----:B------:R-:W-:-:S03]  /*15c0*/  IMAD.WIDE.U32 R6, R94, c[0x0][0x280], R34 ;  /* 0x0000a0005e067a25 */ /* 0x000fc600078e0022 */
[----:B------:R-:W-:Y:S01]  /*15d0*/  IADD3.X R146, R92, R141, R27, P1, P0 ;  /* 0x0000008d5c927210 */ /* 0x000fe20000fe041b */
[----:B------:R-:W-:Y:S01]  /*15e0*/  IMAD.MOV.U32 R32, RZ, RZ, R6 ;  /* 0x000000ffff207224 */ /* 0x000fe200078e0006 */
[----:B------:R-:W-:Y:S01]  /*15f0*/  ISETP.GE.AND P0, PT, R26, c[0x0][0x27c], PT ;  /* 0x00009f001a007a0c */ /* 0x000fe20003f06270 */
[----:B------:R-:W-:Y:S01]  /*1600*/  IMAD R4, R4, 0x20, R2 ;  /* 0x0000002004047824 */ /* 0x000fe200078e0202 */
[----:B------:R-:W-:Y:S01]  /*1610*/  ISETP.GE.AND P1, PT, R28, c[0x0][0x27c], PT ;  /* 0x00009f001c007a0c */ /* 0x000fe20003f26270 */
[----:B------:R-:W-:Y:S01]  /*1620*/  IMAD.WIDE.U32 R2, R94, c[0x0][0x290], R34 ;  /* 0x0000a4005e027a25 */ /* 0x000fe200078e0022 */
[----:B------:R-:W-:Y:S02]  /*1630*/  SEL R5, RZ, c[0x0][0x27c], !P0 ;  /* 0x00009f00ff057a07 */ /* 0x000fe40004000000 */
[-C--:B------:R-:W-:Y:S01]  /*1640*/  SEL R8, R14, R20.reuse, !P0 ;  /* 0x000000140e087207 */ /* 0x080fe20004000000 */
[----:B------:R-:W-:Y:S01]  /*1650*/  IMAD.MOV.U32 R30, RZ, RZ, R2 ;  /* 0x000000ffff1e7224 */ /* 0x000fe200078e0002 */
[----:B------:R-:W-:Y:S01]  /*1660*/  ISETP.GE.AND P0, PT, R29, c[0x0][0x27c], PT ;  /* 0x00009f001d007a0c */ /* 0x000fe20003f06270 */
[----:B------:R-:W-:Y:S01]  /*1670*/  IMAD.IADD R5, R26, 0x1, R5 ;  /* 0x000000011a057824 */ /* 0x000fe200078e0205 */
[----:B------:R-:W-:-:S02]  /*1680*/  SEL R17, R14, R20, !P1 ;  /* 0x000000140e117207 */ /* 0x000fc40004800000 */
[----:B------:R-:W-:Y:S01]  /*1690*/  SEL R20, R14, R20, !P0 ;  /* 0x000000140e147207 */ /* 0x000fe20004000000 */
[----:B------:R-:W-:Y:S01]  /*16a0*/  IMAD R14, R15, c[0x0][0x280], RZ ;  /* 0x0000a0000f0e7a24 */ /* 0x000fe200078e02ff */
[----:B------:R-:W-:Y:S02]  /*16b0*/  SEL R43, RZ, c[0x0][0x27c], !P0 ;  /* 0x00009f00ff2b7a07 */ /* 0x000fe40004000000 */
[----:B------:R-:W-:Y:S01]  /*16c0*/  IADD3 R145, P0, R9, R94, RZ ;  /* 0x0000005e09917210 */ /* 0x000fe20007f1e0ff */
[----:B------:R-:W-:Y:S01]  /*16d0*/  IMAD R14, R94, c[0x0][0x284], R14 ;  /* 0x0000a1005e0e7a24 */ /* 0x000fe200078e020e */
[----:B------:R-:W-:Y:S02]  /*16e0*/  SHF.R.S32.HI R9, RZ, 0x1f, R5 ;  /* 0x0000001fff097819 */ /* 0x000fe40000011405 */
[----:B------:R-:W-:Y:S01]  /*16f0*/  SHF.R.S32.HI R10, RZ, 0x1f, R8 ;  /* 0x0000001fff0a7819 */ /* 0x000fe20000011408 */
[----:B------:R-:W-:Y:S01]  /*1700*/  IMAD.X R144, R11, 0x1, R15, P0 ;  /* 0x000000010b907824 */ /* 0x000fe200000e060f */
[-C--:B------:R-:W-:Y:S01]  /*1710*/  LEA.HI R21, R9, R5.reuse, RZ, 0x3 ;  /* 0x0000000509157211 */ /* 0x080fe200078f18ff */
[----:B------:R-:W-:Y:S01]  /*1720*/  IMAD R15, R15, c[0x0][0x290], RZ ;  /* 0x0000a4000f0f7a24 */ /* 0x000fe200078e02ff */
[----:B------:R-:W-:Y:S01]  /*1730*/  LEA.HI R39, R9, R5, RZ, 0x5 ;  /* 0x0000000509277211 */ /* 0x000fe200078f28ff */
[----:B------:R-:W-:Y:S01]  /*1740*/  IMAD.IADD R33, R7, 0x1, R14 ;  /* 0x0000000107217824 */ /* 0x000fe200078e020e */
[----:B------:R-:W-:Y:S01]  /*1750*/  LEA.HI R38, R10, R8, RZ, 0x4 ;  /* 0x000000080a267211 */ /* 0x000fe200078f20ff */
[----:B------:R-:W-:Y:S01]  /*1760*/  IMAD R5, R23, c[0x0][0x260], RZ ;  /* 0x0000980017057a24 */ /* 0x000fe200078e02ff */
[----:B------:R-:W-:Y:S01]  /*1770*/  SEL R40, RZ, c[0x0][0x27c], !P1 ;  /* 0x00009f00ff287a07 */ /* 0x000fe20004800000 */
[----:B------:R-:W-:Y:S01]  /*1780*/  IMAD.WIDE.U32 R6, R19, c[0x0][0x210], R26 ;  /* 0x0000840013067a25 */ /* 0x000fe200078e001a */
[----:B------:R-:W-:-:S02]  /*1790*/  LOP3.LUT R122, R21, 0xfffffff8, RZ, 0xc0, !PT ;  /* 0xfffffff8157a7812 */ /* 0x000fc400078ec0ff */
[----:B------:R-:W-:Y:S01]  /*17a0*/  ISETP.GE.AND P1, PT, R155, 0x1, PT ;  /* 0x000000019b00780c */ /* 0x000fe20003f26270 */
[----:B------:R-:W-:Y:S01]  /*17b0*/  IMAD R15, R94, c[0x0][0x294], R15 ;  /* 0x0000a5005e0f7a24 */ /* 0x000fe200078e020f */
[----:B------:R-:W-:Y:S01]  /*17c0*/  SHF.R.S32.HI R136, RZ, 0x1f, R122 ;  /* 0x0000001fff887819 */ /* 0x000fe2000001147a */
[C---:B------:R-:W-:Y:S02]  /*17d0*/  IMAD R5, R19.reuse, c[0x0][0x264], R5 ;  /* 0x0000990013057a24 */ /* 0x040fe400078e0205 */
[----:B------:R-:W-:-:S04]  /*17e0*/  IMAD.WIDE.U32 R8, R19, c[0x0][0x260], R12 ;  /* 0x0000980013087a25 */ /* 0x000fc800078e000c */
[----:B------:R-:W-:Y:S01]  /*17f0*/  IMAD.IADD R19, R7, 0x1, R16 ;  /* 0x0000000107137824 */ /* 0x000fe200078e0210 */
[----:B------:R-:W-:Y:S01]  /*1800*/  SHF.R.S32.HI R7, RZ, 0x1f, R105 ;  /* 0x0000001fff077819 */ /* 0x000fe20000011469 */
[----:B------:R-:W-:Y:S02]  /*1810*/  IMAD.IADD R31, R3, 0x1, R15 ;  /* 0x00000001031f7824 */ /* 0x000fe400078e020f */
[----:B------:R-:W-:Y:S01]  /*1820*/  IMAD.WIDE.U32 R2, R94, c[0x0][0x290], R26 ;  /* 0x0000a4005e027a25 */ /* 0x000fe200078e001a */
[----:B------:R-:W-:-:S03]  /*1830*/  LEA.HI R7, R7, R105, RZ, 0x2 ;  /* 0x0000006907077211 */ /* 0x000fc600078f10ff */
[----:B------:R-:W-:Y:S01]  /*1840*/  IMAD.IADD R23, R15, 0x1, R3 ;  /* 0x000000010f177824 */ /* 0x000fe200078e0203 */
[----:B------:R-:W-:Y:S01]  /*1850*/  LOP3.LUT R7, R7, 0xfffffffc, RZ, 0xc0, !PT ;  /* 0xfffffffc07077812 */ /* 0x000fe200078ec0ff */
[----:B------:R-:W-:Y:S01]  /*1860*/  IMAD.IADD R3, R9, 0x1, R5 ;  /* 0x0000000109037824 */ /* 0x000fe200078e0205 */
[----:B------:R-:W-:Y:S01]  /*1870*/  SHF.R.S32.HI R5, RZ, 0x1f, R17 ;  /* 0x0000001fff057819 */ /* 0x000fe20000011411 */
[----:B------:R-:W-:Y:S02]  /*1880*/  IMAD.MOV.U32 R18, RZ, RZ, R6 ;  /* 0x000000ffff127224 */ /* 0x000fe400078e0006 */
[----:B------:R-:W-:Y:S01]  /*1890*/  IMAD.MOV.U32 R22, RZ, RZ, R2 ;  /* 0x000000ffff167224 */ /* 0x000fe200078e0002 */
[----:B------:R-:W-:Y:S01]  /*18a0*/  LEA.HI R17, R5, R17, RZ, 0x4 ;  /* 0x0000001105117211 */ /* 0x000fe200078f20ff */
[----:B------:R-:W-:Y:S02]  /*18b0*/  IMAD R6, R44, c[0x0][0x268], RZ ;  /* 0x00009a002c067a24 */ /* 0x000fe400078e02ff */
[----:B------:R-:W-:Y:S01]  /*18c0*/  IMAD.MOV.U32 R2, RZ, RZ, R8 ;  /* 0x000000ffff027224 */ /* 0x000fe200078e0008 */
[----:B------:R-:W-:Y:S01]  /*18d0*/  SHF.R.S32.HI R8, RZ, 0x1f, R20 ;  /* 0x0000001fff087819 */ /* 0x000fe20000011414 */
[----:B------:R-:W-:Y:S01]  /*18e0*/  IMAD.IADD R5, R40, 0x1, R28 ;  /* 0x0000000128057824 */ /* 0x000fe200078e021c */
[----:B------:R-:W-:Y:S01]  /*18f0*/  IADD3 R40, R34, 0x8, RZ ;  /* 0x0000000822287810 */ /* 0x000fe20007ffe0ff */
[----:B------:R-:W-:Y:S01]  /*1900*/  IMAD.IADD R7, R105, 0x1, -R7 ;  /* 0x0000000169077824 */ /* 0x000fe200078e0a07 */
[----:B------:R-:W-:Y:S01]  /*1910*/  LEA.HI R20, R8, R20, RZ, 0x4 ;  /* 0x0000001408147211 */ /* 0x000fe200078f20ff */
[C---:B------:R-:W-:Y:S01]  /*1920*/  IMAD R104, R100.reuse, c[0x0][0x26c], R6 ;  /* 0x00009b0064687a24 */ /* 0x040fe200078e0206 */
[----:B------:R-:W-:Y:S01]  /*1930*/  SHF.R.S32.HI R6, RZ, 0x1f, R5 ;  /* 0x0000001fff067819 */ /* 0x000fe20000011405 */
[----:B------:R-:W-:Y:S01]  /*1940*/  IMAD.WIDE.U32 R100, R100, c[0x0][0x268], R2 ;  /* 0x00009a0064647a25 */ /* 0x000fe200078e0002 */
[----:B------:R-:W-:-:S02]  /*1950*/  LOP3.LUT P0, RZ, R7, 0x2, RZ, 0xc0, !PT ;  /* 0x0000000207ff7812 */ /* 0x000fc4000780c0ff */
[CC--:B------:R-:W-:Y:S01]  /*1960*/  LEA.HI R8, R6.reuse, R5.reuse, RZ, 0x5 ;  /* 0x0000000506087211 */ /* 0x0c0fe200078f28ff */
[----:B------:R-:W-:Y:S01]  /*1970*/  IMAD.SHL.U32 R2, R7, 0x40, RZ ;  /* 0x0000004007027824 */ /* 0x000fe200078e00ff */
[----:B------:R-:W-:Y:S01]  /*1980*/  LEA.HI R15, R6, R5, RZ, 0x3 ;  /* 0x00000005060f7211 */ /* 0x000fe200078f18ff */
[----:B------:R-:W-:Y:S01]  /*1990*/  IMAD.WIDE.U32 R10, R94, c[0x0][0x280], R26 ;  /* 0x0000a0005e0a7a25 */ /* 0x000fe200078e001a */
[----:B------:R-:W-:Y:S02]  /*19a0*/  SHF.R.S32.HI R8, RZ, 0x5, R8 ;  /* 0x00000005ff087819 */ /* 0x000fe40000011408 */
[----:B------:R-:W-:Y:S01]  /*19b0*/  LOP3.LUT R2, R2, 0xc0, RZ, 0xc0, !PT ;  /* 0x000000c002027812 */ /* 0x000fe200078ec0ff */
[----:B------:R-:W-:Y:S01]  /*19c0*/  IMAD.IADD R25, R14, 0x1, R11 ;  /* 0x000000010e197824 */ /* 0x000fe200078e020b */
[----:B------:R-:W-:Y:S01]  /*19d0*/  SHF.R.S32.HI R11, RZ, 0x5, R39 ;  /* 0x00000005ff0b7819 */ /* 0x000fe20000011427 */
[----:B------:R-:W-:Y:S01]  /*19e0*/  IMAD.MOV.U32 R24, RZ, RZ, R10 ;  /* 0x000000ffff187224 */ /* 0x000fe200078e000a */
[----:B------:R-:W-:Y:S01]  /*19f0*/  SHF.R.U32.HI R3, RZ, 0x3, R2 ;  /* 0x00000003ff037819 */ /* 0x000fe20000011602 */
[----:B------:R-:W-:Y:S01]  /*1a00*/  IMAD.IADD R6, R43, 0x1, R29 ;  /* 0x000000012b067824 */ /* 0x000fe200078e021d */
[C---:B------:R-:W-:Y:S01]  /*1a10*/  LOP3.LUT R9, R2.reuse, 0x18, R21, 0xf8, !PT ;  /* 0x0000001802097812 */ /* 0x040fe200078ef815 */
[----:B------:R-:W-:Y:S01]  /*1a20*/  IMAD R12, R11, 0x600, R4 ;  /* 0x000006000b0c7824 */ /* 0x000fe200078e0204 */
[----:B------:R-:W-:Y:S01]  /*1a30*/  LOP3.LUT R10, R2, 0x18, R15, 0xf8, !PT ;  /* 0x00000018020a7812 */ /* 0x000fe200078ef80f */
[----:B------:R-:W-:Y:S01]  /*1a40*/  IMAD.WIDE.U32 R116, R42, c[0x0][0x218], R18 ;  /* 0x000086002a747a25 */ /* 0x000fe200078e0012 */
[----:B------:R-:W-:-:S02]  /*1a50*/  SHF.R.S32.HI R5, RZ, 0x4, R38 ;  /* 0x00000004ff057819 */ /* 0x000fc40000011426 */
[-C--:B------:R-:W-:Y:S01]  /*1a60*/  LOP3.LUT R11, R9, R3.reuse, RZ, 0x3c, !PT ;  /* 0x00000003090b7212 */ /* 0x080fe200078e3cff */
[----:B------:R-:W-:Y:S01]  /*1a70*/  IMAD R9, R8, 0x600, R4 ;  /* 0x0000060008097824 */ /* 0x000fe200078e0204 */
[----:B------:R-:W-:Y:S01]  /*1a80*/  LOP3.LUT R8, R10, R3, RZ, 0x3c, !PT ;  /* 0x000000030a087212 */ /* 0x000fe200078e3cff */
[----:B-----5:R-:W-:Y:S01]  /*1a90*/  IMAD.WIDE.U32 R114, R149, c[0x0][0x280], R32 ;  /* 0x0000a00095727a25 */ /* 0x020fe200078e0020 */
[----:B------:R-:W-:Y:S02]  /*1aa0*/  SHF.R.S32.HI R7, RZ, 0x1f, R6 ;  /* 0x0000001fff077819 */ /* 0x000fe40000011406 */
[----:B------:R-:W-:Y:S01]  /*1ab0*/  LEA.HI.SX32 R5, R21, R5, 0x1d ;  /* 0x0000000515057211 */ /* 0x000fe200078feaff */
[----:B------:R-:W-:Y:S01]  /*1ac0*/  IMAD.IADD R132, R9, 0x1, R8 ;  /* 0x0000000109847824 */ /* 0x000fe200078e0208 */
[CC--:B------:R-:W-:Y:S01]  /*1ad0*/  LEA.HI R14, R7.reuse, R6.reuse, RZ, 0x3 ;  /* 0x00000006070e7211 */ /* 0x0c0fe200078f18ff */
[----:B------:R-:W-:Y:S01]  /*1ae0*/  IMAD.IADD R133, R12, 0x1, R11 ;  /* 0x000000010c857824 */ /* 0x000fe200078e020b */
[----:B------:R-:W-:Y:S01]  /*1af0*/  LEA.HI R13, R7, R6, RZ, 0x5 ;  /* 0x00000006070d7211 */ /* 0x000fe200078f28ff */
[----:B------:R-:W-:Y:S01]  /*1b00*/  IMAD.SHL.U32 R102, R5, 0x8, RZ ;  /* 0x0000000805667824 */ /* 0x000fe200078e00ff */
[----:B------:R-:W-:Y:S01]  /*1b10*/  SHF.R.S32.HI R8, RZ, 0x1f, R5 ;  /* 0x0000001fff087819 */ /* 0x000fe20000011405 */
[----:B------:R-:W-:Y:S01]  /*1b20*/  IMAD.WIDE.U32 R112, R149, c[0x0][0x280], R24 ;  /* 0x0000a00095707a25 */ /* 0x000fe200078e0018 */
[----:B------:R-:W-:-:S02]  /*1b30*/  SHF.R.S32.HI R6, RZ, 0x4, R17 ;  /* 0x00000004ff067819 */ /* 0x000fc40000011411 */
[----:B------:R-:W-:Y:S01]  /*1b40*/  SHF.R.S32.HI R9, RZ, 0x4, R20 ;  /* 0x00000004ff097819 */ /* 0x000fe20000011414 */
[C---:B------:R-:W-:Y:S01]  /*1b50*/  IMAD.WIDE.U32 R110, R149.reuse, c[0x0][0x290], R30 ;  /* 0x0000a400956e7a25 */ /* 0x040fe200078e001e */
[----:B------:R-:W-:Y:S02]  /*1b60*/  LOP3.LUT R7, R2, 0x8, R26, 0xf8, !PT ;  /* 0x0000000802077812 */ /* 0x000fe400078ef81a */
[----:B------:R-:W-:Y:S01]  /*1b70*/  LEA.HI R10, R8, R5, RZ, 0x2 ;  /* 0x00000005080a7211 */ /* 0x000fe200078f10ff */
[----:B------:R-:W-:Y:S01]  /*1b80*/  IMAD.WIDE.U32 R106, R149, c[0x0][0x290], R22 ;  /* 0x0000a400956a7a25 */ /* 0x000fe200078e0016 */
[----:B------:R-:W-:Y:S02]  /*1b90*/  LEA.HI.SX32 R6, R15, R6, 0x1d ;  /* 0x000000060f067211 */ /* 0x000fe400078feaff */
[----:B------:R-:W-:Y:S01]  /*1ba0*/  SHF.R.S32.HI R11, RZ, 0x5, R13 ;  /* 0x00000005ff0b7819 */ /* 0x000fe2000001140d */
[----:B------:R-:W-:Y:S01]  /*1bb0*/  IMAD.IADD R104, R101, 0x1, R104 ;  /* 0x0000000165687824 */ /* 0x000fe200078e0268 */
[----:B------:R-:W-:Y:S01]  /*1bc0*/  LEA.HI.SX32 R5, R14, R9, 0x1d ;  /* 0x000000090e057211 */ /* 0x000fe200078feaff */
[----:B------:R-:W-:Y:S01]  /*1bd0*/  IMAD.SHL.U32 R99, R6, 0x8, RZ ;  /* 0x0000000806637824 */ /* 0x000fe200078e00ff */
[-C--:B------:R-:W-:Y:S01]  /*1be0*/  LOP3.LUT R87, R7, R3.reuse, RZ, 0x3c, !PT ;  /* 0x0000000307577212 */ /* 0x080fe200078e3cff */
[----:B------:R-:W-:Y:S01]  /*1bf0*/  IMAD R13, R11, 0x600, R4 ;  /* 0x000006000b0d7824 */ /* 0x000fe200078e0204 */
[----:B------:R-:W-:Y:S01]  /*1c00*/  LOP3.LUT R8, R2, 0x18, R14, 0xf8, !PT ;  /* 0x0000001802087812 */ /* 0x000fe200078ef80e */
[----:B------:R-:W-:Y:S01]  /*1c10*/  IMAD.SHL.U32 R103, R5, 0x8, RZ ;  /* 0x0000000805677824 */ /* 0x000fe200078e00ff */
[----:B------:R-:W-:Y:S01]  /*1c20*/  SHF.R.S32.HI R7, RZ, 0x1f, R6 ;  /* 0x0000001fff077819 */ /* 0x000fe20000011406 */
[----:B------:R-:W-:Y:S01]  /*1c30*/  IMAD.IADD R87, R4, 0x1, R87 ;  /* 0x0000000104577824 */ /* 0x000fe200078e0257 */
[----:B------:R-:W-:Y:S01]  /*1c40*/  SHF.R.S32.HI R9, RZ, 0x1f, R5 ;  /* 0x0000001fff097819 */ /* 0x000fe20000011405 */
[----:B------:R-:W-:Y:S01]  /*1c50*/  IMAD.SHL.U32 R133, R133, 0x2, RZ ;  /* 0x0000000285857824 */ /* 0x000fe200078e00ff */
[----:B------:R-:W-:Y:S01]  /*1c60*/  LOP3.LUT R11, R8, R3, RZ, 0x3c, !PT ;  /* 0x00000003080b7212 */ /* 0x000fe200078e3cff */
[----:B------:R-:W-:Y:S01]  /*1c70*/  IMAD.SHL.U32 R132, R132, 0x2, RZ ;  /* 0x0000000284847824 */ /* 0x000fe200078e00ff */
[----:B------:R-:W-:-:S02]  /*1c80*/  LEA.HI R8, R7, R6, RZ, 0x2 ;  /* 0x0000000607087211 */ /* 0x000fc400078f10ff */
[----:B------:R-:W-:Y:S01]  /*1c90*/  LEA.HI R7, R9, R5, RZ, 0x2 ;  /* 0x0000000509077211 */ /* 0x000fe200078f10ff */
[----:B------:R-:W-:Y:S01]  /*1ca0*/  IMAD.IADD R11, R13, 0x1, R11 ;  /* 0x000000010d0b7824 */ /* 0x000fe200078e020b */
[----:B------:R-:W-:Y:S02]  /*1cb0*/  SHF.R.S32.HI R10, RZ, 0x2, R10 ;  /* 0x00000002ff0a7819 */ /* 0x000fe4000001140a */
[----:B------:R-:W-:Y:S01]  /*1cc0*/  SHF.R.S32.HI R8, RZ, 0x2, R8 ;  /* 0x00000002ff087819 */ /* 0x000fe20000011408 */
[----:B------:R-:W-:Y:S01]  /*1cd0*/  IMAD.SHL.U32 R126, R11, 0x2, RZ ;  /* 0x000000020b7e7824 */ /* 0x000fe200078e00ff */
[----:B------:R-:W-:Y:S01]  /*1ce0*/  SHF.R.S32.HI R7, RZ, 0x2, R7 ;  /* 0x00000002ff077819 */ /* 0x000fe20000011407 */
[----:B------:R-:W-:Y:S01]  /*1cf0*/  IMAD R10, R10, 0x600, R4 ;  /* 0x000006000a0a7824 */ /* 0x000fe200078e0204 */
[----:B------:R-:W-:Y:S01]  /*1d00*/  LOP3.LUT R12, R2, 0x18, R102, 0xf8, !PT ;  /* 0x00000018020c7812 */ /* 0x000fe200078ef866 */
[--C-:B------:R-:W-:Y:S01]  /*1d10*/  IMAD R8, R8, 0x600, R4.reuse ;  /* 0x0000060008087824 */ /* 0x100fe200078e0204 */
[----:B------:R-:W-:Y:S01]  /*1d20*/  LEA R87, R87, 0x1880, 0x1 ;  /* 0x0000188057577811 */ /* 0x000fe200078e08ff */
[----:B------:R-:W-:Y:S01]  /*1d30*/  IMAD R7, R7, 0x600, R4 ;  /* 0x0000060007077824 */ /* 0x000fe200078e0204 */
[----:B------:R-:W-:-:S02]  /*1d40*/  LOP3.LUT R4, R2, 0x18, R99, 0xf8, !PT ;  /* 0x0000001802047812 */ /* 0x000fc400078ef863 */
[----:B------:R-:W-:Y:S02]  /*1d50*/  LOP3.LUT R2, R2, 0x18, R103, 0xf8, !PT ;  /* 0x0000001802027812 */ /* 0x000fe400078ef867 */
[-C--:B------:R-:W-:Y:S02]  /*1d60*/  LOP3.LUT R9, R12, R3.reuse, RZ, 0x3c, !PT ;  /* 0x000000030c097212 */ /* 0x080fe400078e3cff */
[-C--:B------:R-:W-:Y:S02]  /*1d70*/  LOP3.LUT R4, R4, R3.reuse, RZ, 0x3c, !PT ;  /* 0x0000000304047212 */ /* 0x080fe400078e3cff */
[----:B------:R-:W-:Y:S01]  /*1d80*/  LOP3.LUT R3, R2, R3, RZ, 0x3c, !PT ;  /* 0x0000000302037212 */ /* 0x000fe200078e3cff */
[----:B------:R-:W-:Y:S01]  /*1d90*/  IMAD.IADD R9, R10, 0x1, R9 ;  /* 0x000000010a097824 */ /* 0x000fe200078e0209 */
[----:B------:R-:W-:Y:S01]  /*1da0*/  SHF.R.S32.HI R2, RZ, 0x1f, R149 ;  /* 0x0000001fff027819 */ /* 0x000fe20000011495 */
[----:B------:R-:W-:Y:S01]  /*1db0*/  IMAD.IADD R8, R8, 0x1, R4 ;  /* 0x0000000108087824 */ /* 0x000fe200078e0204 */
[----:B------:R-:W-:Y:S01]  /*1dc0*/  IADD3 R88, R87, 0x20, RZ ;  /* 0x0000002057587810 */ /* 0x000fe20007ffe0ff */
[----:B------:R-:W-:Y:S01]  /*1dd0*/  IMAD.IADD R7, R7, 0x1, R3 ;  /* 0x0000000107077824 */ /* 0x000fe200078e0203 */
[----:B------:R-:W-:Y:S01]  /*1de0*/  @P0 IADD3 R88, R87, -0x20, RZ ;  /* 0xffffffe057580810 */ /* 0x000fe20007ffe0ff */
[----:B------:R-:W-:Y:S01]  /*1df0*/  IMAD R3, R45, c[0x0][0x218], RZ ;  /* 0x000086002d037a24 */ /* 0x000fe200078e02ff */
[----:B------:R-:W-:Y:S01]  /*1e00*/  ISETP.NE.AND P0, PT, RZ, UR4, PT ;  /* 0x00000004ff007c0c */ /* 0x000fe2000bf05270 */
[----:B------:R-:W-:Y:S01]  /*1e10*/  IMAD.SHL.U32 R125, R9, 0x2, RZ ;  /* 0x00000002097d7824 */ /* 0x000fe200078e00ff */
[----:B------:R-:W-:Y:S01]  /*1e20*/  LOP3.LUT R121, R15, 0xfffffff8, RZ, 0xc0, !PT ;  /* 0xfffffff80f797812 */ /* 0x000fe200078ec0ff */
[----:B------:R-:W-:Y:S01]  /*1e30*/  IMAD R4, R42, c[0x0][0x21c], R3 ;  /* 0x000087002a047a24 */ /* 0x000fe200078e0203 */
[----:B------:R-:W-:Y:S01]  /*1e40*/  LOP3.LUT R120, R14, 0xfffffff8, RZ, 0xc0, !PT ;  /* 0xfffffff80e787812 */ /* 0x000fe200078ec0ff */
[C---:B------:R-:W-:Y:S01]  /*1e50*/  IMAD R3, R2.reuse, c[0x0][0x280], RZ ;  /* 0x0000a00002037a24 */ /* 0x040fe200078e02ff */
[----:B------:R-:W-:Y:S01]  /*1e60*/  P2R R140, PR, RZ, 0x1 ;  /* 0x00000001ff8c7803 */ /* 0x000fe20000000000 */
[----:B------:R-:W-:Y:S01]  /*1e70*/  IMAD R2, R2, c[0x0][0x290], RZ ;  /* 0x0000a40002027a24 */ /* 0x000fe200078e02ff */
[C---:B------:R-:W-:Y:S01]  /*1e80*/  IADD3 R39, R34.reuse, 0x18, RZ ;  /* 0x0000001822277810 */ /* 0x040fe20007ffe0ff */
[C---:B------:R-:W-:Y:S01]  /*1e90*/  IMAD R3, R149.reuse, c[0x0][0x284], R3 ;  /* 0x0000a10095037a24 */ /* 0x040fe200078e0203 */
[----:B------:R-:W-:Y:S01]  /*1ea0*/  IADD3 R38, R34, 0x28, RZ ;  /* 0x0000002822267810 */ /* 0x000fe20007ffe0ff */
[----:B------:R-:W-:Y:S01]  /*1eb0*/  IMAD R2, R149, c[0x0][0x294], R2 ;  /* 0x0000a50095027a24 */ /* 0x000fe200078e0202 */
[----:B------:R-:W-:Y:S01]  /*1ec0*/  SHF.R.S32.HI R129, RZ, 0x1f, R102 ;  /* 0x0000001fff817819 */ /* 0x000fe20000011466 */
[----:B------:R-:W-:Y:S01]  /*1ed0*/  IMAD.IADD R139, R115, 0x1, R3 ;  /* 0x00000001738b7824 */ /* 0x000fe200078e0203 */
[----:B------:R-:W-:Y:S01]  /*1ee0*/  SHF.R.S32.HI R131, RZ, 0x1f, R121 ;  /* 0x0000001fff837819 */ /* 0x000fe20000011479 */
[----:B------:R-:W-:Y:S01]  /*1ef0*/  IMAD.IADD R137, R3, 0x1, R113 ;  /* 0x0000000103897824 */ /* 0x000fe200078e0271 */
[----:B------:R-:W-:Y:S01]  /*1f00*/  SHF.R.S32.HI R130, RZ, 0x1f, R120 ;  /* 0x0000001fff827819 */ /* 0x000fe20000011478 */
[----:B------:R-:W-:Y:S01]  /*1f10*/  IMAD.IADD R138, R111, 0x1, R2 ;  /* 0x000000016f8a7824 */ /* 0x000fe200078e0202 */
[----:B------:R-:W-:Y:S01]  /*1f20*/  SHF.R.S32.HI R128, RZ, 0x1f, R99 ;  /* 0x0000001fff807819 */ /* 0x000fe20000011463 */
[----:B------:R-:W-:Y:S01]  /*1f30*/  IMAD.IADD R135, R2, 0x1, R107 ;  /* 0x0000000102877824 */ /* 0x000fe200078e026b */
[----:B------:R-:W-:Y:S01]  /*1f40*/  SHF.R.S32.HI R127, RZ, 0x1f, R103 ;  /* 0x0000001fff7f7819 */ /* 0x000fe20000011467 */
[----:B------:R-:W-:-:S02]  /*1f50*/  IMAD.IADD R134, R117, 0x1, R4 ;  /* 0x0000000175867824 */ /* 0x000fc400078e0204 */
[----:B------:R-:W-:Y:S02]  /*1f60*/  IMAD.SHL.U32 R124, R8, 0x2, RZ ;  /* 0x00000002087c7824 */ /* 0x000fe400078e00ff */
[----:B------:R-:W-:Y:S02]  /*1f70*/  IMAD.SHL.U32 R123, R7, 0x2, RZ ;  /* 0x00000002077b7824 */ /* 0x000fe400078e00ff */
.L_x_392:
[C---:B-1----:R-:W-:Y:S01]  /*1f80*/  IMAD R2, R41.reuse, UR14, RZ ;  /* 0x0000000e29027c24 */ /* 0x042fe2000f8e02ff */
[----:B------:R-:W-:Y:S01]  /*1f90*/  SHF.R.S32.HI R93, RZ, 0x1f, R41 ;  /* 0x0000001fff5d7819 */ /* 0x000fe20000011429 */
[----:B------:R-:W-:Y:S01]  /*1fa0*/  IMAD.WIDE.U32 R10, R41, UR16, RZ ;  /* 0x00000010290a7c25 */ /* 0x000fe2000f8e00ff */
[----:B------:R-:W-:Y:S04]  /*1fb0*/  DEPBAR.LE SB0, 0x0 ;  /* 0x000080000000791a */ /* 0x000fe80000000000 */
[----:B------:R-:W-:Y:S01]  /*1fc0*/  BAR.SYNC.DEFER_BLOCKING 0x0 ;  /* 0x0000000000007b1d */ /* 0x000fe20000010000 */
[----:B------:R-:W-:Y:S01]  /*1fd0*/  ISETP.GE.AND P1, PT, R155, 0x1, PT ;  /* 0x000000019b00780c */ /* 0x000fe20003f26270 */
[----:B------:R-:W-:Y:S04]  /*1fe0*/  IMAD R2, R93, UR16, R2 ;  /* 0x000000105d027c24 */ /* 0x000fe8000f8e0202 */
[----:B------:R-:W-:Y:S01]  /*1ff0*/  IMAD.IADD R16, R11, 0x1, R2 ;  /* 0x000000010b107824 */ /* 0x000fe200078e0202 */
[----:B------:R-:W-:Y:S05]  /*2000*/  IADD3 R2, P0, R147, R10, RZ ;  /* 0x0000000a93027210 */ /* 0x000fea0007f1e0ff */
[----:B------:R-:W-:Y:S01]  /*2010*/  IMAD.X R3, R16, 0x1, R146, P0 ;  /* 0x0000000110037824 */ /* 0x000fe200000e0692 */
[C---:B------:R-:W-:Y:S04]  /*2020*/  LEA R62, P0, R2.reuse, c[0x0][0x1c8], 0x1 ;  /* 0x00007200023e7a11 */ /* 0x040fe800078008ff */
[----:B------:R-:W-:Y:S01]  /*2030*/  LEA.HI.X R63, R2, c[0x0][0x1cc], R3, 0x1, P0 ;  /* 0x00007300023f7a11 */ /* 0x000fe200000f0c03 */
[----:B------:R-:W-:Y:S01]  /*2040*/  BSSY B1, `(.L_x_367) ;  /* 0x000038c000017945 */ /* 0x000fe20003800000 */
[----:B------:R-:W-:-:S05]  /*2050*/  @!P1 BRA `(.L_x_368) ;  /* 0x000036d000009947 */ /* 0x000fca0003800000 */
[C---:B------:R-:W-:Y:S01]  /*2060*/  IMAD R4, R41.reuse, UR15, RZ ;  /* 0x0000000f29047c24 */ /* 0x040fe2000f8e02ff */
[----:B------:R-:W-:Y:S01]  /*2070*/  ISETP.NE.AND P1, PT, R140, RZ, PT ;  /* 0x000000ff8c00720c */ /* 0x000fe20003f25270 */
[C---:B------:R-:W-:Y:S02]  /*2080*/  IMAD R3, R41.reuse, UR5, RZ ;  /* 0x0000000529037c24 */ /* 0x040fe4000f8e02ff */
[C---:B------:R-:W-:Y:S02]  /*2090*/  IMAD R2, R41.reuse, -0x30, R0 ;  /* 0xffffffd029027824 */ /* 0x040fe400078e0200 */
[C---:B------:R-:W-:Y:S03]  /*20a0*/  IMAD.WIDE.U32 R8, R41.reuse, UR18, RZ ;  /* 0x0000001229087c25 */ /* 0x040fe6000f8e00ff */
[----:B------:R-:W-:Y:S01]  /*20b0*/  IMNMX R89, R2, 0x30, PT ;  /* 0x0000003002597817 */ /* 0x000fe20003800200 */
[----:B------:R-:W-:Y:S04]  /*20c0*/  IMAD.WIDE.U32 R18, R41, UR20, RZ ;  /* 0x0000001429127c25 */ /* 0x000fe8000f8e00ff */
[C---:B------:R-:W-:Y:S02]  /*20d0*/  IMAD R4, R93.reuse, UR18, R4 ;  /* 0x000000125d047c24 */ /* 0x040fe4000f8e0204 */
[----:B------:R-:W-:Y:S03]  /*20e0*/  IMAD R3, R93, UR20, R3 ;  /* 0x000000145d037c24 */ /* 0x000fe6000f8e0203 */
        /* <DEDUP_REMOVED lines=38> */
[----:B------:R-:W-:Y:S11]  /*2350*/  CS2R R2, SRZ ;  /* 0x0000000000027805 */ /* 0x000ff6000001ff00 */
[----:B------:R-:W-:Y:S01]  /*2360*/  @!UPT UIADD3 URZ, URZ, URZ, URZ ;  /* 0x0000003f3f3ff290 */ /* 0x000fe2000fffe03f */
[----:B------:R1:W5:Y:S04]  /*2370*/  @!P0 LDG.E.64 R42, [R8.64] ;  /* 0x0000000c082a8981 */ /* 0x000368000c1e1b00 */
[----:B------:R1:W5:Y:S01]  /*2380*/  @!P0 LDG.E.64 R2, [R4.64] ;  /* 0x0000000c04028981 */ /* 0x000362000c1e1b00 */
[----:B------:R-:W-:Y:S11]  /*2390*/  ISETP.GE.AND P0, PT, R40, c[0x0][0x27c], PT ;  /* 0x00009f0028007a0c */ /* 0x000ff60003f06270 */
[----:B------:R-:W-:Y:S02]  /*23a0*/  @!UPT UIADD3 URZ, URZ, URZ, URZ ;  /* 0x0000003f3f3ff290 */ /* 0x000fe4000fffe03f */
[----:B------:R1:W5:Y:S04]  /*23b0*/  @!P0 LDG.E.64 R46, [R8.64+0x10] ;  /* 0x0000100c082e8981 */ /* 0x000368000c1e1b00 */
[----:B------:R1:W5:Y:S01]  /*23c0*/  @!P0 LDG.E.64 R6, [R4.64+0x10] ;  /* 0x0000100c04068981 */ /* 0x000362000c1e1b00 */
        /* <DEDUP_REMOVED lines=15> */
[----:B------:R1:W5:Y:S02]  /*24c0*/  @!P0 LDG.E.64 R22, [R4.64+0x50] ;  /* 0x0000500c04168981 */ /* 0x000364000c1e1b00 */
.L_x_371:
[----:B------:R-:W-:Y:S05]  /*24d0*/  BSYNC B0 ;  /* 0x0000000000007941 */ /* 0x000fea0003800000 */
.L_x_370:
[----:B------:R-:W-:-:S05]  /*24e0*/  @P1 BRA `(.L_x_372) ;  /* 0x0000341000001947 */ /* 0x000fca0003800000 */
[----:B-1---5:R-:W-:Y:S01]  /*24f0*/  MOV R4, R53 ;  /* 0x0000003500047202 */ /* 0x022fe20000000f00 */
[----:B------:R-:W-:Y:S01]  /*2500*/  IMAD.MOV.U32 R9, RZ, RZ, R54 ;  /* 0x000000ffff097224 */ /* 0x000fe200078e0036 */
        /* <DEDUP_REMOVED lines=37> */
[----:B------:R-:W-:Y:S01]  /*2760*/  @!P0 SHF.R.U64 R5, R2, 0x10, R3 ;  /* 0x0000001002058819 */ /* 0x000fe20000001203 */
[----:B------:R-:W-:Y:S01]  /*2770*/  @!P0 HADD2.F32 R12, -RZ, R4.H0_H0 ;  /* 0x20000004ff0c8230 */ /* 0x000fe20000004100 */
[----:B------:R-:W-:Y:S01]  /*2780*/  @!P0 SHF.R.U64 R44, R42, 0x10, R43 ;  /* 0x000000102a2c8819 */ /* 0x000fe2000000122b */
[----:B------:R-:W-:Y:S01]  /*2790*/  @!P0 HADD2.F32 R42, -RZ, R13.H0_H0 ;  /* 0x2000000dff2a8230 */ /* 0x000fe20000004100 */
[----:B------:R-:W-:Y:S01]  /*27a0*/  @!P0 SHF.R.U32.HI R18, RZ, 0x10, R3 ;  /* 0x00000010ff128819 */ /* 0x000fe20000011603 */
[----:B------:R-:W-:Y:S01]  /*27b0*/  @!P0 HADD2.F32 R13, -RZ, R5.H0_H0 ;  /* 0x20000005ff0d8230 */ /* 0x000fe20000004100 */
[----:B------:R-:W-:Y:S01]  /*27c0*/  @!P0 SHF.R.U32.HI R56, RZ, 0x10, R43 ;  /* 0x00000010ff388819 */ /* 0x000fe2000001162b */
[----:B------:R-:W-:Y:S02]  /*27d0*/  @!P0 HADD2.F32 R44, -RZ, R44.H0_H0 ;  /* 0x2000002cff2c8230 */ /* 0x000fe40000004100 */
[----:B------:R-:W-:Y:S01]  /*27e0*/  @!P0 HADD2.F32 R18, -RZ, R18.H0_H0 ;  /* 0x20000012ff128230 */ /* 0x000fe20000004100 */
[----:B-1----:R-:W-:Y:S01]  /*27f0*/  @!P0 IMAD.MOV.U32 R4, RZ, RZ, R9 ;  /* 0x000000ffff048224 */ /* 0x002fe200078e0009 */
[----:B------:R-:W-:Y:S02]  /*2800*/  @!P0 MOV R2, R8 ;  /* 0x0000000800028202 */ /* 0x000fe40000000f00 */
[----:B------:R-:W-:Y:S02]  /*2810*/  @!P0 MOV R5, R10 ;  /* 0x0000000a00058202 */ /* 0x000fe40000000f00 */
[----:B------:R-:W-:Y:S02]  /*2820*/  @!P0 HADD2.F32 R43, -RZ, R4.H1_H1 ;  /* 0x30000004ff2b8230 */ /* 0x000fe40000004100 */
[--C-:B------:R-:W-:Y:S02]  /*2830*/  @!P0 HADD2.F32 R33, -RZ, R2.reuse.H1_H1 ;  /* 0x30000002ff218230 */ /* 0x100fe40000004100 */
[----:B------:R-:W-:Y:S02]  /*2840*/  @!P0 HADD2.F32 R3, -RZ, R2.H0_H0 ;  /* 0x20000002ff038230 */ /* 0x000fe40000004100 */
[----:B------:R-:W-:Y:S01]  /*2850*/  @!P0 HADD2.F32 R4, -RZ, R4.H0_H0 ;  /* 0x20000004ff048230 */ /* 0x000fe20000004100 */
[-C--:B------:R-:W-:Y:S02]  /*2860*/  @!P0 FMUL.FTZ R64, R33, R12.reuse ;  /* 0x0000000c21408220 */ /* 0x080fe40000410000 */
[----:B------:R-:W-:Y:S02]  /*2870*/  @!P0 FMUL.FTZ R2, R3, R12 ;  /* 0x0000000c03028220 */ /* 0x000fe40000410000 */
[-C--:B------:R-:W-:Y:S02]  /*2880*/  @!P0 FMUL.FTZ R12, R43, R13.reuse ;  /* 0x0000000d2b0c8220 */ /* 0x080fe40000410000 */
[----:B------:R-:W-:Y:S02]  /*2890*/  @!P0 FFMA.FTZ R64, R3, R42, -R64 ;  /* 0x0000002a03408223 */ /* 0x000fe40000010840 */
[C---:B------:R-:W-:Y:S01]  /*28a0*/  @!P0 FMUL.FTZ R3, R4.reuse, R13 ;  /* 0x0000000d04038220 */ /* 0x040fe20000410000 */
[----:B------:R-:W-:Y:S01]  /*28b0*/  @!P0 HADD2.F32 R13, -RZ, R19.H0_H0 ;  /* 0x20000013ff0d8230 */ /* 0x000fe20000004100 */
[----:B------:R-:W-:Y:S01]  /*28c0*/  @!P0 FFMA.FTZ R66, R4, R44, -R12 ;  /* 0x0000002c04428223 */ /* 0x000fe2000001080c */
[----:B------:R-:W-:Y:S01]  /*28d0*/  @!P0 MOV R4, R11 ;  /* 0x0000000b00048202 */ /* 0x000fe20000000f00 */
[----:B------:R-:W-:Y:S01]  /*28e0*/  @!P0 FFMA.FTZ R2, R33, R42, R2 ;  /* 0x0000002a21028223 */ /* 0x000fe20000010002 */
[--C-:B------:R-:W-:Y:S01]  /*28f0*/  @!P0 HADD2.F32 R19, -RZ, R5.reuse.H1_H1 ;  /* 0x30000005ff138230 */ /* 0x100fe20000004100 */
[----:B------:R-:W-:Y:S01]  /*2900*/  @!P0 FFMA.FTZ R3, R43, R44, R3 ;  /* 0x0000002c2b038223 */ /* 0x000fe20000010003 */
[----:B------:R-:W-:Y:S02]  /*2910*/  @!P0 HADD2.F32 R5, -RZ, R5.H0_H0 ;  /* 0x20000005ff058230 */ /* 0x000fe40000004100 */
[----:B------:R-:W-:Y:S01]  /*2920*/  @!P0 HADD2.F32 R33, -RZ, R45.H0_H0 ;  /* 0x2000002dff218230 */ /* 0x000fe20000004100 */
[-C--:B------:R-:W-:Y:S01]  /*2930*/  @!P0 FMUL.FTZ R65, R19, R13.reuse ;  /* 0x0000000d13418220 */ /* 0x080fe20000410000 */
        /* <DEDUP_REMOVED lines=8> */
[C---:B------:R-:W-:Y:S01]  /*29c0*/  @!P0 FMUL.FTZ R5, R12.reuse, R18 ;  /* 0x000000120c058220 */ /* 0x040fe20000410000 */
        /* <DEDUP_REMOVED lines=10> */
.L_x_374:
[----:B------:R-:W-:Y:S05]  /*2a70*/  BSYNC B0 ;  /* 0x0000000000007941 */ /* 0x000fea0003800000 */
.L_x_373:
[----:B------:R-:W-:Y:S01]  /*2a80*/  ISETP.GE.AND P0, PT, R28, c[0x0][0x1d4], PT ;  /* 0x000075001c007a0c */ /* 0x000fe20003f06270 */
[----:B------:R-:W-:Y:S01]  /*2a90*/  @!UPT UIADD3 URZ, URZ, URZ, URZ ;  /* 0x0000003f3f3ff290 */ /* 0x000fe2000fffe03f */
[----:B------:R-:W-:Y:S11]  /*2aa0*/  BSSY B0, `(.L_x_375) ;  /* 0x0000036000007945 */ /* 0x000ff60003800000 */
[----:B------:R-:W-:-:S05]  /*2ab0*/  @P0 BRA `(.L_x_376) ;  /* 0x0000034000000947 */ /* 0x000fca0003800000 */
[----:B------:R-:W-:Y:S01]  /*2ac0*/  ISETP.GE.AND P0, PT, R40, c[0x0][0x27c], PT ;  /* 0x00009f0028007a0c */ /* 0x000fe20003f06270 */
[----:B-1----:R-:W1:Y:S11]  /*2ad0*/  LDS.128 R8, [R88+0x2400] ;  /* 0x0024000058087984 */ /* 0x002e760000000c00 */
[----:B------:R-:W-:Y:S01]  /*2ae0*/  @!UPT UIADD3 URZ, URZ, URZ, URZ ;  /* 0x0000003f3f3ff290 */ /* 0x000fe2000fffe03f */
[----:B------:R-:W-:Y:S01]  /*2af0*/  @!P0 HADD2.F32 R2, -RZ, R24.H0_H0 ;  /* 0x20000018ff028230 */ /* 0x000fe20000004100 */
[----:B------:R-:W-:Y:S01]  /*2b00*/  @!P0 SHF.R.U64 R5, R6, 0x10, R7 ;  /* 0x0000001006058819 */ /* 0x000fe20000001207 */
[----:B------:R-:W-:Y:S01]  /*2b10*/  @!P0 HADD2.F32 R12, -RZ, R57.H0_H0 ;  /* 0x20000039ff0c8230 */ /* 0x000fe20000004100 */
[----:B------:R-:W-:Y:S02]  /*2b20*/  @!P0 SHF.R.U64 R18, R46, 0x10, R47 ;  /* 0x000000102e128819 */ /* 0x000fe4000000122f */
[----:B------:R-:W-:Y:S01]  /*2b30*/  @!P0 SHF.R.U32.HI R7, RZ, 0x10, R7 ;  /* 0x00000010ff078819 */ /* 0x000fe20000011607 */
[----:B------:R-:W-:Y:S01]  /*2b40*/  @!P0 HADD2.F32 R5, -RZ, R5.H0_H0 ;  /* 0x20000005ff058230 */ /* 0x000fe20000004100 */
[----:B------:R-:W-:Y:S01]  /*2b50*/  @!P0 SHF.R.U32.HI R42, RZ, 0x10, R47 ;  /* 0x00000010ff2a8819 */ /* 0x000fe2000001162f */
[----:B------:R-:W-:Y:S04]  /*2b60*/  @!P0 HADD2.F32 R18, -RZ, R18.H0_H0 ;  /* 0x20000012ff128230 */ /* 0x000fe80000004100 */
        /* <DEDUP_REMOVED lines=12> */
[CC--:B------:R-:W-:Y:S01]  /*2c30*/  @!P0 FMUL.FTZ R19, R13.reuse, R5.reuse ;  /* 0x000000050d138220 */ /* 0x0c0fe20000410000 */
[----:B------:R-:W-:Y:S01]  /*2c40*/  @!P0 HADD2.F32 R12, -RZ, R7.H0_H0 ;  /* 0x20000007ff0c8230 */ /* 0x000fe20000004100 */
        /* <DEDUP_REMOVED lines=27> */
.L_x_376:
[----:B------:R-:W-:Y:S05]  /*2e00*/  BSYNC B0 ;  /* 0x0000000000007941 */ /* 0x000fea0003800000 */
.L_x_375:
        /* <DEDUP_REMOVED lines=56> */
.L_x_378:
[----:B------:R-:W-:Y:S05]  /*3190*/  BSYNC B0 ;  /* 0x0000000000007941 */ /* 0x000fea0003800000 */
.L_x_377:
        /* <DEDUP_REMOVED lines=56> */
.L_x_380:
[----:B------:R-:W-:Y:S05]  /*3520*/  BSYNC B0 ;  /* 0x0000000000007941 */ /* 0x000fea0003800000 */
.L_x_379:
        /* <DEDUP_REMOVED lines=56> */
.L_x_382:
[----:B------:R-:W-:Y:S05]  /*38b0*/  BSYNC B0 ;  /* 0x0000000000007941 */ /* 0x000fea0003800000 */
.L_x_381:
[----:B------:R-:W-:Y:S11]  /*38c0*/  ISETP.GE.AND P0, PT, R95, c[0x0][0x1d4], PT ;  /* 0x000075005f007a0c */ /* 0x000ff60003f06270 */
[----:B------:R-:W-:Y:S02]  /*38d0*/  @!UPT UIADD3 URZ, URZ, URZ, URZ ;  /* 0x0000003f3f3ff290 */ /* 0x000fe4000fffe03f */
        /* <DEDUP_REMOVED lines=54> */
.L_x_369:
        /* <DEDUP_REMOVED lines=37> */
[----:B------:R1:W5:Y:S04]  /*3e90*/  @!P0 LDG.E.128 R44, [R8.64] ;  /* 0x0000000c082c8981 */ /* 0x000368000c1e1d00 */
[----:B------:R1:W5:Y:S01]  /*3ea0*/  @!P0 LDG.E.128 R4, [R2.64] ;  /* 0x0000000c02048981 */ /* 0x000362000c1e1d00 */
[----:B------:R-:W-:Y:S11]  /*3eb0*/  ISETP.GE.AND P0, PT, R28, c[0x0][0x27c], PT ;  /* 0x00009f001c007a0c */ /* 0x000ff60003f06270 */
[----:B------:R-:W-:Y:S02]  /*3ec0*/  @!UPT UIADD3 URZ, URZ, URZ, URZ ;  /* 0x0000003f3f3ff290 */ /* 0x000fe4000fffe03f */
[----:B------:R1:W5:Y:S04]  /*3ed0*/  @!P0 LDG.E.128 R56, [R8.64+0x20] ;  /* 0x0000200c08388981 */ /* 0x000368000c1e1d00 */
[----:B------:R1:W5:Y:S01]  /*3ee0*/  @!P0 LDG.E.128 R12, [R2.64+0x20] ;  /* 0x0000200c020c8981 */ /* 0x000362000c1e1d00 */
[----:B------:R-:W-:Y:S11]  /*3ef0*/  ISETP.GE.AND P0, PT, R29, c[0x0][0x27c], PT ;  /* 0x00009f001d007a0c */ /* 0x000ff60003f06270 */
[----:B------:R-:W-:Y:S02]  /*3f00*/  @!UPT UIADD3 URZ, URZ, URZ, URZ ;  /* 0x0000003f3f3ff290 */ /* 0x000fe4000fffe03f */
[----:B------:R1:W5:Y:S04]  /*3f10*/  @!P0 LDG.E.128 R64, [R8.64+0x40] ;  /* 0x0000400c08408981 */ /* 0x000368000c1e1d00 */
[----:B------:R1:W5:Y:S02]  /*3f20*/  @!P0 LDG.E.128 R20, [R2.64+0x40] ;  /* 0x0000400c02148981 */ /* 0x000364000c1e1d00 */
.L_x_384:
[----:B------:R-:W-:Y:S05]  /*3f30*/  BSYNC B0 ;  /* 0x0000000000007941 */ /* 0x000fea0003800000 */
.L_x_383:
[----:B------:R-:W-:Y:S04]  /*3f40*/  IADD3 R81, P0, R156, R10, RZ ;  /* 0x0000000a9c517210 */ /* 0x000fe80007f1e0ff */
[----:B------:R-:W-:Y:S01]  /*3f50*/  IADD3.X R80, R141, R16, RZ, P0, !PT ;  /* 0x000000108d507210 */ /* 0x000fe200007fe4ff */
        /* <DEDUP_REMOVED lines=31> */
[-C--:B------:R-:W-:Y:S01]  /*4150*/  IADD3 R2, P1, P0, R90, R81.reuse, R122 ;  /* 0x000000515a027210 */ /* 0x080fe2000783e07a */
[----:B------:R-:W-:Y:S01]  /*4160*/  IMAD.MOV.U32 R24, RZ, RZ, R7 ;  /* 0x000000ffff187224 */ /* 0x000fe200078e0007 */
[----:B------:R-:W-:Y:S01]  /*4170*/  MOV R52, R46 ;  /* 0x0000002e00347202 */ /* 0x000fe20000000f00 */
[----:B------:R-:W-:Y:S01]  /*4180*/  IMAD.MOV.U32 R55, RZ, RZ, R47 ;  /* 0x000000ffff377224 */ /* 0x000fe200078e002f */
[----:B------:R-:W-:Y:S02]  /*4190*/  IADD3.X R8, R92, R80, R136, P1, P0 ;  /* 0x000000505c087210 */ /* 0x000fe40000fe0488 */
        /* <DEDUP_REMOVED lines=11> */
[----:B------:R-:W-:Y:S11]  /*4250*/  ISETP.GE.AND P0, PT, R26, c[0x0][0x27c], PT ;  /* 0x00009f001a007a0c */ /* 0x000ff60003f06270 */
[----:B------:R-:W-:Y:S02]  /*4260*/  @!UPT UIADD3 URZ, URZ, URZ, URZ ;  /* 0x0000003f3f3ff290 */ /* 0x000fe4000fffe03f */
[----:B------:R-:W-:Y:S01]  /*4270*/  @!P0 SHF.R.U64 R53, R46, 0x10, R47 ;  /* 0x000000102e358819 */ /* 0x000fe2000000122f */
[----:B------:R-:W-:Y:S01]  /*4280*/  @!P0 HADD2.F32 R2, -RZ, R2.H0_H0 ;  /* 0x20000002ff028230 */ /* 0x000fe20000004100 */
[--C-:B------:R-:W-:Y:S01]  /*4290*/  @!P0 SHF.R.U64 R11, R6, 0x10, R7.reuse ;  /* 0x00000010060b8819 */ /* 0x100fe20000001207 */
[----:B------:R-:W-:Y:S01]  /*42a0*/  @!P0 HADD2.F32 R43, -RZ, R43.H0_H0 ;  /* 0x2000002bff2b8230 */ /* 0x000fe20000004100 */
[----:B------:R-:W-:Y:S01]  /*42b0*/  @!P0 SHF.R.U32.HI R25, RZ, 0x10, R7 ;  /* 0x00000010ff198819 */ /* 0x000fe20000011607 */
[----:B-1----:R-:W-:Y:S01]  /*42c0*/  @!P0 IMAD.MOV.U32 R7, RZ, RZ, R16 ;  /* 0x000000ffff078224 */ /* 0x002fe200078e0010 */
[----:B------:R-:W-:Y:S01]  /*42d0*/  @!P0 MOV R46, R61 ;  /* 0x0000003d002e8202 */ /* 0x000fe20000000f00 */
[----:B------:R-:W-:Y:S01]  /*42e0*/  @!P0 HADD2.F32 R10, -RZ, R10.H0_H0 ;  /* 0x2000000aff0a8230 */ /* 0x000fe20000004100 */
[----:B------:R-:W-:Y:S02]  /*42f0*/  @!P0 MOV R48, R60 ;  /* 0x0000003c00308202 */ /* 0x000fe40000000f00 */
[----:B------:R-:W-:Y:S02]  /*4300*/  @!P0 MOV R6, R17 ;  /* 0x0000001100068202 */ /* 0x000fe40000000f00 */
[----:B------:R-:W-:Y:S01]  /*4310*/  @!P0 SHF.R.U64 R8, R4, 0x10, R5 ;  /* 0x0000001004088819 */ /* 0x000fe20000001205 */
[----:B------:R-:W-:Y:S01]  /*4320*/  @!P0 HADD2.F32 R4, -RZ, R3.H0_H0 ;  /* 0x20000003ff048230 */ /* 0x000fe20000004100 */
[----:B------:R-:W-:Y:S01]  /*4330*/  @!P0 SHF.R.U64 R51, R44, 0x10, R45 ;  /* 0x000000102c338819 */ /* 0x000fe2000000122d */
[----:B------:R-:W-:Y:S01]  /*4340*/  @!P0 HADD2.F32 R44, -RZ, R46.H0_H0 ;  /* 0x2000002eff2c8230 */ /* 0x000fe20000004100 */
[----:B------:R-:W-:Y:S01]  /*4350*/  @!P0 SHF.R.U32.HI R9, RZ, 0x10, R5 ;  /* 0x00000010ff098819 */ /* 0x000fe20000011605 */
[----:B------:R-:W-:Y:S01]  /*4360*/  @!P0 HADD2.F32 R42, -RZ, R48.H0_H0 ;  /* 0x20000030ff2a8230 */ /* 0x000fe20000004100 */
[----:B------:R-:W-:Y:S01]  /*4370*/  @!P0 SHF.R.U32.HI R50, RZ, 0x10, R45 ;  /* 0x00000010ff328819 */ /* 0x000fe2000001162d */
[----:B------:R-:W-:Y:S01]  /*4380*/  @!P0 HADD2.F32 R3, -RZ, R7.H0_H0 ;  /* 0x20000007ff038230 */ /* 0x000fe20000004100 */
[----:B------:R-:W-:Y:S01]  /*4390*/  @!P0 SHF.R.U32.HI R68, RZ, 0x10, R47 ;  /* 0x00000010ff448819 */ /* 0x000fe2000001162f */
[----:B------:R-:W-:Y:S01]  /*43a0*/  @!P0 FMUL.FTZ R47, R44, R4 ;  /* 0x000000042c2f8220 */ /* 0x000fe20000410000 */
[----:B------:R-:W-:Y:S01]  /*43b0*/  @!P0 HADD2.F32 R5, -RZ, R6.H0_H0 ;  /* 0x20000006ff058230 */ /* 0x000fe20000004100 */
[CC--:B------:R-:W-:Y:S01]  /*43c0*/  @!P0 FMUL.FTZ R54, R42.reuse, R2.reuse ;  /* 0x000000022a368220 */ /* 0x0c0fe20000410000 */
[----:B------:R-:W-:Y:S01]  /*43d0*/  @!P0 HADD2.F32 R45, -RZ, R49.H0_H0 ;  /* 0x20000031ff2d8230 */ /* 0x000fe20000004100 */
[----:B------:R-:W-:Y:S01]  /*43e0*/  @!P0 FMUL.FTZ R2, R3, R2 ;  /* 0x0000000203028220 */ /* 0x000fe20000410000 */
[----:B------:R-:W-:Y:S01]  /*43f0*/  @!P0 HADD2.F32 R46, -RZ, R46.H1_H1 ;  /* 0x3000002eff2e8230 */ /* 0x000fe20000004100 */
[C---:B------:R-:W-:Y:S01]  /*4400*/  @!P0 FMUL.FTZ R4, R5.reuse, R4 ;  /* 0x0000000405048220 */ /* 0x040fe20000410000 */
[----:B------:R-:W-:Y:S01]  /*4410*/  @!P0 HADD2.F32 R8, -RZ, R8.H0_H0 ;  /* 0x20000008ff088230 */ /* 0x000fe20000004100 */
[----:B------:R-:W-:Y:S01]  /*4420*/  @!P0 FFMA.FTZ R84, R5, R45, -R47 ;  /* 0x0000002d05548223 */ /* 0x000fe2000001082f */
[----:B------:R-:W-:Y:S01]  /*4430*/  @!P0 HADD2.F32 R5, -RZ, R9.H0_H0 ;  /* 0x20000009ff058230 */ /* 0x000fe20000004100 */
[----:B------:R-:W-:Y:S01]  /*4440*/  @!P0 FFMA.FTZ R85, R3, R43, -R54 ;  /* 0x0000002b03558223 */ /* 0x000fe20000010836 */
[----:B------:R-:W-:Y:S01]  /*4450*/  @!P0 MOV R54, R63 ;  /* 0x0000003f00368202 */ /* 0x000fe20000000f00 */
[----:B------:R-:W-:Y:S01]  /*4460*/  @!P0 FFMA.FTZ R2, R42, R43, R2 ;  /* 0x0000002b2a028223 */ /* 0x000fe20000010002 */
[----:B------:R-:W-:Y:S01]  /*4470*/  @!P0 HADD2.F32 R42, -RZ, R48.H1_H1 ;  /* 0x30000030ff2a8230 */ /* 0x000fe20000004100 */
[----:B------:R-:W-:Y:S01]  /*4480*/  @!P0 FMUL.FTZ R9, R46, R5 ;  /* 0x000000052e098220 */ /* 0x000fe20000410000 */
[----:B------:R-:W-:Y:S02]  /*4490*/  @!P0 HADD2.F32 R47, -RZ, R50.H0_H0 ;  /* 0x20000032ff2f8230 */ /* 0x000fe40000004100 */
[----:B------:R-:W-:Y:S02]  /*44a0*/  @!P0 HADD2.F32 R3, -RZ, R6.H1_H1 ;  /* 0x30000006ff038230 */ /* 0x000fe40000004100 */
[----:B------:R-:W-:Y:S01]  /*44b0*/  @!P0 HADD2.F32 R6, -RZ, R7.H1_H1 ;  /* 0x30000007ff068230 */ /* 0x000fe20000004100 */
[-C--:B------:R-:W-:Y:S01]  /*44c0*/  @!P0 FMUL.FTZ R7, R42, R8.reuse ;  /* 0x000000082a078220 */ /* 0x080fe20000410000 */
[----:B------:R-:W-:Y:S01]  /*44d0*/  @!P0 HADD2.F32 R43, -RZ, R51.H0_H0 ;  /* 0x20000033ff2b8230 */ /* 0x000fe20000004100 */
[C---:B------:R-:W-:Y:S01]  /*44e0*/  @!P0 FFMA.FTZ R83, R3.reuse, R47, -R9 ;  /* 0x0000002f03538223 */ /* 0x040fe20000010809 */
[----:B------:R-:W-:Y:S01]  /*44f0*/  @!P0 HADD2.F32 R51, -RZ, R53.H0_H0 ;  /* 0x20000035ff338230 */ /* 0x000fe20000004100 */
[----:B------:R-:W-:Y:S01]  /*4500*/  @!P0 IMAD.MOV.U32 R9, RZ, RZ, R62 ;  /* 0x000000ffff098224 */ /* 0x000fe200078e003e */
[----:B------:R-:W-:Y:S01]  /*4510*/  @!P0 HADD2.F32 R49, -RZ, R52.H0_H0 ;  /* 0x20000034ff318230 */ /* 0x000fe20000004100 */
[----:B------:R-:W-:Y:S01]  /*4520*/  @!P0 FMUL.FTZ R5, R3, R5 ;  /* 0x0000000503058220 */ /* 0x000fe20000410000 */
[----:B------:R-:W-:Y:S01]  /*4530*/  @!P0 HADD2.F32 R53, -RZ, R55.H0_H0 ;  /* 0x20000037ff358230 */ /* 0x000fe20000004100 */
[C---:B------:R-:W-:Y:S01]  /*4540*/  @!P0 FMUL.FTZ R3, R6.reuse, R8 ;  /* 0x0000000806038220 */ /* 0x040fe20000410000 */
[----:B------:R-:W-:Y:S01]  /*4550*/  @!P0 HADD2.F32 R50, -RZ, R9.H1_H1 ;  /* 0x30000009ff328230 */ /* 0x000fe20000004100 */
[-C--:B------:R-:W-:Y:S01]  /*4560*/  @!P0 FFMA.FTZ R82, R6, R43.reuse, -R7 ;  /* 0x0000002b06528223 */ /* 0x080fe20000010807 */
        /* <DEDUP_REMOVED lines=14> */
[----:B------:R-:W-:Y:S01]  /*4650*/  @!P0 MOV R17, R42 ;  /* 0x0000002a00118202 */ /* 0x000fe20000000f00 */
[----:B------:R-:W-:Y:S01]  /*4660*/  @!P0 IMAD.MOV.U32 R8, RZ, RZ, R19 ;  /* 0x000000ffff088224 */ /* 0x000fe200078e0013 */
[----:B------:R-:W-:Y:S01]  /*4670*/  @!P0 F2FP.PACK_AB R2, R3, R2 ;  /* 0x000000020302823e */ /* 0x000fe200000000ff */
[CC--:B------:R-:W-:Y:S01]  /*4680*/  @!P0 FFMA.FTZ R78, R9.reuse, R49.reuse, -R52 ;  /* 0x00000031094e8223 */ /* 0x0c0fe20000010834 */
[----:B------:R-:W-:Y:S01]  /*4690*/  @!P0 HADD2.F32 R11, -RZ, R24.H0_H0 ;  /* 0x20000018ff0b8230 */ /* 0x000fe20000004100 */
[----:B------:R-:W-:Y:S01]  /*46a0*/  @!P0 FMUL.FTZ R6, R9, R10 ;  /* 0x0000000a09068220 */ /* 0x000fe20000410000 */
[----:B------:R-:W-:Y:S01]  /*46b0*/  @!P0 HADD2.F32 R24, -RZ, R25.H0_H0 ;  /* 0x20000019ff188230 */ /* 0x000fe20000004100 */
[----:B------:R-:W-:Y:S01]  /*46c0*/  @!P0 IMAD.MOV.U32 R61, RZ, RZ, R4 ;  /* 0x000000ffff3d8224 */ /* 0x000fe200078e0004 */
[--C-:B------:R-:W-:Y:S01]  /*46d0*/  @!P0 HADD2.F32 R52, -RZ, R54.reuse.H0_H0 ;  /* 0x20000036ff348230 */ /* 0x100fe20000004100 */
[----:B------:R-:W-:Y:S01]  /*46e0*/  @!P0 FFMA.FTZ R6, R48, R49, R6 ;  /* 0x0000003130068223 */ /* 0x000fe20000010006 */
[----:B------:R-:W-:Y:S01]  /*46f0*/  @!P0 MOV R60, R2 ;  /* 0x00000002003c8202 */ /* 0x000fe20000000f00 */
[----:B------:R-:W-:Y:S01]  /*4700*/  @!P0 FFMA.FTZ R7, R50, R51, R7 ;  /* 0x0000003332078223 */ /* 0x000fe20000010007 */
[----:B------:R-:W-:Y:S01]  /*4710*/  @!P0 HADD2.F32 R25, -RZ, R54.H1_H1 ;  /* 0x30000036ff198230 */ /* 0x000fe20000004100 */
[----:B------:R-:W-:Y:S01]  /*4720*/  @!P0 FMUL.FTZ R73, R52, R11 ;  /* 0x0000000b34498220 */ /* 0x000fe20000410000 */
[--C-:B------:R-:W-:Y:S02]  /*4730*/  @!P0 HADD2.F32 R10, -RZ, R8.reuse.H1_H1 ;  /* 0x30000008ff0a8230 */ /* 0x100fe40000004100 */
[----:B------:R-:W-:Y:S01]  /*4740*/  @!P0 F2FP.PACK_AB R6, R7, R6 ;  /* 0x000000060706823e */ /* 0x000fe200000000ff */
[----:B------:R-:W-:Y:S01]  /*4750*/  @!P0 HADD2.F32 R9, -RZ, R8.H0_H0 ;  /* 0x20000008ff098230 */ /* 0x000fe20000004100 */
[----:B------:R-:W-:Y:S01]  /*4760*/  @!P0 FMUL.FTZ R55, R25, R24 ;  /* 0x0000001819378220 */ /* 0x000fe20000410000 */
[----:B------:R-:W-:Y:S01]  /*4770*/  @!P0 HADD2.F32 R54, -RZ, R68.H0_H0 ;  /* 0x20000044ff368230 */ /* 0x000fe20000004100 */
[----:B------:R-:W-:Y:S02]  /*4780*/  @!P0 MOV R62, R6 ;  /* 0x00000006003e8202 */ /* 0x000fe40000000f00 */
[C---:B------:R-:W-:Y:S02]  /*4790*/  @!P0 FFMA.FTZ R73, R9.reuse, R53, -R73 ;  /* 0x0000003509498223 */ /* 0x040fe40000010849 */
[C---:B------:R-:W-:Y:S02]  /*47a0*/  @!P0 FFMA.FTZ R55, R10.reuse, R54, -R55 ;  /* 0x000000360a378223 */ /* 0x040fe40000010837 */
[----:B------:R-:W-:Y:S01]  /*47b0*/  @!P0 FMUL.FTZ R8, R9, R11 ;  /* 0x0000000b09088220 */ /* 0x000fe20000410000 */
[----:B------:R-:W-:Y:S01]  /*47c0*/  @!P0 F2FP.PACK_AB R11, R79, R78 ;  /* 0x0000004e4f0b823e */ /* 0x000fe200000000ff */
[----:B------:R-:W-:Y:S01]  /*47d0*/  @!P0 FMUL.FTZ R9, R10, R24 ;  /* 0x000000180a098220 */ /* 0x000fe20000410000 */
[----:B------:R-:W-:Y:S01]  /*47e0*/  @!P0 F2FP.PACK_AB R24, R82, R85 ;  /* 0x000000555218823e */ /* 0x000fe200000000ff */
[----:B------:R-:W-:Y:S01]  /*47f0*/  @!P0 FFMA.FTZ R8, R52, R53, R8 ;  /* 0x0000003534088223 */ /* 0x000fe20000010008 */
[----:B------:R-:W-:Y:S01]  /*4800*/  @!P0 F2FP.PACK_AB R10, R55, R73 ;  /* 0x00000049370a823e */ /* 0x000fe200000000ff */
[----:B------:R-:W-:Y:S01]  /*4810*/  @!P0 FFMA.FTZ R9, R25, R54, R9 ;  /* 0x0000003619098223 */ /* 0x000fe20000010009 */
[----:B------:R-:W-:Y:S01]  /*4820*/  @!P0 MOV R16, R24 ;  /* 0x0000001800108202 */ /* 0x000fe20000000f00 */
[----:B------:R-:W-:Y:S01]  /*4830*/  @!P0 IMAD.MOV.U32 R18, RZ, RZ, R11 ;  /* 0x000000ffff128224 */ /* 0x000fe200078e000b */
[----:B------:R-:W-:Y:S02]  /*4840*/  @!P0 MOV R19, R10 ;  /* 0x0000000a00138202 */ /* 0x000fe40000000f00 */
[----:B------:R-:W-:Y:S03]  /*4850*/  @!P0 F2FP.PACK_AB R8, R9, R8 ;  /* 0x000000080908823e */ /* 0x000fe600000000ff */
[----:B------:R1:W-:Y:S01]  /*4860*/  STG.E.128 [R76.64], R16 ;  /* 0x000000104c007986 */ /* 0x0003e2000c101d0c */
[----:B------:R-:W-:Y:S07]  /*4870*/  @!P0 MOV R63, R8 ;  /* 0x00000008003f8202 */ /* 0x000fee0000000f00 */
[----:B------:R1:W-:Y:S02]  /*4880*/  @!P2 STG.E.128 [R74.64], R60 ;  /* 0x0000003c4a00a986 */ /* 0x0003e4000c101d0c */
.L_x_386:
[----:B------:R-:W-:Y:S05]  /*4890*/  BSYNC B0 ;  /* 0x0000000000007941 */ /* 0x000fea0003800000 */
.L_x_385:
[----:B------:R-:W-:Y:S01]  /*48a0*/  ISETP.GE.AND P0, PT, R28, c[0x0][0x1d4], PT ;  /* 0x000075001c007a0c */ /* 0x000fe20003f06270 */
[----:B------:R-:W-:Y:S01]  /*48b0*/  @!UPT UIADD3 URZ, URZ, URZ, URZ ;  /* 0x0000003f3f3ff290 */ /* 0x000fe2000fffe03f */
[----:B------:R-:W-:Y:S11]  /*48c0*/  BSSY B0, `(.L_x_387) ;  /* 0x0000071000007945 */ /* 0x000ff60003800000 */
        /* <DEDUP_REMOVED lines=12> */
[----:B------:R-:W-:Y:S11]  /*4990*/  ISETP.GE.AND P0, PT, R28, c[0x0][0x27c], PT ;  /* 0x00009f001c007a0c */ /* 0x000ff60003f06270 */
[----:B------:R-:W-:Y:S02]  /*49a0*/  @!UPT UIADD3 URZ, URZ, URZ, URZ ;  /* 0x0000003f3f3ff290 */ /* 0x000fe4000fffe03f */
[----:B------:R-:W-:Y:S01]  /*49b0*/  @!P0 SHF.R.U64 R5, R12, 0x10, R13 ;  /* 0x000000100c058819 */ /* 0x000fe2000000120d */
[----:B------:R-:W-:Y:S01]  /*49c0*/  @!P0 HADD2.F32 R2, -RZ, R30.H0_H0 ;  /* 0x2000001eff028230 */ /* 0x000fe20000004100 */
[----:B------:R-:W-:Y:S01]  /*49d0*/  @!P0 SHF.R.U64 R12, R56, 0x10, R57 ;  /* 0x00000010380c8819 */ /* 0x000fe20000001239 */
[----:B------:R-:W-:Y:S01]  /*49e0*/  @!P0 HADD2.F32 R8, -RZ, R69.H0_H0 ;  /* 0x20000045ff088230 */ /* 0x000fe20000004100 */
[----:B--2---:R-:W-:Y:S01]  /*49f0*/  @!P0 MOV R9, R52 ;  /* 0x0000003400098202 */ /* 0x004fe20000000f00 */
[----:B------:R-:W-:Y:S01]  /*4a00*/  @!P0 HADD2.F32 R5, -RZ, R5.H0_H0 ;  /* 0x20000005ff058230 */ /* 0x000fe20000004100 */
[----:B-1----:R-:W-:Y:S01]  /*4a10*/  @!P0 MOV R4, R16 ;  /* 0x0000001000048202 */ /* 0x002fe20000000f00 */
[----:B------:R-:W-:Y:S01]  /*4a20*/  @!P0 HADD2.F32 R24, -RZ, R69.H1_H1 ;  /* 0x30000045ff188230 */ /* 0x000fe20000004100 */
[----:B------:R-:W-:Y:S01]  /*4a30*/  @!P0 SHF.R.U32.HI R6, RZ, 0x10, R13 ;  /* 0x00000010ff068819 */ /* 0x000fe2000001160d */
[--C-:B------:R-:W-:Y:S01]  /*4a40*/  @!P0 HADD2.F32 R7, -RZ, R9.reuse.H0_H0 ;  /* 0x20000009ff078230 */ /* 0x100fe20000004100 */
[----:B------:R-:W-:Y:S01]  /*4a50*/  @!P0 SHF.R.U64 R11, R14, 0x10, R15 ;  /* 0x000000100e0b8819 */ /* 0x000fe2000000120f */
[--C-:B------:R-:W-:Y:S01]  /*4a60*/  @!P0 HADD2.F32 R3, -RZ, R4.reuse.H0_H0 ;  /* 0x20000004ff038230 */ /* 0x100fe20000004100 */
[----:B------:R-:W-:Y:S01]  /*4a70*/  @!P0 MOV R43, R54 ;  /* 0x00000036002b8202 */ /* 0x000fe20000000f00 */
[----:B------:R-:W-:Y:S01]  /*4a80*/  @!P0 HADD2.F32 R13, -RZ, R9.H1_H1 ;  /* 0x30000009ff0d8230 */ /* 0x000fe20000004100 */
[----:B------:R-:W-:Y:S01]  /*4a90*/  @!P0 FMUL.FTZ R14, R7, R2 ;  /* 0x00000002070e8220 */ /* 0x000fe20000410000 */
[----:B------:R-:W-:Y:S01]  /*4aa0*/  @!P0 HADD2.F32 R4, -RZ, R4.H1_H1 ;  /* 0x30000004ff048230 */ /* 0x000fe20000004100 */
[----:B------:R-:W-:Y:S01]  /*4ab0*/  @!P0 IMAD.MOV.U32 R9, RZ, RZ, R53 ;  /* 0x000000ffff098224 */ /* 0x000fe200078e0035 */
[--C-:B------:R-:W-:Y:S01]  /*4ac0*/  @!P0 SHF.R.U32.HI R48, RZ, 0x10, R59.reuse ;  /* 0x00000010ff308819 */ /* 0x100fe2000001163b */
[----:B------:R-:W-:Y:S01]  /*4ad0*/  @!P0 FFMA.FTZ R68, R3, R8, -R14 ;  /* 0x0000000803448223 */ /* 0x000fe2000001080e */
[----:B------:R-:W-:Y:S01]  /*4ae0*/  @!P0 HADD2.F32 R14, -RZ, R12.H0_H0 ;  /* 0x2000000cff0e8230 */ /* 0x000fe20000004100 */
[-C--:B------:R-:W-:Y:S01]  /*4af0*/  @!P0 FMUL.FTZ R12, R13, R5.reuse ;  /* 0x000000050d0c8220 */ /* 0x080fe20000410000 */
[----:B------:R-:W-:Y:S01]  /*4b00*/  @!P0 SHF.R.U64 R44, R58, 0x10, R59 ;  /* 0x000000103a2c8819 */ /* 0x000fe2000000123b */
[----:B------:R-:W-:Y:S01]  /*4b10*/  @!P0 FMUL.FTZ R2, R3, R2 ;  /* 0x0000000203028220 */ /* 0x000fe20000410000 */
[----:B------:R-:W-:Y:S01]  /*4b20*/  @!P0 SHF.R.U32.HI R56, RZ, 0x10, R57 ;  /* 0x00000010ff388819 */ /* 0x000fe20000011639 */
[C---:B------:R-:W-:Y:S01]  /*4b30*/  @!P0 FMUL.FTZ R3, R4.reuse, R5 ;  /* 0x0000000504038220 */ /* 0x040fe20000410000 */
[----:B------:R-:W-:Y:S01]  /*4b40*/  @!P0 MOV R5, R17 ;  /* 0x0000001100058202 */ /* 0x000fe20000000f00 */
[----:B------:R-:W-:Y:S01]  /*4b50*/  @!P0 FFMA.FTZ R59, R4, R14, -R12 ;  /* 0x0000000e043b8223 */ /* 0x000fe2000001080c */
[----:B------:R-:W-:Y:S01]  /*4b60*/  @!P0 HADD2.F32 R4, -RZ, R30.H1_H1 ;  /* 0x3000001eff048230 */ /* 0x000fe20000004100 */
[----:B------:R-:W-:Y:S01]  /*4b70*/  @!P0 FFMA.FTZ R2, R7, R8, R2 ;  /* 0x0000000807028223 */ /* 0x000fe20000010002 */
[----:B------:R-:W-:Y:S01]  /*4b80*/  @!P0 SHF.R.U32.HI R10, RZ, 0x10, R15 ;  /* 0x00000010ff0a8819 */ /* 0x000fe2000001160f */
[----:B------:R-:W-:Y:S01]  /*4b90*/  @!P0 FFMA.FTZ R3, R13, R14, R3 ;  /* 0x0000000e0d038223 */ /* 0x000fe20000010003 */
[----:B------:R-:W-:Y:S02]  /*4ba0*/  @!P0 HADD2.F32 R15, -RZ, R9.H0_H0 ;  /* 0x20000009ff0f8230 */ /* 0x000fe40000004100 */
[----:B------:R-:W-:Y:S02]  /*4bb0*/  @!P0 HADD2.F32 R7, -RZ, R5.H0_H0 ;  /* 0x20000005ff078230 */ /* 0x000fe40000004100 */
[----:B------:R-:W-:Y:S01]  /*4bc0*/  @!P0 F2FP.PACK_AB R2, R3, R2 ;  /* 0x000000020302823e */ /* 0x000fe200000000ff */
[-C--:B------:R-:W-:Y:S01]  /*4bd0*/  @!P0 FMUL.FTZ R12, R15, R4.reuse ;  /* 0x000000040f0c8220 */ /* 0x080fe20000410000 */
[----:B------:R-:W-:Y:S01]  /*4be0*/  @!P0 HADD2.F32 R25, -RZ, R9.H1_H1 ;  /* 0x30000009ff198230 */ /* 0x000fe20000004100 */
[C---:B------:R-:W-:Y:S01]  /*4bf0*/  @!P0 FMUL.FTZ R4, R7.reuse, R4 ;  /* 0x0000000407048220 */ /* 0x040fe20000410000 */
[----:B------:R-:W-:Y:S01]  /*4c00*/  @!P0 HADD2.F32 R8, -RZ, R6.H0_H0 ;  /* 0x20000006ff088230 */ /* 0x000fe20000004100 */
[----:B------:R-:W-:Y:S01]  /*4c10*/  @!P0 FFMA.FTZ R58, R7, R24, -R12 ;  /* 0x00000018073a8223 */ /* 0x000fe2000001080c */
[----:B------:R-:W-:Y:S01]  /*4c20*/  @!P0 MOV R52, R2 ;  /* 0x0000000200348202 */ /* 0x000fe20000000f00 */
[----:B------:R-:W-:Y:S01]  /*4c30*/  @!P0 IMAD.MOV.U32 R12, RZ, RZ, R55 ;  /* 0x000000ffff0c8224 */ /* 0x000fe200078e0037 */
[----:B------:R-:W-:Y:S01]  /*4c40*/  @!P0 MOV R7, R19 ;  /* 0x0000001300078202 */ /* 0x000fe20000000f00 */
[----:B------:R-:W-:Y:S01]  /*4c50*/  @!P0 FMUL.FTZ R9, R25, R8 ;  /* 0x0000000819098220 */ /* 0x000fe20000410000 */
[----:B------:R-:W-:Y:S01]  /*4c60*/  @!P0 HADD2.F32 R30, -RZ, R56.H0_H0 ;  /* 0x20000038ff1e8230 */ /* 0x000fe20000004100 */
[----:B------:R-:W-:Y:S01]  /*4c70*/  @!P0 FFMA.FTZ R4, R15, R24, R4 ;  /* 0x000000180f048223 */ /* 0x000fe20000010004 */
[----:B------:R-:W-:Y:S02]  /*4c80*/  @!P0 HADD2.F32 R6, -RZ, R5.H1_H1 ;  /* 0x30000005ff068230 */ /* 0x000fe40000004100 */
[----:B------:R-:W-:Y:S02]  /*4c90*/  @!P0 HADD2.F32 R45, -RZ, R12.H0_H0 ;  /* 0x2000000cff2d8230 */ /* 0x000fe40000004100 */
[----:B------:R-:W-:Y:S01]  /*4ca0*/  @!P0 HADD2.F32 R10, -RZ, R10.H0_H0 ;  /* 0x2000000aff0a8230 */ /* 0x000fe20000004100 */
[C---:B------:R-:W-:Y:S01]  /*4cb0*/  @!P0 FMUL.FTZ R5, R6.reuse, R8 ;  /* 0x0000000806058220 */ /* 0x040fe20000410000 */
[----:B------:R-:W-:Y:S01]  /*4cc0*/  @!P0 HADD2.F32 R47, -RZ, R12.H1_H1 ;  /* 0x3000000cff2f8230 */ /* 0x000fe20000004100 */
[-C--:B------:R-:W-:Y:S01]  /*4cd0*/  @!P0 FFMA.FTZ R57, R6, R30.reuse, -R9 ;  /* 0x0000001e06398223 */ /* 0x080fe20000010809 */
[----:B------:R-:W-:Y:S01]  /*4ce0*/  @!P0 HADD2.F32 R9, -RZ, R7.H0_H0 ;  /* 0x20000007ff098230 */ /* 0x000fe20000004100 */
[----:B------:R-:W-:Y:S01]  /*4cf0*/  @!P0 FFMA.FTZ R5, R25, R30, R5 ;  /* 0x0000001e19058223 */ /* 0x000fe20000010005 */
[----:B------:R-:W-:Y:S02]  /*4d00*/  @!P0 HADD2.F32 R6, -RZ, R31.H0_H0 ;  /* 0x2000001fff068230 */ /* 0x000fe40000004100 */
[----:B------:R-:W-:Y:S01]  /*4d10*/  @!P0 HADD2.F32 R7, -RZ, R7.H1_H1 ;  /* 0x30000007ff078230 */ /* 0x000fe20000004100 */
[----:B------:R-:W-:Y:S01]  /*4d20*/  @!P0 F2FP.PACK_AB R13, R57, R58 ;  /* 0x0000003a390d823e */ /* 0x000fe200000000ff */
[----:B------:R-:W-:Y:S01]  /*4d30*/  @!P0 HADD2.F32 R46, -RZ, R70.H0_H0 ;  /* 0x20000046ff2e8230 */ /* 0x000fe20000004100 */
[-C--:B------:R-:W-:Y:S01]  /*4d40*/  @!P0 FMUL.FTZ R12, R45, R6.reuse ;  /* 0x000000062d0c8220 */ /* 0x080fe20000410000 */
[----:B------:R-:W-:Y:S01]  /*4d50*/  @!P0 HADD2.F32 R48, -RZ, R48.H0_H0 ;  /* 0x20000030ff308230 */ /* 0x000fe20000004100 */
[----:B------:R-:W-:Y:S01]  /*4d60*/  @!P0 FMUL.FTZ R8, R9, R6 ;  /* 0x0000000609088220 */ /* 0x000fe20000410000 */
[----:B------:R-:W-:Y:S01]  /*4d70*/  @!P0 MOV R17, R13 ;  /* 0x0000000d00118202 */ /* 0x000fe20000000f00 */
[----:B------:R-:W-:Y:S01]  /*4d80*/  @!P0 FMUL.FTZ R6, R47, R10 ;  /* 0x0000000a2f068220 */ /* 0x000fe20000410000 */
[----:B------:R-:W-:Y:S01]  /*4d90*/  @!P0 F2FP.PACK_AB R4, R5, R4 ;  /* 0x000000040504823e */ /* 0x000fe200000000ff */
[----:B------:R-:W-:Y:S01]  /*4da0*/  @!P0 FFMA.FTZ R56, R9, R46, -R12 ;  /* 0x0000002e09388223 */ /* 0x000fe2000001080c */
[----:B------:R-:W-:Y:S01]  /*4db0*/  @!P0 HADD2.F32 R12, -RZ, R11.H0_H0 ;  /* 0x2000000bff0c8230 */ /* 0x000fe20000004100 */
[C---:B------:R-:W-:Y:S01]  /*4dc0*/  @!P0 FMUL.FTZ R9, R7.reuse, R10 ;  /* 0x0000000a07098220 */ /* 0x040fe20000410000 */
[----:B------:R-:W-:Y:S01]  /*4dd0*/  @!P0 HADD2.F32 R42, -RZ, R70.H1_H1 ;  /* 0x30000046ff2a8230 */ /* 0x000fe20000004100 */
[----:B------:R-:W-:Y:S01]  /*4de0*/  @!P0 FFMA.FTZ R51, R7, R48, -R6 ;  /* 0x0000003007338223 */ /* 0x000fe20000010806 */
[----:B------:R-:W-:Y:S01]  /*4df0*/  @!P0 HADD2.F32 R6, -RZ, R31.H1_H1 ;  /* 0x3000001fff068230 */ /* 0x000fe20000004100 */
[----:B------:R-:W-:Y:S01]  /*4e00*/  @!P0 IMAD.MOV.U32 R7, RZ, RZ, R18 ;  /* 0x000000ffff078224 */ /* 0x000fe200078e0012 */
[--C-:B------:R-:W-:Y:S01]  /*4e10*/  @!P0 HADD2.F32 R31, -RZ, R43.reuse.H0_H0 ;  /* 0x2000002bff1f8230 */ /* 0x100fe20000004100 */
[----:B------:R-:W-:Y:S01]  /*4e20*/  @!P0 IMAD.MOV.U32 R53, RZ, RZ, R4 ;  /* 0x000000ffff358224 */ /* 0x000fe200078e0004 */
[----:B------:R-:W-:Y:S02]  /*4e30*/  @!P0 HADD2.F32 R43, -RZ, R43.H1_H1 ;  /* 0x3000002bff2b8230 */ /* 0x000fe40000004100 */
[--C-:B------:R-:W-:Y:S02]  /*4e40*/  @!P0 HADD2.F32 R11, -RZ, R7.reuse.H0_H0 ;  /* 0x20000007ff0b8230 */ /* 0x100fe40000004100 */
[----:B------:R-:W-:Y:S01]  /*4e50*/  @!P0 HADD2.F32 R10, -RZ, R7.H1_H1 ;  /* 0x30000007ff0a8230 */ /* 0x000fe20000004100 */
[----:B------:R-:W-:Y:S01]  /*4e60*/  @!P0 FMUL.FTZ R7, R31, R6 ;  /* 0x000000061f078220 */ /* 0x000fe20000410000 */
[----:B------:R-:W-:Y:S01]  /*4e70*/  @!P0 HADD2.F32 R44, -RZ, R44.H0_H0 ;  /* 0x2000002cff2c8230 */ /* 0x000fe20000004100 */
[----:B------:R-:W-:Y:S02]  /*4e80*/  @!P0 FMUL.FTZ R49, R43, R12 ;  /* 0x0000000c2b318220 */ /* 0x000fe40000410000 */
[C---:B------:R-:W-:Y:S02]  /*4e90*/  @!P0 FMUL.FTZ R6, R11.reuse, R6 ;  /* 0x000000060b068220 */ /* 0x040fe40000410000 */
[----:B------:R-:W-:Y:S01]  /*4ea0*/  @!P0 FFMA.FTZ R50, R11, R42, -R7 ;  /* 0x0000002a0b328223 */ /* 0x000fe20000010807 */
[----:B------:R-:W-:Y:S01]  /*4eb0*/  @!P0 F2FP.PACK_AB R11, R51, R56 ;  /* 0x00000038330b823e */ /* 0x000fe200000000ff */
[C---:B------:R-:W-:Y:S02]  /*4ec0*/  @!P0 FFMA.FTZ R49, R10.reuse, R44, -R49 ;  /* 0x0000002c0a318223 */ /* 0x040fe40000010831 */
[----:B------:R-:W-:Y:S01]  /*4ed0*/  @!P0 FMUL.FTZ R7, R10, R12 ;  /* 0x0000000c0a078220 */ /* 0x000fe20000410000 */
[----:B------:R-:W-:Y:S01]  /*4ee0*/  @!P0 F2FP.PACK_AB R12, R59, R68 ;  /* 0x000000443b0c823e */ /* 0x000fe200000000ff */
[----:B------:R-:W-:Y:S01]  /*4ef0*/  @!P0 FFMA.FTZ R6, R31, R42, R6 ;  /* 0x0000002a1f068223 */ /* 0x000fe20000010006 */
[----:B------:R-:W-:Y:S01]  /*4f00*/  @!P0 F2FP.PACK_AB R10, R49, R50 ;  /* 0x00000032310a823e */ /* 0x000fe200000000ff */
[----:B------:R-:W-:Y:S01]  /*4f10*/  @!P0 FFMA.FTZ R7, R43, R44, R7 ;  /* 0x0000002c2b078223 */ /* 0x000fe20000010007 */
[----:B------:R-:W-:Y:S01]  /*4f20*/  @!P0 MOV R16, R12 ;  /* 0x0000000c00108202 */ /* 0x000fe20000000f00 */
        /* <DEDUP_REMOVED lines=10> */
.L_x_388:
[----:B------:R-:W-:Y:S05]  /*4fd0*/  BSYNC B0 ;  /* 0x0000000000007941 */ /* 0x000fea0003800000 */
.L_x_387:
[----:B------:R-:W-:Y:S11]  /*4fe0*/  ISETP.GE.AND P0, PT, R29, c[0x0][0x1d4], PT ;  /* 0x000075001d007a0c */ /* 0x000ff60003f06270 */
[----:B------:R-:W-:Y:S02]  /*4ff0*/  @!UPT UIADD3 URZ, URZ, URZ, URZ ;  /* 0x0000003f3f3ff290 */ /* 0x000fe4000fffe03f */
[----:B------:R-:W-:-:S05]  /*5000*/  @P0 BRA `(.L_x_372) ;  /* 0x000008f000000947 */ /* 0x000fca0003800000 */
[----:B------:R-:W-:Y:S01]  /*5010*/  LDS.128 R44, [R123+0x3c80] ;  /* 0x003c80007b2c7984 */ /* 0x000fe20000000c00 */
[----:B------:R-:W-:Y:S04]  /*5020*/  IADD3 R2, P1, P0, R90, R81, R120 ;  /* 0x000000515a027210 */ /* 0x000fe8000783e078 */
[----:B------:R-:W-:Y:S02]  /*5030*/  IADD3.X R3, R92, R80, R130, P1, P0 ;  /* 0x000000505c037210 */ /* 0x000fe40000fe0482 */
[C---:B-1----:R-:W-:Y:S01]  /*5040*/  LEA R52, P0, R2.reuse, c[0x0][0x1c8], 0x1 ;  /* 0x0000720002347a11 */ /* 0x042fe200078008ff */
[----:B------:R-:W1:Y:S03]  /*5050*/  LDS.128 R12, [R126+0x3c80] ;  /* 0x003c80007e0c7984 */ /* 0x000e660000000c00 */
[----:B------:R-:W-:Y:S02]  /*5060*/  LEA.HI.X R53, R2, c[0x0][0x1cc], R3, 0x1, P0 ;  /* 0x0000730002357a11 */ /* 0x000fe400000f0c03 */
[----:B------:R-:W-:Y:S11]  /*5070*/  ISETP.GE.AND P0, PT, R29, c[0x0][0x27c], PT ;  /* 0x00009f001d007a0c */ /* 0x000ff60003f06270 */
[----:B------:R-:W-:Y:S02]  /*5080*/  @!UPT UIADD3 URZ, URZ, URZ, URZ ;  /* 0x0000003f3f3ff290 */ /* 0x000fe4000fffe03f */
[--C-:B------:R-:W-:Y:S01]  /*5090*/  @!P0 SHF.R.U64 R11, R22, 0x10, R23.reuse ;  /* 0x00000010160b8819 */ /* 0x100fe20000001217 */
[--C-:B------:R-:W-:Y:S01]  /*50a0*/  @!P0 HADD2.F32 R2, -RZ, R32.reuse.H0_H0 ;  /* 0x20000020ff028230 */ /* 0x100fe20000004100 */
[----:B------:R-:W-:Y:S01]  /*50b0*/  @!P0 SHF.R.U32.HI R10, RZ, 0x10, R23 ;  /* 0x00000010ff0a8819 */ /* 0x000fe20000011617 */
[----:B------:R-:W-:Y:S01]  /*50c0*/  @!P0 HADD2.F32 R3, -RZ, R32.H1_H1 ;  /* 0x30000020ff038230 */ /* 0x000fe20000004100 */
[--C-:B------:R-:W-:Y:S01]  /*50d0*/  @!P0 SHF.R.U32.HI R8, RZ, 0x10, R21.reuse ;  /* 0x00000010ff088819 */ /* 0x100fe20000011615 */
[--C-:B------:R-:W-:Y:S01]  /*50e0*/  @!P0 HADD2.F32 R17, -RZ, R71.reuse.H0_H0 ;  /* 0x20000047ff118230 */ /* 0x100fe20000004100 */
[----:B------:R-:W-:Y:S01]  /*50f0*/  @!P0 SHF.R.U64 R9, R20, 0x10, R21 ;  /* 0x0000001014098819 */ /* 0x000fe20000001215 */
[----:B------:R-:W-:Y:S01]  /*5100*/  @!P0 HADD2.F32 R20, -RZ, R71.H1_H1 ;  /* 0x30000047ff148230 */ /* 0x000fe20000004100 */
[--C-:B------:R-:W-:Y:S01]  /*5110*/  @!P0 SHF.R.U32.HI R24, RZ, 0x10, R65.reuse ;  /* 0x00000010ff188819 */ /* 0x100fe20000011641 */
[----:B------:R-:W-:Y:S01]  /*5120*/  @!P0 HADD2.F32 R10, -RZ, R10.H0_H0 ;  /* 0x2000000aff0a8230 */ /* 0x000fe20000004100 */
[----:B------:R-:W-:Y:S01]  /*5130*/  @!P0 SHF.R.U64 R64, R64, 0x10, R65 ;  /* 0x0000001040408819 */ /* 0x000fe20000001241 */
[----:B------:R-:W-:Y:S01]  /*5140*/  @!P0 HADD2.F32 R9, -RZ, R9.H0_H0 ;  /* 0x20000009ff098230 */ /* 0x000fe20000004100 */
[--C-:B------:R-:W-:Y:S01]  /*5150*/  @!P0 SHF.R.U32.HI R43, RZ, 0x10, R67.reuse ;  /* 0x00000010ff2b8819 */ /* 0x100fe20000011643 */
[----:B------:R-:W-:Y:S01]  /*5160*/  @!P0 HADD2.F32 R32, -RZ, R72.H0_H0 ;  /* 0x20000048ff208230 */ /* 0x000fe20000004100 */
[----:B------:R-:W-:Y:S03]  /*5170*/  @!P0 SHF.R.U64 R30, R66, 0x10, R67 ;  /* 0x00000010421e8819 */ /* 0x000fe60000001243 */
[----:B------:R-:W-:Y:S02]  /*5180*/  @!P0 HADD2.F32 R43, -RZ, R43.H0_H0 ;  /* 0x2000002bff2b8230 */ /* 0x000fe40000004100 */
[----:B------:R-:W-:Y:S01]  /*5190*/  @!P0 HADD2.F32 R30, -RZ, R30.H0_H0 ;  /* 0x2000001eff1e8230 */ /* 0x000fe20000004100 */
[----:B-1----:R-:W-:Y:S02]  /*51a0*/  @!P0 MOV R7, R12 ;  /* 0x0000000c00078202 */ /* 0x002fe40000000f00 */
[----:B------:R-:W-:Y:S02]  /*51b0*/  @!P0 MOV R23, R44 ;  /* 0x0000002c00178202 */ /* 0x000fe40000000f00 */
[----:B------:R-:W-:Y:S01]  /*51c0*/  @!P0 MOV R18, R45 ;  /* 0x0000002d00128202 */ /* 0x000fe20000000f00 */
[----:B------:R-:W-:Y:S01]  /*51d0*/  @!P0 HADD2.F32 R4, -RZ, R7.H0_H0 ;  /* 0x20000007ff048230 */ /* 0x000fe20000004100 */
[----:B------:R-:W-:Y:S01]  /*51e0*/  @!P0 MOV R6, R13 ;  /* 0x0000000d00068202 */ /* 0x000fe20000000f00 */
[--C-:B------:R-:W-:Y:S01]  /*51f0*/  @!P0 HADD2.F32 R16, -RZ, R23.reuse.H0_H0 ;  /* 0x20000017ff108230 */ /* 0x100fe20000004100 */
[----:B------:R-:W-:Y:S01]  /*5200*/  @!P0 MOV R25, R46 ;  /* 0x0000002e00198202 */ /* 0x000fe20000000f00 */
[----:B------:R-:W-:Y:S02]  /*5210*/  @!P0 HADD2.F32 R19, -RZ, R18.H0_H0 ;  /* 0x20000012ff138230 */ /* 0x000fe40000004100 */
[----:B------:R-:W-:Y:S01]  /*5220*/  @!P0 HADD2.F32 R5, -RZ, R6.H0_H0 ;  /* 0x20000006ff058230 */ /* 0x000fe20000004100 */
[-C--:B------:R-:W-:Y:S02]  /*5230*/  @!P0 FMUL.FTZ R22, R16, R2.reuse ;  /* 0x0000000210168220 */ /* 0x080fe40000410000 */
[C---:B------:R-:W-:Y:S02]  /*5240*/  @!P0 FMUL.FTZ R2, R4.reuse, R2 ;  /* 0x0000000204028220 */ /* 0x040fe40000410000 */
[----:B------:R-:W-:Y:S02]  /*5250*/  @!P0 FMUL.FTZ R21, R19, R3 ;  /* 0x0000000313158220 */ /* 0x000fe40000410000 */
[-C--:B------:R-:W-:Y:S01]  /*5260*/  @!P0 FFMA.FTZ R56, R4, R17.reuse, -R22 ;  /* 0x0000001104388223 */ /* 0x080fe20000010816 */
[----:B------:R-:W-:Y:S01]  /*5270*/  @!P0 HADD2.F32 R22, -RZ, R24.H0_H0 ;  /* 0x20000018ff168230 */ /* 0x000fe20000004100 */
[----:B------:R-:W-:Y:S01]  /*5280*/  @!P0 FFMA.FTZ R2, R16, R17, R2 ;  /* 0x0000001110028223 */ /* 0x000fe20000010002 */
[----:B------:R-:W-:Y:S01]  /*5290*/  @!P0 HADD2.F32 R17, -RZ, R23.H1_H1 ;  /* 0x30000017ff118230 */ /* 0x000fe20000004100 */
[C---:B------:R-:W-:Y:S01]  /*52a0*/  @!P0 FMUL.FTZ R4, R5.reuse, R3 ;  /* 0x0000000305048220 */ /* 0x040fe20000410000 */
[----:B------:R-:W-:Y:S01]  /*52b0*/  @!P0 HADD2.F32 R3, -RZ, R6.H1_H1 ;  /* 0x30000006ff038230 */ /* 0x000fe20000004100 */
[----:B------:R-:W-:Y:S01]  /*52c0*/  @!P0 FFMA.FTZ R55, R5, R20, -R21 ;  /* 0x0000001405378223 */ /* 0x000fe20000010815 */
[----:B------:R-:W-:Y:S02]  /*52d0*/  @!P0 HADD2.F32 R5, -RZ, R8.H0_H0 ;  /* 0x20000008ff058230 */ /* 0x000fe40000004100 */
[----:B------:R-:W-:Y:S02]  /*52e0*/  @!P0 HADD2.F32 R21, -RZ, R18.H1_H1 ;  /* 0x30000012ff158230 */ /* 0x000fe40000004100 */
[----:B------:R-:W-:Y:S02]  /*52f0*/  @!P0 HADD2.F32 R18, -RZ, R64.H0_H0 ;  /* 0x20000040ff128230 */ /* 0x000fe40000004100 */
[----:B------:R-:W-:Y:S01]  /*5300*/  @!P0 HADD2.F32 R6, -RZ, R7.H1_H1 ;  /* 0x30000007ff068230 */ /* 0x000fe20000004100 */
[----:B------:R-:W-:Y:S01]  /*5310*/  @!P0 FMUL.FTZ R8, R21, R5 ;  /* 0x0000000515088220 */ /* 0x000fe20000410000 */
[----:B------:R-:W-:Y:S01]  /*5320*/  @!P0 HADD2.F32 R24, -RZ, R72.H1_H1 ;  /* 0x30000048ff188230 */ /* 0x000fe20000004100 */
[----:B------:R-:W-:Y:S01]  /*5330*/  @!P0 FMUL.FTZ R7, R17, R9 ;  /* 0x0000000911078220 */ /* 0x000fe20000410000 */
[--C-:B------:R-:W-:Y:S01]  /*5340*/  @!P0 HADD2.F32 R23, -RZ, R25.reuse.H0_H0 ;  /* 0x20000019ff178230 */ /* 0x100fe20000004100 */
[C---:B------:R-:W-:Y:S01]  /*5350*/  @!P0 FFMA.FTZ R54, R3.reuse, R22, -R8 ;  /* 0x0000001603368223 */ /* 0x040fe20000010808 */
[----:B------:R-:W-:Y:S01]  /*5360*/  @!P0 HADD2.F32 R25, -RZ, R25.H1_H1 ;  /* 0x30000019ff198230 */ /* 0x000fe20000004100 */
[----:B------:R-:W-:Y:S02]  /*5370*/  @!P0 IMAD.MOV.U32 R8, RZ, RZ, R47 ;  /* 0x000000ffff088224 */ /* 0x000fe400078e002f */
[CC--:B------:R-:W-:Y:S01]  /*5380*/  @!P0 FFMA.FTZ R51, R6.reuse, R18.reuse, -R7 ;  /* 0x0000001206338223 */ /* 0x0c0fe20000010807 */
[----:B------:R-:W-:Y:S01]  /*5390*/  @!P0 MOV R7, R15 ;  /* 0x0000000f00078202 */ /* 0x000fe20000000f00 */
[----:B------:R-:W-:Y:S01]  /*53a0*/  @!P0 FMUL.FTZ R5, R3, R5 ;  /* 0x0000000503058220 */ /* 0x000fe20000410000 */
[--C-:B------:R-:W-:Y:S01]  /*53b0*/  @!P0 HADD2.F32 R31, -RZ, R8.reuse.H0_H0 ;  /* 0x20000008ff1f8230 */ /* 0x100fe20000004100 */
[----:B------:R-:W-:Y:S01]  /*53c0*/  @!P0 FMUL.FTZ R3, R6, R9 ;  /* 0x0000000906038220 */ /* 0x000fe20000410000 */
[----:B------:R-:W-:Y:S02]  /*53d0*/  @!P0 HADD2.F32 R6, -RZ, R33.H0_H0 ;  /* 0x20000021ff068230 */ /* 0x000fe40000004100 */
[--C-:B------:R-:W-:Y:S01]  /*53e0*/  @!P0 HADD2.F32 R9, -RZ, R7.reuse.H0_H0 ;  /* 0x20000007ff098230 */ /* 0x100fe20000004100 */
[----:B------:R-:W-:Y:S01]  /*53f0*/  @!P0 FFMA.FTZ R3, R17, R18, R3 ;  /* 0x0000001211038223 */ /* 0x000fe20000010003 */
[----:B------:R-:W-:Y:S01]  /*5400*/  @!P0 HADD2.F32 R42, -RZ, R8.H1_H1 ;  /* 0x30000008ff2a8230 */ /* 0x000fe20000004100 */
[-C--:B------:R-:W-:Y:S01]  /*5410*/  @!P0 FMUL.FTZ R16, R31, R6.reuse ;  /* 0x000000061f108220 */ /* 0x080fe20000410000 */
[----:B------:R-:W-:Y:S01]  /*5420*/  @!P0 HADD2.F32 R7, -RZ, R7.H1_H1 ;  /* 0x30000007ff078230 */ /* 0x000fe20000004100 */
[----:B------:R-:W-:Y:S01]  /*5430*/  @!P0 FMUL.FTZ R8, R9, R6 ;  /* 0x0000000609088220 */ /* 0x000fe20000410000 */
[----:B------:R-:W-:Y:S01]  /*5440*/  @!P0 F2FP.PACK_AB R17, R54, R55 ;  /* 0x000000373611823e */ /* 0x000fe200000000ff */
[----:B------:R-:W-:Y:S01]  /*5450*/  @!P0 FMUL.FTZ R6, R42, R10 ;  /* 0x0000000a2a068220 */ /* 0x000fe20000410000 */
[----:B------:R-:W-:Y:S01]  /*5460*/  @!P0 F2FP.PACK_AB R2, R3, R2 ;  /* 0x000000020302823e */ /* 0x000fe200000000ff */
[----:B------:R-:W-:Y:S01]  /*5470*/  @!P0 FFMA.FTZ R50, R9, R32, -R16 ;  /* 0x0000002009328223 */ /* 0x000fe20000010810 */
[----:B------:R-:W-:Y:S01]  /*5480*/  @!P0 MOV R13, R17 ;  /* 0x00000011000d8202 */ /* 0x000fe20000000f00 */
[C---:B------:R-:W-:Y:S01]  /*5490*/  @!P0 FMUL.FTZ R9, R7.reuse, R10 ;  /* 0x0000000a07098220 */ /* 0x040fe20000410000 */
[----:B------:R-:W-:Y:S01]  /*54a0*/  @!P0 HADD2.F32 R16, -RZ, R11.H0_H0 ;  /* 0x2000000bff108230 */ /* 0x000fe20000004100 */
[----:B------:R-:W-:Y:S01]  /*54b0*/  @!P0 FFMA.FTZ R49, R7, R43, -R6 ;  /* 0x0000002b07318223 */ /* 0x000fe20000010806 */
[----:B------:R-:W-:Y:S01]  /*54c0*/  @!P0 MOV R7, R14 ;  /* 0x0000000e00078202 */ /* 0x000fe20000000f00 */
[----:B------:R-:W-:Y:S01]  /*54d0*/  @!P0 FFMA.FTZ R4, R19, R20, R4 ;  /* 0x0000001413048223 */ /* 0x000fe20000010004 */
[----:B------:R-:W-:Y:S01]  /*54e0*/  @!P0 HADD2.F32 R6, -RZ, R33.H1_H1 ;  /* 0x30000021ff068230 */ /* 0x000fe20000004100 */
[----:B------:R-:W-:Y:S02]  /*54f0*/  @!P0 FMUL.FTZ R33, R25, R16 ;  /* 0x0000001019218220 */ /* 0x000fe40000410000 */
[--C-:B------:R-:W-:Y:S01]  /*5500*/  @!P0 HADD2.F32 R11, -RZ, R7.reuse.H0_H0 ;  /* 0x20000007ff0b8230 */ /* 0x100fe20000004100 */
[----:B------:R-:W-:Y:S01]  /*5510*/  @!P0 FFMA.FTZ R5, R21, R22, R5 ;  /* 0x0000001615058223 */ /* 0x000fe20000010005 */
[----:B------:R-:W-:Y:S01]  /*5520*/  @!P0 HADD2.F32 R10, -RZ, R7.H1_H1 ;  /* 0x30000007ff0a8230 */ /* 0x000fe20000004100 */
[-C--:B------:R-:W-:Y:S02]  /*5530*/  @!P0 FMUL.FTZ R7, R23, R6.reuse ;  /* 0x0000000617078220 */ /* 0x080fe40000410000 */
[----:B------:R-:W-:Y:S01]  /*5540*/  @!P0 FMUL.FTZ R6, R11, R6 ;  /* 0x000000060b068220 */ /* 0x000fe20000410000 */
[----:B------:R-:W-:Y:S01]  /*5550*/  @!P0 F2FP.PACK_AB R4, R5, R4 ;  /* 0x000000040504823e */ /* 0x000fe200000000ff */
[----:B------:R-:W-:Y:S01]  /*5560*/  @!P0 FFMA.FTZ R48, R11, R24, -R7 ;  /* 0x000000180b308223 */ /* 0x000fe20000010807 */
[----:B------:R-:W-:Y:S01]  /*5570*/  @!P0 F2FP.PACK_AB R11, R49, R50 ;  /* 0x00000032310b823e */ /* 0x000fe200000000ff */
[C---:B------:R-:W-:Y:S01]  /*5580*/  @!P0 FFMA.FTZ R33, R10.reuse, R30, -R33 ;  /* 0x0000001e0a218223 */ /* 0x040fe20000010821 */
[----:B------:R-:W-:Y:S01]  /*5590*/  @!P0 MOV R45, R4 ;  /* 0x00000004002d8202 */ /* 0x000fe20000000f00 */
        /* <DEDUP_REMOVED lines=8> */
[----:B------:R-:W-:Y:S01]  /*5620*/  @!P0 IMAD.MOV.U32 R12, RZ, RZ, R16 ;  /* 0x000000ffff0c8224 */ /* 0x000fe200078e0010 */
[----:B------:R-:W-:Y:S01]  /*5630*/  @!P0 F2FP.PACK_AB R6, R7, R6 ;  /* 0x000000060706823e */ /* 0x000fe200000000ff */
[----:B------:R-:W-:Y:S02]  /*5640*/  @!P0 FFMA.FTZ R9, R42, R43, R9 ;  /* 0x0000002b2a098223 */ /* 0x000fe40000010009 */
[----:B------:R-:W-:Y:S01]  /*5650*/  @!P0 IMAD.MOV.U32 R44, RZ, RZ, R2 ;  /* 0x000000ffff2c8224 */ /* 0x000fe200078e0002 */
[----:B------:R1:W-:Y:S01]  /*5660*/  STG.E.128 [R52.64], R12 ;  /* 0x0000000c34007986 */ /* 0x0003e2000c101d0c */
[----:B------:R-:W-:Y:S02]  /*5670*/  @!P0 MOV R46, R6 ;  /* 0x00000006002e8202 */ /* 0x000fe40000000f00 */
[----:B------:R-:W-:Y:S04]  /*5680*/  @!P0 F2FP.PACK_AB R8, R9, R8 ;  /* 0x000000080908823e */ /* 0x000fe800000000ff */
[----:B------:R-:W-:Y:S02]  /*5690*/  @!P0 MOV R47, R8 ;  /* 0x00000008002f8202 */ /* 0x000fe40000000f00 */
[----:B------:R-:W-:Y:S11]  /*56a0*/  ISETP.GE.AND P0, PT, R103, c[0x0][0x1d4], PT ;  /* 0x0000750067007a0c */ /* 0x000ff60003f06270 */
[----:B------:R-:W-:Y:S02]  /*56b0*/  @!UPT UIADD3 URZ, URZ, URZ, URZ ;  /* 0x0000003f3f3ff290 */ /* 0x000fe4000fffe03f */
[----:B------:R-:W-:-:S05]  /*56c0*/  @P0 BRA `(.L_x_372) ;  /* 0x0000023000000947 */ /* 0x000fca0003800000 */
[----:B------:R-:W-:Y:S04]  /*56d0*/  IADD3 R3, P1, P0, R90, R81, R103 ;  /* 0x000000515a037210 */ /* 0x000fe8000783e067 */
[----:B------:R-:W-:Y:S02]  /*56e0*/  IADD3.X R4, R92, R80, R127, P1, P0 ;  /* 0x000000505c047210 */ /* 0x000fe40000fe047f */
[C---:B------:R-:W-:Y:S04]  /*56f0*/  LEA R2, P0, R3.reuse, c[0x0][0x1c8], 0x1 ;  /* 0x0000720003027a11 */ /* 0x040fe800078008ff */
[----:B------:R-:W-:Y:S05]  /*5700*/  LEA.HI.X R3, R3, c[0x0][0x1cc], R4, 0x1, P0 ;  /* 0x0000730003037a11 */ /* 0x000fea00000f0c04 */
[----:B------:R2:W-:Y:S01]  /*5710*/  STG.E.128 [R2.64], R44 ;  /* 0x0000002c02007986 */ /* 0x0005e2000c101d0c */
[----:B------:R-:W-:-:S05]  /*5720*/  BRA `(.L_x_372) ;  /* 0x000001d000007947 */ /* 0x000fca0003800000 */
.L_x_368:
[----:B------:R-:W-:Y:S05]  /*5730*/  IMAD R2, R41, -0x30, R0 ;  /* 0xffffffd029027824 */ /* 0x000fea00078e0200 */
[----:B------:R-:W-:Y:S04]  /*5740*/  IMNMX R89, R2, 0x30, PT ;  /* 0x0000003002597817 */ /* 0x000fe80003800200 */
[----:B------:R-:W-:Y:S11]  /*5750*/  ISETP.GE.AND P0, PT, R94, R89, PT ;  /* 0x000000595e00720c */ /* 0x000ff60003f06270 */
[----:B------:R-:W-:Y:S02]  /*5760*/  @!UPT UIADD3 URZ, URZ, URZ, URZ ;  /* 0x0000003f3f3ff290 */ /* 0x000fe4000fffe03f */
[----:B------:R-:W-:-:S05]  /*5770*/  @P0 BRA `(.L_x_372) ;  /* 0x0000018000000947 */ /* 0x000fca0003800000 */
[----:B------:R-:W-:Y:S11]  /*5780*/  ISETP.GE.AND P0, PT, R26, c[0x0][0x1d4], PT ;  /* 0x000075001a007a0c */ /* 0x000ff60003f06270 */
[----:B------:R-:W-:Y:S02]  /*5790*/  @!UPT UIADD3 URZ, URZ, URZ, URZ ;  /* 0x0000003f3f3ff290 */ /* 0x000fe4000fffe03f */
[----:B------:R-:W1:Y:S04]  /*57a0*/  @!P0 LDS.128 R4, [R87+0x2400] ;  /* 0x0024000057048984 */ /* 0x000e680000000c00 */
[----:B-1----:R-:W-:Y:S01]  /*57b0*/  @!P0 STG.E.128 [R62.64], R4 ;  /* 0x000000043e008986 */ /* 0x002fe2000c101d0c */
[----:B------:R-:W-:Y:S11]  /*57c0*/  ISETP.GE.AND P0, PT, R28, c[0x0][0x1d4], PT ;  /* 0x000075001c007a0c */ /* 0x000ff60003f06270 */
[----:B------:R-:W-:Y:S02]  /*57d0*/  @!UPT UIADD3 URZ, URZ, URZ, URZ ;  /* 0x0000003f3f3ff290 */ /* 0x000fe4000fffe03f */
[----:B------:R-:W1:Y:S04]  /*57e0*/  @!P0 LDS.128 R4, [R88+0x2400] ;  /* 0x0024000058048984 */ /* 0x000e680000000c00 */
[----:B-1----:R-:W-:Y:S01]  /*57f0*/  @!P0 STG.E.128 [R62.64+0x20], R4 ;  /* 0x000020043e008986 */ /* 0x002fe2000c101d0c */
        /* <DEDUP_REMOVED lines=15> */
[----:B-1----:R1:W-:Y:S02]  /*58f0*/  @!P0 STG.E.128 [R62.64+0xa0], R4 ;  /* 0x0000a0043e008986 */ /* 0x0023e4000c101d0c */
.L_x_372:
[----:B------:R-:W-:Y:S05]  /*5900*/  BSYNC B1 ;  /* 0x0000000000017941 */ /* 0x000fea0003800000 */
.L_x_367:
[----:B-1----:R-:W-:Y:S01]  /*5910*/  IMAD.WIDE.U32 R8, R41, 0x30, RZ ;  /* 0x0000003029087825 */ /* 0x002fe200078e00ff */
[-C--:B--2--5:R-:W-:Y:S01]  /*5920*/  IADD3 R3, -R105, R89.reuse, RZ ;  /* 0x0000005969037210 */ /* 0x0a4fe20007ffe1ff */
[----:B------:R-:W-:Y:S02]  /*5930*/  BSSY B0, `(.L_x_389) ;  /* 0x000004b000007945 */ /* 0x000fe40003800000 */
[----:B------:R-:W-:Y:S01]  /*5940*/  IMAD R2, R93, 0x30, RZ ;  /* 0x000000305d027824 */ /* 0x000fe200078e02ff */
[----:B------:R-:W-:Y:S03]  /*5950*/  IADD3 R4, P0, R142, R8, RZ ;  /* 0x000000088e047210 */ /* 0x000fe60007f1e0ff */
[----:B------:R-:W-:Y:S04]  /*5960*/  IMAD.IADD R11, R9, 0x1, R2 ;  /* 0x00000001090b7824 */ /* 0x000fe800078e0202 */
[----:B------:R-:W-:Y:S01]  /*5970*/  IMAD.X R2, R11, 0x1, R148, P0 ;  /* 0x000000010b027824 */ /* 0x000fe200000e0694 */
[C---:B------:R-:W-:Y:S11]  /*5980*/  ISETP.GE.AND P0, PT, R3.reuse, 0x21, PT ;  /* 0x000000210300780c */ /* 0x040ff60003f06270 */
[----:B------:R-:W-:Y:S02]  /*5990*/  @!UPT UIADD3 URZ, URZ, URZ, URZ ;  /* 0x0000003f3f3ff290 */ /* 0x000fe4000fffe03f */
[----:B------:R-:W-:Y:S02]  /*59a0*/  @P0 IADD3 R10, P1, R4, 0x20, RZ ;  /* 0x00000020040a0810 */ /* 0x000fe40007f3e0ff */
[----:B------:R-:W-:Y:S03]  /*59b0*/  @P0 MOV R7, R104 ;  /* 0x0000006800070202 */ /* 0x000fe60000000f00 */
[----:B------:R-:W-:Y:S01]  /*59c0*/  @P0 IMAD.X R6, RZ, RZ, R2, P1 ;  /* 0x000000ffff060224 */ /* 0x000fe200008e0602 */
[----:B------:R-:W-:Y:S11]  /*59d0*/  ISETP.GE.AND P1, PT, R3, 0x1, PT ;  /* 0x000000010300780c */ /* 0x000ff60003f26270 */
[----:B------:R-:W-:Y:S02]  /*59e0*/  @!UPT UIADD3 URZ, URZ, URZ, URZ ;  /* 0x0000003f3f3ff290 */ /* 0x000fe4000fffe03f */
[----:B------:R-:W-:Y:S01]  /*59f0*/  @P1 IMAD R5, R2, c[0x0][0x258], RZ ;  /* 0x0000960002051a24 */ /* 0x000fe200078e02ff */
[----:B------:R-:W-:Y:S01]  /*5a00*/  @P1 MOV R2, R100 ;  /* 0x0000006400021202 */ /* 0x000fe20000000f00 */
[----:B------:R-:W-:Y:S04]  /*5a10*/  @P1 IMAD.MOV.U32 R3, RZ, RZ, R104 ;  /* 0x000000ffff031224 */ /* 0x000fe800078e0068 */
[C---:B------:R-:W-:Y:S04]  /*5a20*/  @P1 IMAD.WIDE.U32 R2, R4.reuse, c[0x0][0x258], R2 ;  /* 0x0000960004021a25 */ /* 0x040fe800078e0002 */
[----:B------:R-:W-:Y:S05]  /*5a30*/  @P1 IMAD R4, R4, c[0x0][0x25c], R5 ;  /* 0x0000970004041a24 */ /* 0x000fea00078e0205 */
[----:B------:R-:W-:Y:S02]  /*5a40*/  @P1 IADD3 R3, R3, R4, RZ ;  /* 0x0000000403031210 */ /* 0x000fe40007ffe0ff */
[C---:B------:R-:W-:Y:S04]  /*5a50*/  @P1 LEA R4, P2, R2.reuse, c[0x0][0x250], 0x1 ;  /* 0x0000940002041a11 */ /* 0x040fe800078408ff */
[----:B------:R-:W-:Y:S01]  /*5a60*/  @P1 LEA.HI.X R5, R2, c[0x0][0x254], R3, 0x1, P2 ;  /* 0x0000950002051a11 */ /* 0x000fe200010f0c03 */
[----:B------:R-:W-:Y:S02]  /*5a70*/  @P0 IMAD R2, R6, c[0x0][0x258], RZ ;  /* 0x0000960006020a24 */ /* 0x000fe400078e02ff */
[----:B------:R-:W-:Y:S02]  /*5a80*/  @P0 IMAD.MOV.U32 R6, RZ, RZ, R100 ;  /* 0x000000ffff060224 */ /* 0x000fe400078e0064 */
[----:B------:R-:W-:Y:S01]  /*5a90*/  @!PT LDS RZ, [RZ] ;  /* 0x00000000fffff984 */ /* 0x000fe20000000800 */
[----:B------:R-:W-:Y:S01]  /*5aa0*/  @!PT LDS RZ, [RZ] ;  /* 0x00000000fffff984 */ /* 0x000fe20000000800 */
[----:B------:R-:W-:Y:S01]  /*5ab0*/  @!PT LDS RZ, [RZ] ;  /* 0x00000000fffff984 */ /* 0x000fe20000000800 */
[----:B------:R1:W-:Y:S01]  /*5ac0*/  @P1 LDGSTS.E.BYPASS.LTC128B.128 [R86+0x1880], [R4.64], !P6 ;  /* 0x0188000004561fae */ /* 0x0003e2000f101d4c */
[C---:B------:R-:W-:Y:S02]  /*5ad0*/  @P0 IMAD R2, R10.reuse, c[0x0][0x25c], R2 ;  /* 0x000097000a020a24 */ /* 0x040fe400078e0202 */
[----:B------:R-:W-:Y:S01]  /*5ae0*/  @P0 IMAD.WIDE.U32 R6, R10, c[0x0][0x258], R6 ;  /* 0x000096000a060a25 */ /* 0x000fe200078e0006 */
[----:B------:R1:W-:Y:S04]  /*5af0*/  @P1 LDGSTS.E.BYPASS.LTC128B.128 [R86+0x2480], [R4.64+0x40], !P5 ;  /* 0x0248004004561fae */ /* 0x0003e8000e901d4c */
[----:B------:R1:W-:Y:S01]  /*5b00*/  @P1 LDGSTS.E.BYPASS.LTC128B.128 [R86+0x3080], [R4.64+0x80], !P4 ;  /* 0x0308008004561fae */ /* 0x0003e2000e101d4c */
[----:B------:R-:W-:Y:S02]  /*5b10*/  @P0 IADD3 R3, R7, R2, RZ ;  /* 0x0000000207030210 */ /* 0x000fe40007ffe0ff */
[C---:B------:R-:W-:Y:S04]  /*5b20*/  @P0 LEA R2, P2, R6.reuse, c[0x0][0x250], 0x1 ;  /* 0x0000940006020a11 */ /* 0x040fe800078408ff */
[----:B------:R-:W-:Y:S05]  /*5b30*/  @P0 LEA.HI.X R3, R6, c[0x0][0x254], R3, 0x1, P2 ;  /* 0x0000950006030a11 */ /* 0x000fea00010f0c03 */
[----:B------:R1:W-:Y:S04]  /*5b40*/  @P0 LDGSTS.E.BYPASS.LTC128B.128 [R86+0x2080], [R2.64], !P6 ;  /* 0x0208000002560fae */ /* 0x0003e8000f101d4c */
        /* <DEDUP_REMOVED lines=8> */
[----:B------:R-:W-:Y:S02]  /*5bd0*/  IMAD.MOV.U32 R4, RZ, RZ, R116 ;  /* 0x000000ffff047224 */ /* 0x000fe400078e0074 */
[----:B------:R-:W-:Y:S02]  /*5be0*/  IMAD.MOV.U32 R5, RZ, RZ, R134 ;  /* 0x000000ffff057224 */ /* 0x000fe400078e0086 */
[----:B------:R-:W-:Y:S02]  /*5bf0*/  IMAD.X R3, R11, 0x1, R144, P0 ;  /* 0x000000010b037824 */ /* 0x000fe400000e0690 */
[C---:B------:R-:W-:Y:S04]  /*5c00*/  IMAD.WIDE.U32 R4, R2.reuse, c[0x0][0x208], R4 ;  /* 0x0000820002047a25 */ /* 0x040fe800078e0004 */
[----:B------:R-:W-:Y:S04]  /*5c10*/  IMAD R3, R3, c[0x0][0x208], RZ ;  /* 0x0000820003037a24 */ /* 0x000fe800078e02ff */
[----:B------:R-:W-:Y:S04]  /*5c20*/  IMAD R2, R2, c[0x0][0x20c], R3 ;  /* 0x0000830002027a24 */ /* 0x000fe800078e0203 */
[----:B------:R-:W-:Y:S01]  /*5c30*/  IMAD.IADD R3, R5, 0x1, R2 ;  /* 0x0000000105037824 */ /* 0x000fe200078e0202 */
[C---:B------:R-:W-:Y:S04]  /*5c40*/  LEA R2, P0, R4.reuse, c[0x0][0x1f8], 0x1 ;  /* 0x00007e0004027a11 */ /* 0x040fe800078008ff */
[----:B------:R-:W-:Y:S02]  /*5c50*/  LEA.HI.X R3, R4, c[0x0][0x1fc], R3, 0x1, P0 ;  /* 0x00007f0004037a11 */ /* 0x000fe400000f0c03 */
[----:B------:R-:W-:Y:S11]  /*5c60*/  ISETP.GE.AND P0, PT, R26, c[0x0][0x1d4], PT ;  /* 0x000075001a007a0c */ /* 0x000ff60003f06270 */
[----:B------:R-:W-:Y:S02]  /*5c70*/  @!UPT UIADD3 URZ, URZ, URZ, URZ ;  /* 0x0000003f3f3ff290 */ /* 0x000fe4000fffe03f */
[----:B------:R-:W1:Y:S04]  /*5c80*/  @!P0 LDS.128 R4, [R87] ;  /* 0x0000000057048984 */ /* 0x000e680000000c00 */
[----:B-1----:R-:W-:Y:S01]  /*5c90*/  @!P0 STG.E.128 [R2.64], R4 ;  /* 0x0000000402008986 */ /* 0x002fe2000c101d0c */
[----:B------:R-:W-:Y:S11]  /*5ca0*/  ISETP.GE.AND P0, PT, R28, c[0x0][0x1d4], PT ;  /* 0x000075001c007a0c */ /* 0x000ff60003f06270 */
[----:B------:R-:W-:Y:S02]  /*5cb0*/  @!UPT UIADD3 URZ, URZ, URZ, URZ ;  /* 0x0000003f3f3ff290 */ /* 0x000fe4000fffe03f */
[----:B------:R-:W1:Y:S04]  /*5cc0*/  @!P0 LDS.128 R4, [R88] ;  /* 0x0000000058048984 */ /* 0x000e680000000c00 */
        /* <DEDUP_REMOVED lines=17> */
.L_x_390:
[----:B-1----:R-:W-:Y:S05]  /*5de0*/  BSYNC B0 ;  /* 0x0000000000007941 */ /* 0x002fea0003800000 */
.L_x_389:
[----:B------:R-:W-:Y:S11]  /*5df0*/  ISETP.GT.AND P3, PT, R41, R143, PT ;  /* 0x0000008f2900720c */ /* 0x000ff60003f64270 */
[----:B------:R-:W-:Y:S02]  /*5e00*/  @!UPT UIADD3 URZ, URZ, URZ, URZ ;  /* 0x0000003f3f3ff290 */ /* 0x000fe4000fffe03f */
[----:B------:R-:W-:-:S05]  /*5e10*/  @!P3 BRA `(.L_x_391) ;  /* 0x000001900000b947 */ /* 0x000fca0003800000 */
[----:B------:R-:W-:Y:S01]  /*5e20*/  IADD3 R4, R41, -0x1, RZ ;  /* 0xffffffff29047810 */ /* 0x000fe20007ffe0ff */
[----:B------:R-:W-:Y:S01]  /*5e30*/  IMAD.MOV.U32 R2, RZ, RZ, R118 ;  /* 0x000000ffff027224 */ /* 0x000fe200078e0076 */
[----:B------:R-:W-:Y:S01]  /*5e40*/  ISETP.GE.AND P1, PT, R98, 0x1, PT ;  /* 0x000000016200780c */ /* 0x000fe20003f26270 */
[----:B------:R-:W-:Y:S01]  /*5e50*/  IMAD.MOV.U32 R3, RZ, RZ, R109 ;  /* 0x000000ffff037224 */ /* 0x000fe200078e006d */
[----:B------:R-:W-:Y:S01]  /*5e60*/  SHF.R.S32.HI R6, RZ, 0x1f, R4 ;  /* 0x0000001fff067819 */ /* 0x000fe20000011404 */
[C---:B------:R-:W-:Y:S02]  /*5e70*/  IMAD R5, R4.reuse, UR7, RZ ;  /* 0x0000000704057c24 */ /* 0x040fe4000f8e02ff */
[----:B------:R-:W-:Y:S04]  /*5e80*/  IMAD.WIDE.U32 R2, R4, UR8, R2 ;  /* 0x0000000804027c25 */ /* 0x000fe8000f8e0002 */
[----:B------:R-:W-:Y:S04]  /*5e90*/  IMAD R4, R6, UR8, R5 ;  /* 0x0000000806047c24 */ /* 0x000fe8000f8e0205 */
[----:B------:R-:W-:Y:S01]  /*5ea0*/  IMAD.IADD R3, R3, 0x1, R4 ;  /* 0x0000000103037824 */ /* 0x000fe200078e0204 */
[C---:B------:R-:W-:Y:S04]  /*5eb0*/  @P1 LEA R4, P0, R2.reuse, c[0x0][0x220], 0x1 ;  /* 0x0000880002041a11 */ /* 0x040fe800078008ff */
[----:B------:R-:W-:Y:S02]  /*5ec0*/  @P1 LEA.HI.X R5, R2, c[0x0][0x224], R3, 0x1, P0 ;  /* 0x0000890002051a11 */ /* 0x000fe400000f0c03 */
[----:B------:R-:W-:Y:S03]  /*5ed0*/  ISETP.GE.AND P0, PT, R98, 0x21, PT ;  /* 0x000000216200780c */ /* 0x000fe60003f06270 */
[----:B------:R-:W-:Y:S01]  /*5ee0*/  @!PT LDS RZ, [RZ] ;  /* 0x00000000fffff984 */ /* 0x000fe20000000800 */
[----:B------:R-:W-:Y:S01]  /*5ef0*/  @!PT LDS RZ, [RZ] ;  /* 0x00000000fffff984 */ /* 0x000fe20000000800 */
[----:B------:R-:W-:Y:S01]  /*5f00*/  @!PT LDS RZ, [RZ] ;  /* 0x00000000fffff984 */ /* 0x000fe20000000800 */
[----:B------:R1:W-:Y:S04]  /*5f10*/  @P1 LDGSTS.E.BYPASS.LTC128B.128 [R86+0x3c80], [R4.64], !P6 ;  /* 0x03c8000004561fae */ /* 0x0003e8000f101d4c */
[----:B------:R1:W-:Y:S04]  /*5f20*/  @P1 LDGSTS.E.BYPASS.LTC128B.128 [R86+0x4880], [R4.64+0x40], !P5 ;  /* 0x0488004004561fae */ /* 0x0003e8000e901d4c */
[----:B------:R1:W-:Y:S02]  /*5f30*/  @P1 LDGSTS.E.BYPASS.LTC128B.128 [R86+0x5480], [R4.64+0x80], !P4 ;  /* 0x0548008004561fae */ /* 0x0003e4000e101d4c */
[----:B------:R-:W-:Y:S04]  /*5f40*/  @P0 IADD3 R6, P2, R2, UR11, RZ ;  /* 0x0000000b02060c10 */ /* 0x000fe8000ff5e0ff */
[----:B------:R-:W-:Y:S02]  /*5f50*/  @P0 IADD3.X R3, R3, UR10, RZ, P2, !PT ;  /* 0x0000000a03030c10 */ /* 0x000fe400097fe4ff */
[C---:B------:R-:W-:Y:S04]  /*5f60*/  @P0 LEA R2, P2, R6.reuse, c[0x0][0x220], 0x1 ;  /* 0x0000880006020a11 */ /* 0x040fe800078408ff */
[----:B------:R-:W-:Y:S05]  /*5f70*/  @P0 LEA.HI.X R3, R6, c[0x0][0x224], R3, 0x1, P2 ;  /* 0x0000890006030a11 */ /* 0x000fea00010f0c03 */
[----:B------:R1:W-:Y:S04]  /*5f80*/  @P0 LDGSTS.E.BYPASS.LTC128B.128 [R86+0x4480], [R2.64], !P6 ;  /* 0x0448000002560fae */ /* 0x0003e8000f101d4c */
[----:B------:R1:W-:Y:S04]  /*5f90*/  @P0 LDGSTS.E.BYPASS.LTC128B.128 [R86+0x5080], [R2.64+0x40], !P5 ;  /* 0x0508004002560fae */ /* 0x0003e8000e901d4c */
[----:B------:R1:W-:Y:S02]  /*5fa0*/  @P0 LDGSTS.E.BYPASS.LTC128B.128 [R86+0x5c80], [R2.64+0x80], !P4 ;  /* 0x05c8008002560fae */ /* 0x0003e4000e101d4c */
.L_x_391:
[----:B------:R-:W0:Y:S01]  /*5fb0*/  LDGDEPBAR ;  /* 0x00000000000079af */ /* 0x000e220000000000 */
[----:B------:R-:W-:Y:S01]  /*5fc0*/  IADD3 R41, R41, -0x1, RZ ;  /* 0xffffffff29297810 */ /* 0x000fe20007ffe0ff */
[----:B------:R-:W-:-:S05]  /*5fd0*/  @P3 BRA `(.L_x_392) ;  /* 0xffffbfa000003947 */ /* 0x000fca000383ffff */
[----:B------:R-:W-:Y:S06]  /*5fe0*/  BAR.SYNC.DEFER_BLOCKING 0x0 ;  /* 0x0000000000007b1d */ /* 0x000fec0000010000 */
.L_x_366:
[----:B------:R-:W-:Y:S02]  /*5ff0*/  IMAD.MOV.U32 R0, RZ, RZ, c[0x0][0x2c4] ;  /* 0x0000b100ff007624 */ /* 0x000fe400078e00ff */
[----:B------:R-:W-:-:S02]  /*6000*/  IMAD.MOV.U32 R250, RZ, RZ, c[0x0][0x32c] ;  /* 0x0000cb00fffa7624 */ /* 0x000fc400078e00ff */
[----:B------:R-:W-:Y:S01]  /*6010*/  IMAD.IADD R6, R150, 0x1, R151 ;  /* 0x0000000196067824 */ /* 0x000fe200078e0297 */
[----:B------:R-:W-:Y:S02]  /*6020*/  ISETP.NE.AND P6, PT, R0, 0x1, PT ;  /* 0x000000010000780c */ /* 0x000fe40003fc5270 */
[----:B------:R-:W-:Y:S02]  /*6030*/  IADD3 R0, R196, 0x7f, RZ ;  /* 0x0000007fc4007810 */ /* 0x000fe40007ffe0ff */
[----:B------:R-:W-:-:S09]  /*6040*/  ISETP.GE.AND P5, PT, R250, 0x1, PT ;  /* 0x00000001fa00780c */ /* 0x000fd20003fa6270 */
[----:B-1----:R-:W-:-:S05]  /*6050*/  @P6 IMAD.HI.U32 R2, R0, c[0x0][0x2c8], RZ ;  /* 0x0000b20000026a27 */ /* 0x002fca00078e00ff */
[----:B------:R-:W-:-:S05]  /*6060*/  @P6 SHF.R.U32.HI R0, RZ, c[0x0][0x2cc], R2 ;  /* 0x0000b300ff006a19 */ /* 0x000fca0000011602 */
[----:B------:R-:W-:-:S05]  /*6070*/  IMAD.IADD R0, R152, 0x1, R0 ;  /* 0x0000000198007824 */ /* 0x000fca00078e0200 */
[----:B------:R-:W-:Y:S01]  /*6080*/  IADD3 R3, R0, c[0x0][0x328], RZ ;  /* 0x0000ca0000037a10 */ /* 0x000fe20007ffe0ff */
[----:B------:R-:W-:Y:S05]  /*6090*/  @!P5 BRA `(.L_x_393) ;  /* 0x000000f00000d947 */ /* 0x000fea0003800000 */
[C---:B------:R-:W-:Y:S01]  /*60a0*/  ISETP.GT.AND P0, PT, R0.reuse, RZ, PT ;  /* 0x000000ff0000720c */ /* 0x040fe20003f04270 */
        /* <DEDUP_REMOVED lines=9> */
.L_x_394:
[----:B------:R-:W-:-:S13]  /*6140*/  ISETP.NE.AND P0, PT, R4, 0x1, PT ;  /* 0x000000010400780c */ /* 0x000fda0003f05270 */
[----:B------:R-:W-:-:S05]  /*6150*/  @P0 IMAD.HI.U32 R0, R2, c[0x0][0x330], RZ ;  /* 0x0000cc0002000a27 */ /* 0x000fca00078e00ff */
[----:B------:R-:W-:-:S05]  /*6160*/  @P0 SHF.R.U32.HI R2, RZ, c[0x0][0x334], R0 ;  /* 0x0000cd00ff020a19 */ /* 0x000fca0000011600 */
.L_x_395:
[----:B------:R-:W-:-:S05]  /*6170*/  IMAD R2, R2, R4, c[0x0][0x32c] ;  /* 0x0000cb0002027624 */ /* 0x000fca00078e0204 */
[----:B------:R-:W-:-:S04]  /*6180*/  IMNMX R3, R3, R2, PT ;  /* 0x0000000203037217 */ /* 0x000fc80003800200 */
.L_x_393:
[----:B------:R-:W-:Y:S01]  /*6190*/  IADD3 R3, R3, 0x2f, RZ ;  /* 0x0000002f03037810 */ /* 0x000fe20007ffe0ff */
[----:B------:R-:W-:-:S04]  /*61a0*/  @P6 IMAD.HI.U32 R2, R196, c[0x0][0x2c8], RZ ;  /* 0x0000b200c4026a27 */ /* 0x000fc800078e00ff */
[----:B------:R-:W-:-:S04]  /*61b0*/  IMAD.HI R3, R3, 0x2aaaaaab, RZ ;  /* 0x2aaaaaab03037827 */ /* 0x000fc800078e02ff */
[----:B------:R-:W-:Y:S01]  /*61c0*/  IMAD.MOV.U32 R0, RZ, RZ, R196 ;  /* 0x000000ffff007224 */ /* 0x000fe200078e00c4 */
[----:B------:R-:W-:Y:S02]  /*61d0*/  @P6 SHF.R.U32.HI R0, RZ, c[0x0][0x2cc], R2 ;  /* 0x0000b300ff006a19 */ /* 0x000fe40000011602 */
[----:B------:R-:W-:-:S03]  /*61e0*/  SHF.R.U32.HI R2, RZ, 0x1f, R3 ;  /* 0x0000001fff027819 */ /* 0x000fc60000011603 */
[----:B------:R-:W-:Y:S01]  /*61f0*/  IMAD.IADD R0, R240, 0x1, R0 ;  /* 0x00000001f0007824 */ /* 0x000fe200078e0200 */
[----:B------:R-:W-:-:S04]  /*6200*/  LEA.HI.SX32 R2, R3, R2, 0x1d ;  /* 0x0000000203027211 */ /* 0x000fc800078feaff */
[----:B------:R-:W-:Y:S02]  /*6210*/  IADD3 R3, R0, -c[0x0][0x324], RZ ;  /* 0x8000c90000037a10 */ /* 0x000fe40007ffe0ff */
[----:B------:R-:W-:Y:S01]  /*6220*/  IMNMX R239, R2, R154, PT ;  /* 0x0000009a02ef7217 */ /* 0x000fe20003800200 */
        /* <DEDUP_REMOVED lines=10> */
.L_x_397:
[----:B------:R-:W-:-:S04]  /*62d0*/  MOV R2, c[0x0][0x32c] ;  /* 0x0000cb0000027a02 */ /* 0x000fc80000000f00 */
[----:B------:R-:W-:-:S13]  /*62e0*/  ISETP.NE.AND P0, PT, R2, 0x1, PT ;  /* 0x000000010200780c */ /* 0x000fda0003f05270 */
[----:B------:R-:W-:-:S05]  /*62f0*/  @P0 IMAD.HI.U32 R2, R0, c[0x0][0x330], RZ ;  /* 0x0000cc0000020a27 */ /* 0x000fca00078e00ff */
[----:B------:R-:W-:-:S05]  /*6300*/  @P0 SHF.R.U32.HI R0, RZ, c[0x0][0x334], R2 ;  /* 0x0000cd00ff000a19 */ /* 0x000fca0000011602 */
.L_x_398:
[----:B------:R-:W-:-:S05]  /*6310*/  IMAD R0, R0, c[0x0][0x32c], RZ ;  /* 0x0000cb0000007a24 */ /* 0x000fca00078e02ff */
[----:B------:R-:W-:-:S05]  /*6320*/  IMNMX R3, R3, R0, !PT ;  /* 0x0000000003037217 */ /* 0x000fca0007800200 */
.L_x_396:
        /* <DEDUP_REMOVED lines=11> */
[----:B------:R-:W-:Y:S01]  /*63e0*/  MOV R90, RZ ;  /* 0x000000ff005a7202 */ /* 0x000fe20000000f00 */
[----:B------:R-:W-:Y:S01]  /*63f0*/  CS2R R86, SRZ ;  /* 0x0000000000567805 */ /* 0x000fe2000001ff00 */
[----:B------:R-:W-:Y:S01]  /*6400*/  IMNMX R241, RZ, R0, !PT ;  /* 0x00000000fff17217 */ /* 0x000fe20007800200 */
[----:B------:R-:W-:Y:S01]  /*6410*/  CS2R R84, SRZ ;  /* 0x0000000000547805 */ /* 0x000fe2000001ff00 */
[----:B------:R-:W-:Y:S01]  /*6420*/  CS2R R14, SRZ ;  /* 0x00000000000e7805 */ /* 0x000fe2000001ff00 */
[----:B------:R-:W-:Y:S01]  /*6430*/  IMAD.MOV.U32 R78, RZ, RZ, RZ ;  /* 0x000000ffff4e7224 */ /* 0x000fe200078e00ff */
[----:B------:R-:W-:Y:S01]  /*6440*/  ISETP.GT.AND P0, PT, R239, R241, PT ;  /* 0x000000f1ef00720c */ /* 0x000fe20003f04270 */
[----:B------:R1:W-:Y:S01]  /*6450*/  STL [R1+0x48], R241 ;  /* 0x000048f101007387 */ /* 0x0003e20000100800 */
        /* <DEDUP_REMOVED lines=57> */
[----:B-1----:R-:W2:Y:S01]  /*67f0*/  LDL R48, [R1+0x64] ;  /* 0x0000640001307983 */ /* 0x002ea20000100800 */
[----:B------:R-:W-:-:S03]  /*6800*/  ISETP.NE.U32.AND P0, PT, RZ, c[0x0][0x340], PT ;  /* 0x0000d000ff007a0c */ /* 0x000fc60003f05070 */
[----:B------:R-:W3:Y:S01]  /*6810*/  LDL.LU R29, [R1+0x20] ;  /* 0x00002000011d7983 */ /* 0x000ee20000300800 */
[----:B------:R-:W-:-:S03]  /*6820*/  ISETP.NE.AND.EX P1, PT, RZ, c[0x0][0x344], PT, P0 ;  /* 0x0000d100ff007a0c */ /* 0x000fc60003f25300 */
[----:B------:R-:W4:Y:S04]  /*6830*/  LDL R129, [R1+0x24] ;  /* 0x0000240001817983 */ /* 0x000f280000100800 */
[----:B------:R-:W1:Y:S06]  /*6840*/  S2R R131, SR_TID.X ;  /* 0x0000000000837919 */ /* 0x000e6c0000002100 */
[----:B------:R-:W-:Y:S01]  /*6850*/  @P1 IMAD.MOV.U32 R2, RZ, RZ, 0x4 ;  /* 0x00000004ff021424 */ /* 0x000fe200078e00ff */
[----:B------:R-:W1:Y:S01]  /*6860*/  S2R R5, SR_CTAID.Y ;  /* 0x0000000000057919 */ /* 0x000e620000002600 */
[----:B------:R-:W-:-:S03]  /*6870*/  SHF.R.S32.HI R0, RZ, 0x1f, R153 ;  /* 0x0000001fff007819 */ /* 0x000fc60000011499 */
[----:B------:R-:W2:Y:S02]  /*6880*/  S2R R49, SR_CTAID.Y ;  /* 0x0000000000317919 */ /* 0x000ea40000002600 */
[----:B------:R-:W-:Y:S01]  /*6890*/  IMAD R0, R0, c[0x0][0x178], RZ ;  /* 0x00005e0000007a24 */ /* 0x000fe200078e02ff */
[----:B-1----:R-:W-:-:S04]  /*68a0*/  SHF.R.S32.HI R11, RZ, 0x1f, R131 ;  /* 0x0000001fff0b7819 */ /* 0x002fc80000011483 */
[CC--:B------:R-:W-:Y:S02]  /*68b0*/  LEA.HI R114, R11.reuse, R131.reuse, RZ, 0x3 ;  /* 0x000000830b727211 */ /* 0x0c0fe400078f18ff */
[----:B------:R-:W-:Y:S02]  /*68c0*/  LEA.HI R10, R11, R131, RZ, 0x2 ;  /* 0x000000830b0a7211 */ /* 0x000fe400078f10ff */
[----:B------:R-:W-:Y:S01]  /*68d0*/  SHF.R.S32.HI R112, RZ, 0x3, R114 ;  /* 0x00000003ff707819 */ /* 0x000fe20000011472 */
[----:B------:R-:W-:-:S04]  /*68e0*/  IMAD R4, R153, c[0x0][0x17c], R0 ;  /* 0x00005f0099047a24 */ /* 0x000fc800078e0200 */
[----:B------:R-:W-:Y:S01]  /*68f0*/  IMAD.SHL.U32 R0, R112, 0x40, RZ ;  /* 0x0000004070007824 */ /* 0x000fe200078e00ff */
[----:B------:R-:W-:Y:S02]  /*6900*/  SHF.R.S32.HI R52, RZ, 0x1f, R5 ;  /* 0x0000001fff347819 */ /* 0x000fe40000011405 */
[----:B------:R-:W-:Y:S02]  /*6910*/  SHF.R.S32.HI R132, RZ, 0x2, R10 ;  /* 0x00000002ff847819 */ /* 0x000fe4000001140a */
[----:B------:R-:W-:Y:S01]  /*6920*/  LOP3.LUT R0, R0, 0xc0, RZ, 0xc0, !PT ;  /* 0x000000c000007812 */ /* 0x000fe200078ec0ff */
[----:B--2---:R-:W-:-:S05]  /*6930*/  @P1 IMAD.WIDE R2, R48, R2, c[0x0][0x340] ;  /* 0x0000d00030021625 */ /* 0x004fca00078e0202 */
[----:B------:R1:W2:Y:S01]  /*6940*/  @P1 LDG.E R21, [R2.64] ;  /* 0x0000000c02151981 */ /* 0x0002a2000c1e1900 */
[----:B------:R-:W-:Y:S01]  /*6950*/  IMAD R5, R52, c[0x0][0x1b8], RZ ;  /* 0x00006e0034057a24 */ /* 0x000fe200078e02ff */
[----:B------:R-:W-:Y:S01]  /*6960*/  SHF.R.S32.HI R18, RZ, 0x1f, R48 ;  /* 0x0000001fff127819 */ /* 0x000fe20000011430 */
[----:B----4-:R-:W-:Y:S01]  /*6970*/  IMAD R44, R129, c[0x0][0x2c4], RZ ;  /* 0x0000b100812c7a24 */ /* 0x010fe200078e02ff */
[----:B------:R-:W-:Y:S01]  /*6980*/  LEA.HI R124, R11, R131, RZ, 0x5 ;  /* 0x000000830b7c7211 */ /* 0x000fe200078f28ff */
[----:B------:R-:W-:Y:S01]  /*6990*/  BSSY B0, `(.L_x_400) ;  /* 0x000008a000007945 */ /* 0x000fe20003800000 */
[----:B---3--:R-:W-:Y:S02]  /*69a0*/  LOP3.LUT R29, R29, 0xfffffdff, RZ, 0xc0, !PT ;  /* 0xfffffdff1d1d7812 */ /* 0x008fe400078ec0ff */
[----:B------:R-:W-:Y:S02]  /*69b0*/  SHF.R.S32.HI R123, RZ, 0x5, R124 ;  /* 0x00000005ff7b7819 */ /* 0x000fe4000001147c */
[----:B-1----:R-:W-:-:S05]  /*69c0*/  LOP3.LUT R2, R10, 0xfffffffc, RZ, 0xc0, !PT ;  /* 0xfffffffc0a027812 */ /* 0x002fca00078ec0ff */
[----:B------:R-:W-:Y:S02]  /*69d0*/  IMAD.IADD R120, R131, 0x1, -R2 ;  /* 0x0000000183787824 */ /* 0x000fe400078e0a02 */
[----:B------:R-:W-:-:S03]  /*69e0*/  IMAD.WIDE.U32 R2, R153, c[0x0][0x178], RZ ;  /* 0x00005e0099027a25 */ /* 0x000fc600078e00ff */
[C---:B------:R-:W-:Y:S01]  /*69f0*/  LEA R8, R120.reuse, R132, 0x5 ;  /* 0x0000008478087211 */ /* 0x040fe200078e28ff */
[----:B------:R-:W-:Y:S02]  /*6a00*/  IMAD.SHL.U32 R12, R120, 0x8, RZ ;  /* 0x00000008780c7824 */ /* 0x000fe400078e00ff */
[----:B------:R-:W-:Y:S02]  /*6a10*/  IMAD.IADD R3, R3, 0x1, R4 ;  /* 0x0000000103037824 */ /* 0x000fe400078e0204 */
[----:B------:R-:W-:Y:S01]  /*6a20*/  IMAD.IADD R8, R196, 0x1, R8 ;  /* 0x00000001c4087824 */ /* 0x000fe200078e0208 */
[----:B------:R-:W-:Y:S01]  /*6a30*/  LOP3.LUT R4, R0, 0x18, R12, 0xf8, !PT ;  /* 0x0000001800047812 */ /* 0x000fe200078ef80c */
[----:B------:R-:W-:Y:S01]  /*6a40*/  IMAD.WIDE.U32 R2, R49, c[0x0][0x1b8], R2 ;  /* 0x00006e0031027a25 */ /* 0x000fe200078e0002 */
[----:B------:R-:W-:Y:S02]  /*6a50*/  SHF.R.U32.HI R0, RZ, 0x3, R0 ;  /* 0x00000003ff007819 */ /* 0x000fe40000011600 */
[----:B------:R-:W-:-:S02]  /*6a60*/  IADD3 R7, R12, 0x40, RZ ;  /* 0x000000400c077810 */ /* 0x000fc40007ffe0ff */
[----:B------:R-:W-:Y:S01]  /*6a70*/  LOP3.LUT R9, R4, R0, RZ, 0x3c, !PT ;  /* 0x0000000004097212 */ /* 0x000fe200078e3cff */
[----:B------:R-:W-:Y:S01]  /*6a80*/  IMAD R4, R49, c[0x0][0x1bc], R5 ;  /* 0x00006f0031047a24 */ /* 0x000fe200078e0205 */
[----:B------:R-:W-:Y:S02]  /*6a90*/  SHF.R.S32.HI R5, RZ, 0x1f, R6 ;  /* 0x0000001fff057819 */ /* 0x000fe40000011406 */
[----:B------:R-:W-:Y:S01]  /*6aa0*/  IADD3 R0, P0, R132, R6, RZ ;  /* 0x0000000684007210 */ /* 0x000fe20007f1e0ff */
[----:B------:R-:W-:Y:S01]  /*6ab0*/  @P6 IMAD.HI.U32 R6, R8, c[0x0][0x2c8], RZ ;  /* 0x0000b20008066a27 */ /* 0x000fe200078e00ff */
[----:B------:R-:W-:Y:S02]  /*6ac0*/  ISETP.GE.AND P2, PT, R7, c[0x0][0x1d4], PT ;  /* 0x0000750007007a0c */ /* 0x000fe40003f46270 */
[----:B------:R-:W-:Y:S01]  /*6ad0*/  LEA.HI.X.SX32 R5, R132, R5, 0x1, P0 ;  /* 0x0000000584057211 */ /* 0x000fe200000f0eff */
[----:B------:R-:W-:Y:S01]  /*6ae0*/  IMAD.IADD R3, R3, 0x1, R4 ;  /* 0x0000000103037824 */ /* 0x000fe200078e0204 */
[----:B------:R-:W-:Y:S01]  /*6af0*/  ISETP.NE.U32.AND P0, PT, RZ, c[0x0][0x348], PT ;  /* 0x0000d200ff007a0c */ /* 0x000fe20003f05070 */
[----:B------:R-:W-:Y:S01]  /*6b00*/  IMAD.MOV.U32 R4, RZ, RZ, R8 ;  /* 0x000000ffff047224 */ /* 0x000fe200078e0008 */
[----:B------:R-:W-:Y:S01]  /*6b10*/  @P6 SHF.R.U32.HI R4, RZ, c[0x0][0x2cc], R6 ;  /* 0x0000b300ff046a19 */ /* 0x000fe20000011606 */
[----:B------:R-:W-:Y:S01]  /*6b20*/  IMAD R6, R5, c[0x0][0x1e0], RZ ;  /* 0x0000780005067a24 */ /* 0x000fe200078e02ff */
[----:B------:R-:W-:Y:S01]  /*6b30*/  LEA.HI R7, R11, R131, RZ, 0x4 ;  /* 0x000000830b077211 */ /* 0x000fe200078f20ff */
[----:B------:R-:W-:Y:S01]  /*6b40*/  IMAD R5, R5, c[0x0][0x208], RZ ;  /* 0x0000820005057a24 */ /* 0x000fe200078e02ff */
[----:B------:R-:W-:Y:S01]  /*6b50*/  ISETP.NE.AND.EX P0, PT, RZ, c[0x0][0x34c], PT, P0 ;  /* 0x0000d300ff007a0c */ /* 0x000fe20003f05300 */
[C---:B------:R-:W-:Y:S01]  /*6b60*/  IMAD R19, R0.reuse, c[0x0][0x1e4], R6 ;  /* 0x0000790000137a24 */ /* 0x040fe200078e0206 */
[----:B------:R-:W-:Y:S01]  /*6b70*/  SHF.R.S32.HI R13, RZ, 0x1f, R12 ;  /* 0x0000001fff0d7819 */ /* 0x000fe2000001140c */
[----:B------:R-:W-:Y:S01]  /*6b80*/  IMAD R20, R0, c[0x0][0x20c], R5 ;  /* 0x0000830000147a24 */ /* 0x000fe200078e0205 */
[----:B------:R-:W-:-:S02]  /*6b90*/  LOP3.LUT R6, R7, 0xfffffff0, RZ, 0xc0, !PT ;  /* 0xfffffff007067812 */ /* 0x000fc400078ec0ff */
[----:B------:R-:W-:Y:S01]  /*6ba0*/  SEL R7, R18, RZ, !P0 ;  /* 0x000000ff12077207 */ /* 0x000fe20004000000 */
[--C-:B------:R-:W-:Y:S01]  /*6bb0*/  IMAD.WIDE.U32 R16, R0, c[0x0][0x1e0], R12.reuse ;  /* 0x0000780000107a25 */ /* 0x100fe200078e000c */
[----:B------:R-:W-:Y:S02]  /*6bc0*/  LEA.HI R5, R10, R132, RZ, 0x1 ;  /* 0x000000840a057211 */ /* 0x000fe400078f08ff */
[----:B------:R-:W-:Y:S01]  /*6bd0*/  @P2 LOP3.LUT R29, R29, 0x200, RZ, 0xfc, !PT ;  /* 0x000002001d1d2812 */ /* 0x000fe200078efcff */
[----:B------:R-:W-:Y:S01]  /*6be0*/  IMAD.WIDE.U32 R14, R0, c[0x0][0x208], R12 ;  /* 0x00008200000e7a25 */ /* 0x000fe200078e000c */
[----:B------:R-:W-:Y:S02]  /*6bf0*/  SEL R0, R48, RZ, !P0 ;  /* 0x000000ff30007207 */ /* 0x000fe40004000000 */
[----:B------:R-:W-:Y:S01]  /*6c00*/  LOP3.LUT R5, R5, 0x7fffffe, RZ, 0xc0, !PT ;  /* 0x07fffffe05057812 */ /* 0x000fe200078ec0ff */
[----:B------:R-:W-:Y:S01]  /*6c10*/  IMAD.IADD R104, R131, 0x1, -R6 ;  /* 0x0000000183687824 */ /* 0x000fe200078e0a06 */
[----:B------:R-:W-:Y:S01]  /*6c20*/  ISETP.NE.U32.AND P0, PT, RZ, c[0x0][0x350], PT ;  /* 0x0000d400ff007a0c */ /* 0x000fe20003f05070 */
[----:B------:R-:W-:Y:S01]  /*6c30*/  IMAD R6, R7, c[0x0][0x1c0], RZ ;  /* 0x0000700007067a24 */ /* 0x000fe200078e02ff */
[----:B------:R-:W-:Y:S01]  /*6c40*/  IADD3 R5, R132, -R5, RZ ;  /* 0x8000000584057210 */ /* 0x000fe20007ffe0ff */
[----:B------:R-:W-:Y:S01]  /*6c50*/  IMAD.WIDE.U32 R2, R0, c[0x0][0x1c0], R2 ;  /* 0x0000700000027a25 */ /* 0x000fe200078e0002 */
[----:B------:R-:W-:-:S02]  /*6c60*/  LEA.HI R109, R104, R104, RZ, 0x1 ;  /* 0x00000068686d7211 */ /* 0x000fc400078f08ff */
[----:B------:R-:W-:Y:S01]  /*6c70*/  LOP3.LUT R29, R29, 0xfffffeff, RZ, 0xc0, !PT ;  /* 0xfffffeff1d1d7812 */ /* 0x000fe200078ec0ff */
[----:B------:R-:W-:Y:S01]  /*6c80*/  IMAD R6, R0, c[0x0][0x1c4], R6 ;  /* 0x0000710000067a24 */ /* 0x000fe200078e0206 */
[--C-:B------:R-:W-:Y:S01]  /*6c90*/  SHF.R.S32.HI R0, RZ, 0x1f, R4.reuse ;  /* 0x0000001fff007819 */ /* 0x100fe20000011404 */
[----:B------:R-:W-:Y:S01]  /*6ca0*/  IMAD.MOV R10, RZ, RZ, -R4 ;  /* 0x000000ffff0a7224 */ /* 0x000fe200078e0a04 */
[----:B------:R-:W-:Y:S01]  /*6cb0*/  SHF.R.S32.HI R11, RZ, 0x1, R109 ;  /* 0x00000001ff0b7819 */ /* 0x000fe2000001146d */
[----:B------:R-:W-:Y:S01]  /*6cc0*/  IMAD R5, R123, 0x8, R5 ;  /* 0x000000087b057824 */ /* 0x000fe200078e0205 */
[----:B------:R-:W-:Y:S01]  /*6cd0*/  SHF.R.S32.HI R7, RZ, 0x1f, R109 ;  /* 0x0000001fff077819 */ /* 0x000fe2000001146d */
[----:B------:R-:W-:Y:S02]  /*6ce0*/  IMAD R0, R0, c[0x0][0x1b0], RZ ;  /* 0x00006c0000007a24 */ /* 0x000fe400078e02ff */
[----:B------:R-:W-:Y:S01]  /*6cf0*/  IMAD R10, R10, c[0x0][0x2c4], R8 ;  /* 0x0000b1000a0a7a24 */ /* 0x000fe200078e0208 */
[----:B------:R-:W-:Y:S01]  /*6d00*/  MOV R8, R14 ;  /* 0x0000000e00087202 */ /* 0x000fe20000000f00 */
[----:B------:R-:W-:-:S02]  /*6d10*/  IMAD.IADD R3, R3, 0x1, R6 ;  /* 0x0000000103037824 */ /* 0x000fc400078e0206 */
[----:B------:R-:W-:Y:S01]  /*6d20*/  IMAD.U32 R222, R5, 0x20, R9 ;  /* 0x0000002005de7824 */ /* 0x000fe200078e0009 */
[----:B------:R-:W-:Y:S01]  /*6d30*/  LEA.HI R5, R7, R11, RZ, 0x2 ;  /* 0x0000000b07057211 */ /* 0x000fe200078f10ff */
[C---:B------:R-:W-:Y:S01]  /*6d40*/  IMAD R6, R4.reuse, c[0x0][0x1b4], R0 ;  /* 0x00006d0004067a24 */ /* 0x040fe200078e0200 */
[----:B------:R-:W-:Y:S01]  /*6d50*/  SHF.R.S32.HI R0, RZ, 0x1f, R10 ;  /* 0x0000001fff007819 */ /* 0x000fe2000001140a */
[----:B------:R-:W-:Y:S01]  /*6d60*/  IMAD.WIDE.U32 R2, R4, c[0x0][0x1b0], R2 ;  /* 0x00006c0004027a25 */ /* 0x000fe200078e0002 */
[----:B------:R-:W-:Y:S02]  /*6d70*/  LOP3.LUT R4, R5, 0xfffffffc, RZ, 0xc0, !PT ;  /* 0xfffffffc05047812 */ /* 0x000fe400078ec0ff */
[----:B------:R-:W-:Y:S01]  /*6d80*/  IADD3 R5, R17, R19, RZ ;  /* 0x0000001311057210 */ /* 0x000fe20007ffe0ff */
[----:B------:R-:W-:Y:S02]  /*6d90*/  IMAD R0, R0, c[0x0][0x1a8], RZ ;  /* 0x00006a0000007a24 */ /* 0x000fe400078e02ff */
[----:B------:R-:W-:-:S02]  /*6da0*/  IMAD.IADD R3, R3, 0x1, R6 ;  /* 0x0000000103037824 */ /* 0x000fc400078e0206 */
[----:B------:R-:W-:Y:S02]  /*6db0*/  IMAD.IADD R111, R11, 0x1, -R4 ;  /* 0x000000010b6f7824 */ /* 0x000fe400078e0a04 */
[----:B------:R-:W-:Y:S02]  /*6dc0*/  IMAD R14, R10, c[0x0][0x1ac], R0 ;  /* 0x00006b000a0e7a24 */ /* 0x000fe400078e0200 */
[----:B------:R-:W-:Y:S02]  /*6dd0*/  IMAD.IADD R9, R15, 0x1, R20 ;  /* 0x000000010f097824 */ /* 0x000fe400078e0214 */
[----:B------:R-:W-:Y:S02]  /*6de0*/  IMAD.MOV.U32 R4, RZ, RZ, R16 ;  /* 0x000000ffff047224 */ /* 0x000fe400078e0010 */
[C---:B------:R-:W-:Y:S02]  /*6df0*/  IMAD R6, R52.reuse, c[0x0][0x1e8], RZ ;  /* 0x00007a0034067a24 */ /* 0x040fe400078e02ff */
[----:B------:R-:W-:-:S02]  /*6e00*/  IMAD R0, R52, c[0x0][0x210], RZ ;  /* 0x0000840034007a24 */ /* 0x000fc400078e02ff */
[----:B------:R-:W-:-:S04]  /*6e10*/  IMAD.WIDE.U32 R10, R10, c[0x0][0x1a8], R2 ;  /* 0x00006a000a0a7a25 */ /* 0x000fc800078e0002 */
[C---:B------:R-:W-:Y:S02]  /*6e20*/  IMAD R6, R49.reuse, c[0x0][0x1ec], R6 ;  /* 0x00007b0031067a24 */ /* 0x040fe400078e0206 */
[C---:B------:R-:W-:Y:S02]  /*6e30*/  IMAD R0, R49.reuse, c[0x0][0x214], R0 ;  /* 0x0000850031007a24 */ /* 0x040fe400078e0200 */
[----:B------:R-:W-:-:S04]  /*6e40*/  IMAD.WIDE.U32 R4, R49, c[0x0][0x1e8], R4 ;  /* 0x00007a0031047a25 */ /* 0x000fc800078e0004 */
[----:B------:R-:W-:-:S04]  /*6e50*/  IMAD.WIDE.U32 R8, R49, c[0x0][0x210], R8 ;  /* 0x0000840031087a25 */ /* 0x000fc800078e0008 */
[----:B------:R-:W-:Y:S01]  /*6e60*/  IMAD.IADD R7, R6, 0x1, R5 ;  /* 0x0000000106077824 */ /* 0x000fe200078e0205 */
[----:B------:R-:W-:Y:S01]  /*6e70*/  IADD3 R5, R0, R9, RZ ;  /* 0x0000000900057210 */ /* 0x000fe20007ffe0ff */
[----:B------:R-:W-:Y:S02]  /*6e80*/  IMAD.IADD R9, R11, 0x1, R14 ;  /* 0x000000010b097824 */ /* 0x000fe400078e020e */
[----:B------:R-:W-:Y:S02]  /*6e90*/  IMAD.MOV.U32 R6, RZ, RZ, R4 ;  /* 0x000000ffff067224 */ /* 0x000fe400078e0004 */
[----:B------:R-:W-:Y:S02]  /*6ea0*/  IMAD.MOV.U32 R4, RZ, RZ, R8 ;  /* 0x000000ffff047224 */ /* 0x000fe400078e0008 */
[----:B------:R-:W-:Y:S02]  /*6eb0*/  IMAD.IADD R14, R196, 0x1, R132 ;  /* 0x00000001c40e7824 */ /* 0x000fe400078e0284 */
[----:B------:R-:W-:-:S03]  /*6ec0*/  IMAD.SHL.U32 R11, R120, 0x8, RZ ;  /* 0x00000008780b7824 */ /* 0x000fc600078e00ff */
[----:B------:R-:W-:Y:S02]  /*6ed0*/  ISETP.GE.AND P4, PT, R14, R44, PT ;  /* 0x0000002c0e00720c */ /* 0x000fe40003f86270 */
[----:B------:R-:W-:Y:S02]  /*6ee0*/  ISETP.GE.AND P3, PT, R11, c[0x0][0x198], PT ;  /* 0x000066000b007a0c */ /* 0x000fe40003f66270 */
[--C-:B--2---:R-:W-:Y:S01]  /*6ef0*/  @P1 SHF.R.S32.HI R3, RZ, 0x1f, R21.reuse ;  /* 0x0000001fff031819 */ /* 0x104fe20000011415 */
[----:B------:R-:W-:Y:S02]  /*6f00*/  @P1 IMAD.MOV.U32 R2, RZ, RZ, R21 ;  /* 0x000000ffff021224 */ /* 0x000fe400078e0015 */
[----:B------:R-:W-:Y:S02]  /*6f10*/  @!P1 IMAD.MOV.U32 R2, RZ, RZ, R48 ;  /* 0x000000ffff029224 */ /* 0x000fe400078e0030 */
[----:B------:R-:W-:Y:S01]  /*6f20*/  @!P1 IMAD.MOV.U32 R3, RZ, RZ, R18 ;  /* 0x000000ffff039224 */ /* 0x000fe200078e0012 */
[----:B------:R-:W-:-:S02]  /*6f30*/  ISETP.NE.AND.EX P1, PT, RZ, c[0x0][0x354], PT, P0 ;  /* 0x0000d500ff007a0c */ /* 0x000fc40003f25300 */
[----:B------:R-:W-:Y:S02]  /*6f40*/  LEA R16, P0, R10, c[0x0][0x160], 0x1 ;  /* 0x000058000a107a11 */ /* 0x000fe400078008ff */
[----:B------:R-:W-:Y:S02]  /*6f50*/  SEL R0, R3, RZ, !P1 ;  /* 0x000000ff03007207 */ /* 0x000fe40004800000 */
[----:B------:R-:W-:Y:S02]  /*6f60*/  SEL R2, R2, RZ, !P1 ;  /* 0x000000ff02027207 */ /* 0x000fe40004800000 */
[----:B------:R-:W-:Y:S01]  /*6f70*/  ISETP.GE.AND P1, PT, R12, c[0x0][0x1d4], PT ;  /* 0x000075000c007a0c */ /* 0x000fe20003f26270 */
[----:B------:R-:W-:Y:S01]  /*6f80*/  IMAD R3, R0, c[0x0][0x1f0], RZ ;  /* 0x00007c0000037a24 */ /* 0x000fe200078e02ff */
[----:B------:R-:W-:Y:S01]  /*6f90*/  LEA.HI.X R15, R10, c[0x0][0x164], R9, 0x1, P0 ;  /* 0x000059000a0f7a11 */ /* 0x000fe200000f0c09 */
[----:B------:R-:W-:Y:S01]  /*6fa0*/  IMAD R0, R0, c[0x0][0x218], RZ ;  /* 0x0000860000007a24 */ /* 0x000fe200078e02ff */
[----:B------:R-:W-:Y:S01]  /*6fb0*/  LOP3.LUT P0, RZ, R111, 0x2, RZ, 0xc0, !PT ;  /* 0x000000026fff7812 */ /* 0x000fe2000780c0ff */
[----:B------:R-:W-:Y:S01]  /*6fc0*/  IMAD R9, R2, c[0x0][0x1f4], R3 ;  /* 0x00007d0002097a24 */ /* 0x000fe200078e0203 */
[----:B------:R-:W-:Y:S01]  /*6fd0*/  IADD3 R3, R12, 0x20, RZ ;  /* 0x000000200c037810 */ /* 0x000fe20007ffe0ff */
[C---:B------:R-:W-:Y:S01]  /*6fe0*/  IMAD R8, R2.reuse, c[0x0][0x21c], R0 ;  /* 0x0000870002087a24 */ /* 0x040fe200078e0200 */
[----:B------:R-:W-:Y:S01]  /*6ff0*/  IADD3 R0, R11, 0x40, RZ ;  /* 0x000000400b007810 */ /* 0x000fe20007ffe0ff */
[----:B------:R-:W-:-:S03]  /*7000*/  IMAD.WIDE.U32 R248, R2, c[0x0][0x1f0], R6 ;  /* 0x00007c0002f87a25 */ /* 0x000fc600078e0006 */
[----:B------:R-:W-:Y:S01]  /*7010*/  ISETP.GE.AND P2, PT, R0, c[0x0][0x198], PT ;  /* 0x0000660000007a0c */ /* 0x000fe20003f46270 */
[----:B------:R-:W-:Y:S01]  /*7020*/  IMAD.WIDE.U32 R246, R2, c[0x0][0x218], R4 ;  /* 0x0000860002f67a25 */ /* 0x000fe200078e0004 */
[----:B------:R-:W-:Y:S01]  /*7030*/  MOV R2, 0x10 ;  /* 0x0000001000027802 */ /* 0x000fe20000000f00 */
[----:B------:R1:W-:Y:S01]  /*7040*/  STL.64 [R1+0x30], R248 ;  /* 0x000030f801007387 */ /* 0x0003e20000100a00 */
[----:B------:R-:W-:Y:S01]  /*7050*/  @P1 LOP3.LUT R29, R29, 0x100, RZ, 0xfc, !PT ;  /* 0x000001001d1d1812 */ /* 0x000fe200078efcff */
[----:B------:R-:W-:Y:S01]  /*7060*/  IMAD.IADD R21, R249, 0x1, R9 ;  /* 0x00000001f9157824 */ /* 0x000fe200078e0209 */
[----:B------:R-:W-:Y:S01]  /*7070*/  SEL R2, R2, 0xfffffff0, !P0 ;  /* 0xfffffff002027807 */ /* 0x000fe20004000000 */
[----:B------:R-:W-:Y:S01]  /*7080*/  IMAD.IADD R119, R247, 0x1, R8 ;  /* 0x00000001f7777824 */ /* 0x000fe200078e0208 */
[----:B------:R-:W-:Y:S01]  /*7090*/  ISETP.GE.AND P0, PT, R3, c[0x0][0x1d4], PT ;  /* 0x0000750003007a0c */ /* 0x000fe20003f06270 */
[----:B------:R1:W-:Y:S01]  /*70a0*/  STL.64 [R1+0x40], R246 ;  /* 0x000040f601007387 */ /* 0x0003e20000100a00 */
[----:B------:R-:W-:-:S02]  /*70b0*/  LOP3.LUT R29, R29, 0xffffff7f, RZ, 0xc0, !PT ;  /* 0xffffff7f1d1d7812 */ /* 0x000fc400078ec0ff */
[----:B------:R-:W-:Y:S01]  /*70c0*/  ISETP.GE.AND P1, PT, R3, c[0x0][0x198], PT ;  /* 0x0000660003007a0c */ /* 0x000fe20003f26270 */
[----:B------:R1:W-:Y:S04]  /*70d0*/  STL [R1+0x2c], R21 ;  /* 0x00002c1501007387 */ /* 0x0003e80000100800 */
[----:B------:R1:W-:Y:S04]  /*70e0*/  STL [R1+0x3c], R119 ;  /* 0x00003c7701007387 */ /* 0x0003e80000100800 */
[----:B------:R-:W-:Y:S01]  /*70f0*/  @P0 LOP3.LUT R29, R29, 0x80, RZ, 0xfc, !PT ;  /* 0x000000801d1d0812 */ /* 0x000fe200078efcff */
[----:B------:R1:W2:Y:S04]  /*7100*/  SHFL.IDX PT, R4, R16, RZ, 0x1c1f ;  /* 0x001c1fff10047589 */ /* 0x0002a800000e0000 */
[----:B------:R1:W-:Y:S04]  /*7110*/  STL [R1+0x20], R29 ;  /* 0x0000201d01007387 */ /* 0x0003e80000100800 */
[----:B------:R1:W3:Y:S01]  /*7120*/  SHFL.IDX PT, R5, R15, RZ, 0x1c1f ;  /* 0x001c1fff0f057589 */ /* 0x0002e200000e0000 */
[----:B------:R-:W-:Y:S05]  /*7130*/  @P4 BRA `(.L_x_401) ;  /* 0x000000f000004947 */ /* 0x000fea0003800000 */
[----:B------:R-:W-:Y:S02]  /*7140*/  SHF.R.S32.HI R8, RZ, 0x1f, R3 ;  /* 0x0000001fff087819 */ /* 0x000fe40000011403 */
[----:B------:R-:W-:-:S02]  /*7150*/  SHF.R.S32.HI R9, RZ, 0x1f, R0 ;  /* 0x0000001fff097819 */ /* 0x000fc40000011400 */
[----:B------:R-:W-:Y:S02]  /*7160*/  LEA.HI R8, R8, R3, RZ, 0x3 ;  /* 0x0000000308087211 */ /* 0x000fe400078f18ff */
[----:B------:R-:W-:Y:S02]  /*7170*/  LEA.HI R0, R9, R0, RZ, 0x3 ;  /* 0x0000000009007211 */ /* 0x000fe400078f18ff */
[C---:B--2---:R-:W-:Y:S02]  /*7180*/  LEA R6, P0, R11.reuse, R4, 0x1 ;  /* 0x000000040b067211 */ /* 0x044fe400078008ff */
        /* <DEDUP_REMOVED lines=10> */
.L_x_401:
[----:B------:R-:W-:Y:S05]  /*7230*/  BSYNC B0 ;  /* 0x0000000000007941 */ /* 0x000fea0003800000 */
.L_x_400:
[----:B--2---:R-:W-:Y:S01]  /*7240*/  IADD3 R0, R14, 0x20, RZ ;  /* 0x000000200e007810 */ /* 0x004fe20007ffe0ff */
        /* <DEDUP_REMOVED lines=21> */
.L_x_403:
[----:B------:R-:W-:Y:S05]  /*73a0*/  BSYNC B0 ;  /* 0x0000000000007941 */ /* 0x000fea0003800000 */
.L_x_402:
        /* <DEDUP_REMOVED lines=22> */
.L_x_405:
[----:B------:R-:W-:Y:S05]  /*7510*/  BSYNC B0 ;  /* 0x0000000000007941 */ /* 0x000fea0003800000 */
.L_x_404:
[----:B--2---:R-:W2:Y:S01]  /*7520*/  LDL R128, [R1+0x1c] ;  /* 0x00001c0001807983 */ /* 0x004ea20000100800 */
[----:B------:R-:W-:-:S03]  /*7530*/  IMAD.MOV.U32 R130, RZ, RZ, R29 ;  /* 0x000000ffff827224 */ /* 0x000fc600078e001d */
[----:B-1--4-:R-:W1:Y:S01]  /*7540*/  SHFL.IDX PT, R4, R16, 0x3, 0x1c1f ;  /* 0x007c1f0010047f89 */ /* 0x012e6200000e0000 */
[----:B------:R-:W-:Y:S01]  /*7550*/  IADD3 R0, R14, 0x60, RZ ;  /* 0x000000600e007810 */ /* 0x000fe20007ffe0ff */
[----:B------:R-:W-:Y:S02]  /*7560*/  IMAD.MOV.U32 R242, RZ, RZ, R20 ;  /* 0x000000fffff27224 */ /* 0x000fe400078e0014 */
[----:B------:R-:W4:Y:S01]  /*7570*/  SHFL.IDX PT, R5, R15, 0x3, 0x1c1f ;  /* 0x007c1f000f057f89 */ /* 0x000f2200000e0000 */
[----:B------:R-:W-:Y:S01]  /*7580*/  ISETP.GE.AND P0, PT, R0, R44, PT ;  /* 0x0000002c0000720c */ /* 0x000fe20003f06270 */
[----:B------:R-:W-:Y:S01]  /*7590*/  IMAD.MOV.U32 R243, RZ, RZ, R21 ;  /* 0x000000fffff37224 */ /* 0x000fe200078e0015 */
[----:B------:R-:W-:Y:S01]  /*75a0*/  IADD3 R121, R239, -0x1, RZ ;  /* 0xffffffffef797810 */ /* 0x000fe20007ffe0ff */
[----:B------:R-:W-:-:S10]  /*75b0*/  ULDC.64 UR4, c[0x0][0x1e0] ;  /* 0x0000780000047ab9 */ /* 0x000fd40000000a00 */
[----:B------:R-:W-:Y:S01]  /*75c0*/  @!P0 IMAD.SHL.U32 R8, R222, 0x2, RZ ;  /* 0x00000002de088824 */ /* 0x000fe200078e00ff */
[----:B-1----:R-:W-:-:S04]  /*75d0*/  @!P0 LEA R6, P4, R11, R4, 0x1 ;  /* 0x000000040b068211 */ /* 0x002fc800078808ff */
[----:B----4-:R-:W-:-:S05]  /*75e0*/  @!P0 LEA.HI.X R7, R11, R5, R13, 0x1, P4 ;  /* 0x000000050b078211 */ /* 0x010fca00020f0c0d */
[----:B------:R-:W-:Y:S01]  /*75f0*/  @!PT LDS RZ, [RZ] ;  /* 0x00000000fffff984 */ /* 0x000fe20000000800 */
[----:B------:R1:W-:Y:S01]  /*7600*/  @!P0 LDGSTS.E.BYPASS.LTC128B.128 [R8+0x7880], [R6.64], !P3 ;  /* 0x0788000006088fae */ /* 0x0003e2000d901d4c */
[----:B------:R-:W-:Y:S02]  /*7610*/  @!P0 IADD3 R0, R11, 0x40, RZ ;  /* 0x000000400b008810 */ /* 0x000fe40007ffe0ff */
[----:B-1----:R-:W-:-:S04]  /*7620*/  @!P0 SHF.R.S32.HI R6, RZ, 0x1f, R3 ;  /* 0x0000001fff068819 */ /* 0x002fc80000011403 */
[----:B------:R-:W-:-:S04]  /*7630*/  @!P0 LEA.HI R6, R6, R3, RZ, 0x3 ;  /* 0x0000000306068211 */ /* 0x000fc800078f18ff */
[----:B------:R-:W-:-:S05]  /*7640*/  @!P0 LOP3.LUT R6, R6, 0xfffffff8, RZ, 0xc0, !PT ;  /* 0xfffffff806068812 */ /* 0x000fca00078ec0ff */
[----:B------:R-:W-:-:S05]  /*7650*/  @!P0 IMAD.WIDE R6, R6, 0x2, R4 ;  /* 0x0000000206068825 */ /* 0x000fca00078e0204 */
[----:B------:R1:W-:Y:S01]  /*7660*/  @!P0 LDGSTS.E.BYPASS.LTC128B.128 [R8+0x9880], [R6.64], !P1 ;  /* 0x0988000006088fae */ /* 0x0003e2000c901d4c */
[----:B------:R-:W-:-:S04]  /*7670*/  @!P0 SHF.R.S32.HI R3, RZ, 0x1f, R0 ;  /* 0x0000001fff038819 */ /* 0x000fc80000011400 */
[----:B------:R-:W-:Y:S01]  /*7680*/  @!P0 LEA.HI R0, R3, R0, RZ, 0x3 ;  /* 0x0000000003008211 */ /* 0x000fe200078f18ff */
[----:B-1----:R-:W-:-:S04]  /*7690*/  IMAD.MOV.U32 R6, RZ, RZ, 0x30 ;  /* 0x00000030ff067424 */ /* 0x002fc800078e00ff */
[----:B------:R-:W-:Y:S01]  /*76a0*/  IMAD R116, R239, -0x30, R6 ;  /* 0xffffffd0ef747824 */ /* 0x000fe200078e0206 */
[----:B------:R-:W-:Y:S01]  /*76b0*/  @!P0 LOP3.LUT R0, R0, 0xfffffff8, RZ, 0xc0, !PT ;  /* 0xfffffff800008812 */ /* 0x000fe200078ec0ff */
[C---:B------:R-:W-:Y:S02]  /*76c0*/  IMAD R7, R6.reuse, c[0x0][0x1e4], RZ ;  /* 0x0000790006077a24 */ /* 0x040fe400078e02ff */
[----:B------:R-:W-:Y:S01]  /*76d0*/  IMAD.WIDE.U32 R126, R6, c[0x0][0x1e0], RZ ;  /* 0x00007800067e7a25 */ /* 0x000fe200078e00ff */
[----:B------:R-:W-:-:S03]  /*76e0*/  SHF.R.S32.HI R110, RZ, 0x1f, R121 ;  /* 0x0000001fff6e7819 */ /* 0x000fc60000011479 */
[----:B------:R-:W-:Y:S02]  /*76f0*/  IMAD.IADD R125, R127, 0x1, R7 ;  /* 0x000000017f7d7824 */ /* 0x000fe400078e0207 */
[----:B------:R-:W-:-:S04]  /*7700*/  @!P0 IMAD.WIDE R4, R0, 0x2, R4 ;  /* 0x0000000200048825 */ /* 0x000fc800078e0204 */
[----:B------:R-:W-:Y:S01]  /*7710*/  IMAD R0, R125, R121, RZ ;  /* 0x000000797d007224 */ /* 0x000fe200078e02ff */
[----:B------:R1:W-:Y:S01]  /*7720*/  @!P0 LDGSTS.E.BYPASS.LTC128B.128 [R8+0xb880], [R4.64], !P2 ;  /* 0x0b88000004088fae */ /* 0x0003e2000d101d4c */
[----:B------:R-:W-:Y:S02]  /*7730*/  IMAD.MOV.U32 R242, RZ, RZ, R248 ;  /* 0x000000fffff27224 */ /* 0x000fe400078e00f8 */
[-C--:B------:R-:W-:Y:S01]  /*7740*/  IMAD R0, R110, R126.reuse, R0 ;  /* 0x0000007e6e007224 */ /* 0x080fe200078e0200 */
[----:B------:R-:W-:Y:S01]  /*7750*/  USHF.L.U32 UR6, UR4, 0x5, URZ ;  /* 0x0000000504067899 */ /* 0x000fe2000800063f */
[----:B------:R-:W0:Y:S01]  /*7760*/  LDGDEPBAR ;  /* 0x00000000000079af */ /* 0x000e220000000000 */
[----:B------:R-:W-:Y:S01]  /*7770*/  UMOV UR7, 0x5 ;  /* 0x0000000500077882 */ /* 0x000fe20000000000 */
[----:B-1----:R-:W-:-:S04]  /*7780*/  IMAD.WIDE.U32 R4, R121, R126, R242 ;  /* 0x0000007e79047225 */ /* 0x002fc800078e00f2 */
[----:B------:R-:W-:Y:S01]  /*7790*/  IMAD.IADD R0, R5, 0x1, R0 ;  /* 0x0000000105007824 */ /* 0x000fe200078e0200 */
[----:B------:R-:W-:Y:S01]  /*77a0*/  USHF.L.U64.HI UR7, UR4, UR7, UR5 ;  /* 0x0000000704077299 */ /* 0x000fe20008010205 */
[----:B------:R-:W-:Y:S01]  /*77b0*/  BAR.SYNC.DEFER_BLOCKING 0x0 ;  /* 0x0000000000007b1d */ /* 0x000fe20000010000 */
[C---:B------:R-:W-:Y:S02]  /*77c0*/  LOP3.LUT P3, RZ, R130.reuse, 0x80, RZ, 0xc0, !PT ;  /* 0x0000008082ff7812 */ /* 0x040fe4000786c0ff */
[----:B------:R-:W-:-:S03]  /*77d0*/  LOP3.LUT P4, RZ, R130, 0x200, RZ, 0xc0, !PT ;  /* 0x0000020082ff7812 */ /* 0x000fc6000788c0ff */
[----:B------:R1:W-:Y:S01]  /*77e0*/  STL.64 [R1+0x28], R242 ;  /* 0x000028f201007387 */ /* 0x0003e20000100a00 */
[----:B--2---:R-:W-:-:S05]  /*77f0*/  IMAD.IADD R122, R128, 0x1, R116 ;  /* 0x00000001807a7824 */ /* 0x004fca00078e0274 */
[----:B------:R-:W-:-:S05]  /*7800*/  IMNMX R3, R122, 0x30, PT ;  /* 0x000000307a037817 */ /* 0x000fca0003800200 */
[----:B------:R-:W-:-:S05]  /*7810*/  IMAD.IADD R3, R3, 0x1, -R132 ;  /* 0x0000000103037824 */ /* 0x000fca00078e0a84 */
[----:B------:R-:W-:-:S13]  /*7820*/  ISETP.GE.AND P1, PT, R3, 0x1, PT ;  /* 0x000000010300780c */ /* 0x000fda0003f26270 */
[----:B------:R-:W-:-:S04]  /*7830*/  @P1 LEA R6, P0, R4, c[0x0][0x1c8], 0x1 ;  /* 0x0000720004061a11 */ /* 0x000fc800078008ff */
[----:B------:R-:W-:Y:S02]  /*7840*/  @P1 LEA.HI.X R7, R4, c[0x0][0x1cc], R0, 0x1, P0 ;  /* 0x0000730004071a11 */ /* 0x000fe400000f0c00 */
[----:B------:R-:W-:-:S13]  /*7850*/  ISETP.GE.AND P0, PT, R3, 0x21, PT ;  /* 0x000000210300780c */ /* 0x000fda0003f06270 */
[----:B------:R-:W-:-:S04]  /*7860*/  @P0 IADD3 R5, P2, R4, UR6, RZ ;  /* 0x0000000604050c10 */ /* 0x000fc8000ff5e0ff */
[----:B------:R-:W-:Y:S02]  /*7870*/  @P0 IADD3.X R0, R0, UR7, RZ, P2, !PT ;  /* 0x0000000700000c10 */ /* 0x000fe400097fe4ff */
[----:B------:R-:W-:-:S04]  /*7880*/  @P0 LEA R4, P2, R5, c[0x0][0x1c8], 0x1 ;  /* 0x0000720005040a11 */ /* 0x000fc800078408ff */
[----:B------:R-:W-:Y:S02]  /*7890*/  @P0 LEA.HI.X R5, R5, c[0x0][0x1cc], R0, 0x1, P2 ;  /* 0x0000730005050a11 */ /* 0x000fe400010f0c00 */
[----:B------:R-:W-:Y:S01]  /*78a0*/  LOP3.LUT P2, RZ, R130, 0x100, RZ, 0xc0, !PT ;  /* 0x0000010082ff7812 */ /* 0x000fe2000784c0ff */
[C---:B------:R-:W-:Y:S02]  /*78b0*/  @P1 IMAD.SHL.U32 R3, R222.reuse, 0x2, RZ ;  /* 0x00000002de031824 */ /* 0x040fe400078e00ff */
[----:B------:R-:W-:-:S10]  /*78c0*/  @P0 IMAD.SHL.U32 R0, R222, 0x2, RZ ;  /* 0x00000002de000824 */ /* 0x000fd400078e00ff */
        /* <DEDUP_REMOVED lines=11> */
[----:B------:R-:W-:Y:S02]  /*7980*/  SEL R113, RZ, 0x1, P2 ;  /* 0x00000001ff717807 */ /* 0x000fe40001000000 */
[----:B--2---:R-:W-:-:S04]  /*7990*/  SHF.R.S32.HI R0, RZ, 0x1f, R131 ;  /* 0x0000001fff007819 */ /* 0x004fc80000011483 */
[----:B------:R-:W-:-:S04]  /*79a0*/  LEA.HI R0, R0, R131, RZ, 0x4 ;  /* 0x0000008300007211 */ /* 0x000fc800078f20ff */
[----:B------:R-:W-:Y:S01]  /*79b0*/  SHF.R.S32.HI R92, RZ, 0x4, R0 ;  /* 0x00000004ff5c7819 */ /* 0x000fe20000011400 */
[----:B------:R-:W-:Y:S05]  /*79c0*/  @P0 BRA `(.L_x_406) ;  /* 0x0000002000000947 */ /* 0x000fea0003800000 */
[----:B-1----:R-:W-:-:S04]  /*79d0*/  DEPBAR.LE SB0, 0x1 ;  /* 0x000080400000791a */ /* 0x002fc80000000000 */
[----:B------:R-:W-:Y:S05]  /*79e0*/  BRA `(.L_x_407) ;  /* 0x000070c000007947 */ /* 0x000fea0003800000 */
.L_x_406:
[----:B-1----:R-:W-:Y:S01]  /*79f0*/  ULDC.U8 UR4, c[0x0][0x298] ;  /* 0x0000a60000047ab9 */ /* 0x002fe20000000000 */
[----:B-----5:R-:W-:Y:S01]  /*7a00*/  SHF.R.S32.HI R0, RZ, 0x1f, R149 ;  /* 0x0000001fff007819 */ /* 0x020fe20000011495 */
[----:B------:R-:W-:Y:S01]  /*7a10*/  IMAD.WIDE.U32 R10, R149, c[0x0][0x280], RZ ;  /* 0x0000a000950a7a25 */ /* 0x000fe200078e00ff */
[----:B------:R-:W-:Y:S01]  /*7a20*/  ISETP.NE.AND P0, PT, RZ, UR4, PT ;  /* 0x00000004ff007c0c */ /* 0x000fe2000bf05270 */
[----:B------:R-:W-:Y:S01]  /*7a30*/  BSSY B2, `(.L_x_407) ;  /* 0x0000707000027945 */ /* 0x000fe20003800000 */
[-C--:B------:R-:W-:Y:S01]  /*7a40*/  LEA.HI R4, R131, R131.reuse, RZ, 0x1 ;  /* 0x0000008383047211 */ /* 0x080fe200078f08ff */
[C---:B------:R-:W-:Y:S02]  /*7a50*/  IMAD R3, R0.reuse, c[0x0][0x280], RZ ;  /* 0x0000a00000037a24 */ /* 0x040fe400078e02ff */
[----:B------:R-:W-:Y:S01]  /*7a60*/  IMAD R0, R0, c[0x0][0x290], RZ ;  /* 0x0000a40000007a24 */ /* 0x000fe200078e02ff */
[----:B------:R-:W-:Y:S01]  /*7a70*/  SHF.R.S32.HI R60, RZ, 0x1, R4 ;  /* 0x00000001ff3c7819 */ /* 0x000fe20000011404 */
[C---:B------:R-:W-:Y:S01]  /*7a80*/  IMAD R3, R149.reuse, c[0x0][0x284], R3 ;  /* 0x0000a10095037a24 */ /* 0x040fe200078e0203 */
[----:B------:R-:W-:Y:S01]  /*7a90*/  LOP3.LUT R4, R4, 0xfffffffe, RZ, 0xc0, !PT ;  /* 0xfffffffe04047812 */ /* 0x000fe200078ec0ff */
[C---:B------:R-:W-:Y:S01]  /*7aa0*/  IMAD R0, R149.reuse, c[0x0][0x294], R0 ;  /* 0x0000a50095007a24 */ /* 0x040fe200078e0200 */
[----:B------:R-:W-:Y:S01]  /*7ab0*/  IADD3 R24, R196, R60, RZ ;  /* 0x0000003cc4187210 */ /* 0x000fe20007ffe0ff */
[----:B------:R-:W-:Y:S01]  /*7ac0*/  IMAD.WIDE.U32 R8, R149, c[0x0][0x290], RZ ;  /* 0x0000a40095087a25 */ /* 0x000fe200078e00ff */
[----:B------:R-:W-:-:S02]  /*7ad0*/  IADD3 R48, -R4, R131, RZ ;  /* 0x0000008304307210 */ /* 0x000fc40007ffe1ff */
[----:B------:R-:W-:Y:S01]  /*7ae0*/  IADD3 R7, R3, R11, RZ ;  /* 0x0000000b03077210 */ /* 0x000fe20007ffe0ff */
[----:B------:R-:W-:Y:S01]  /*7af0*/  IMAD.IADD R5, R0, 0x1, R9 ;  /* 0x0000000100057824 */ /* 0x000fe200078e0209 */
[C---:B------:R-:W-:Y:S01]  /*7b00*/  SHF.L.U32 R61, R48.reuse, 0x3, RZ ;  /* 0x00000003303d7819 */ /* 0x040fe200000006ff */
[----:B------:R-:W-:Y:S01]  /*7b10*/  IMAD R0, R48, 0x40, R24 ;  /* 0x0000004030007824 */ /* 0x000fe200078e0218 */
[----:B------:R-:W-:Y:S05]  /*7b20*/  @!P0 BRA `(.L_x_408) ;  /* 0x0000358000008947 */ /* 0x000fea0003800000 */
[----:B------:R-:W-:Y:S01]  /*7b30*/  @P6 IMAD.HI.U32 R3, R0, c[0x0][0x2c8], RZ ;  /* 0x0000b20000036a27 */ /* 0x000fe200078e00ff */
[----:B------:R-:W-:Y:S01]  /*7b40*/  MOV R6, R10 ;  /* 0x0000000a00067202 */ /* 0x000fe20000000f00 */
[----:B------:R-:W-:Y:S01]  /*7b50*/  BSSY B0, `(.L_x_409) ;  /* 0x0000062000007945 */ /* 0x000fe20003800000 */
[----:B------:R-:W-:Y:S01]  /*7b60*/  MOV R4, R8 ;  /* 0x0000000800047202 */ /* 0x000fe20000000f00 */
[----:B---3--:R-:W-:Y:S01]  /*7b70*/  IMAD.SHL.U32 R16, R48, 0x4, RZ ;  /* 0x0000000430107824 */ /* 0x008fe200078e00ff */
[----:B------:R-:W-:Y:S01]  /*7b80*/  @P6 SHF.R.U32.HI R0, RZ, c[0x0][0x2cc], R3 ;  /* 0x0000b300ff006a19 */ /* 0x000fe20000011603 */
[----:B------:R-:W-:Y:S01]  /*7b90*/  CS2R R68, SRZ ;  /* 0x0000000000447805 */ /* 0x000fe2000001ff00 */
[----:B------:R-:W-:Y:S01]  /*7ba0*/  CS2R R40, SRZ ;  /* 0x0000000000287805 */ /* 0x000fe2000001ff00 */
[----:B------:R-:W-:Y:S01]  /*7bb0*/  CS2R R36, SRZ ;  /* 0x0000000000247805 */ /* 0x000fe2000001ff00 */
[----:B------:R-:W-:Y:S01]  /*7bc0*/  SHF.R.S32.HI R3, RZ, 0x1f, R0 ;  /* 0x0000001fff037819 */ /* 0x000fe20000011400 */
[----:B------:R-:W-:Y:S01]  /*7bd0*/  IMAD.WIDE.U32 R6, R0, c[0x0][0x280], R6 ;  /* 0x0000a00000067a25 */ /* 0x000fe200078e0006 */
[----:B------:R-:W-:Y:S01]  /*7be0*/  CS2R R32, SRZ ;  /* 0x0000000000207805 */ /* 0x000fe2000001ff00 */
[----:B------:R-:W-:Y:S01]  /*7bf0*/  CS2R R30, SRZ ;  /* 0x00000000001e7805 */ /* 0x000fe2000001ff00 */
[----:B------:R-:W-:Y:S01]  /*7c00*/  CS2R R20, SRZ ;  /* 0x0000000000147805 */ /* 0x000fe2000001ff00 */
[C---:B------:R-:W-:Y:S01]  /*7c10*/  IMAD R9, R3.reuse, c[0x0][0x280], RZ ;  /* 0x0000a00003097a24 */ /* 0x040fe200078e02ff */
[----:B------:R-:W-:Y:S01]  /*7c20*/  LEA R26, P1, R6, c[0x0][0x270], 0x1 ;  /* 0x00009c00061a7a11 */ /* 0x000fe200078208ff */
[----:B------:R-:W-:Y:S01]  /*7c30*/  IMAD R8, R3, c[0x0][0x290], RZ ;  /* 0x0000a40003087a24 */ /* 0x000fe200078e02ff */
[----:B------:R-:W-:Y:S01]  /*7c40*/  CS2R R14, SRZ ;  /* 0x00000000000e7805 */ /* 0x000fe2000001ff00 */
[C---:B------:R-:W-:Y:S01]  /*7c50*/  IMAD.WIDE.U32 R4, R0.reuse, c[0x0][0x290], R4 ;  /* 0x0000a40000047a25 */ /* 0x040fe200078e0004 */
[----:B------:R-:W-:Y:S01]  /*7c60*/  CS2R R42, SRZ ;  /* 0x00000000002a7805 */ /* 0x000fe2000001ff00 */
[----:B------:R-:W-:Y:S01]  /*7c70*/  CS2R R38, SRZ ;  /* 0x0000000000267805 */ /* 0x000fe2000001ff00 */
[----:B------:R-:W-:Y:S01]  /*7c80*/  CS2R R34, SRZ ;  /* 0x0000000000227805 */ /* 0x000fe2000001ff00 */
[----:B------:R-:W-:Y:S01]  /*7c90*/  IMAD R3, R0, c[0x0][0x284], R9 ;  /* 0x0000a10000037a24 */ /* 0x000fe200078e0209 */
[----:B------:R-:W-:Y:S01]  /*7ca0*/  LEA R27, P0, R4, c[0x0][0x288], 0x1 ;  /* 0x0000a200041b7a11 */ /* 0x000fe200078008ff */
[----:B------:R-:W-:Y:S01]  /*7cb0*/  IMAD R0, R0, c[0x0][0x294], R8 ;  /* 0x0000a50000007a24 */ /* 0x000fe200078e0208 */
[----:B------:R-:W-:Y:S01]  /*7cc0*/  CS2R R28, SRZ ;  /* 0x00000000001c7805 */ /* 0x000fe2000001ff00 */
[----:B------:R-:W-:Y:S01]  /*7cd0*/  IMAD.IADD R3, R7, 0x1, R3 ;  /* 0x0000000107037824 */ /* 0x000fe200078e0203 */
[----:B------:R-:W-:Y:S01]  /*7ce0*/  CS2R R22, SRZ ;  /* 0x0000000000167805 */ /* 0x000fe2000001ff00 */
[----:B------:R-:W-:Y:S01]  /*7cf0*/  CS2R R18, SRZ ;  /* 0x0000000000127805 */ /* 0x000fe2000001ff00 */
[----:B------:R-:W-:-:S02]  /*7d00*/  IADD3 R0, R5, R0, RZ ;  /* 0x0000000005007210 */ /* 0x000fc40007ffe0ff */
[----:B------:R-:W-:Y:S02]  /*7d10*/  LEA.HI.X R25, R6, c[0x0][0x274], R3, 0x1, P1 ;  /* 0x00009d0006197a11 */ /* 0x000fe400008f0c03 */
[----:B------:R-:W-:Y:S01]  /*7d20*/  LEA.HI.X R17, R4, c[0x0][0x28c], R0, 0x1, P0 ;  /* 0x0000a30004117a11 */ /* 0x000fe200000f0c00 */
[----:B------:R1:W2:Y:S01]  /*7d30*/  SHFL.IDX PT, R6, R27, RZ, 0x1e1f ;  /* 0x001e1fff1b067589 */ /* 0x0002a200000e0000 */
[----:B------:R-:W-:-:S03]  /*7d40*/  ISETP.GE.AND P0, PT, R24, R44, PT ;  /* 0x0000002c1800720c */ /* 0x000fc60003f06270 */
[----:B------:R1:W3:Y:S04]  /*7d50*/  SHFL.IDX PT, R4, R26, RZ, 0x1e1f ;  /* 0x001e1fff1a047589 */ /* 0x0002e800000e0000 */
[----:B------:R1:W4:Y:S04]  /*7d60*/  SHFL.IDX PT, R5, R25, RZ, 0x1e1f ;  /* 0x001e1fff19057589 */ /* 0x00032800000e0000 */
[----:B------:R1:W1:Y:S02]  /*7d70*/  SHFL.IDX PT, R7, R17, RZ, 0x1e1f ;  /* 0x001e1fff11077589 */ /* 0x00026400000e0000 */
[----:B------:R-:W-:Y:S05]  /*7d80*/  @P0 BRA `(.L_x_410) ;  /* 0x000003e000000947 */ /* 0x000fea0003800000 */
[C---:B------:R-:W-:Y:S01]  /*7d90*/  IADD3 R3, R16.reuse, 0x8, RZ ;  /* 0x0000000810037810 */ /* 0x040fe20007ffe0ff */
[----:B------:R-:W-:Y:S01]  /*7da0*/  CS2R R14, SRZ ;  /* 0x00000000000e7805 */ /* 0x000fe2000001ff00 */
[----:B------:R-:W-:Y:S01]  /*7db0*/  ISETP.GE.AND P0, PT, R16, c[0x0][0x27c], PT ;  /* 0x00009f0010007a0c */ /* 0x000fe20003f06270 */
[----:B------:R-:W-:Y:S01]  /*7dc0*/  CS2R R18, SRZ ;  /* 0x0000000000127805 */ /* 0x000fe2000001ff00 */
[----:B------:R-:W-:-:S02]  /*7dd0*/  ISETP.GE.AND P2, PT, R3, c[0x0][0x27c], PT ;  /* 0x00009f0003007a0c */ /* 0x000fc40003f46270 */
[----:B------:R-:W-:-:S09]  /*7de0*/  IADD3 R12, R16, 0x18, RZ ;  /* 0x00000018100c7810 */ /* 0x000fd20007ffe0ff */
[C---:B---34-:R-:W-:Y:S02]  /*7df0*/  @!P0 IMAD.WIDE R10, R16.reuse, 0x2, R4 ;  /* 0x00000002100a8825 */ /* 0x058fe400078e0204 */
[----:B------:R-:W-:Y:S02]  /*7e00*/  @!P2 SHF.R.S32.HI R0, RZ, 0x1f, R3 ;  /* 0x0000001fff00a819 */ /* 0x000fe40000011403 */
[----:B-12---:R-:W-:Y:S01]  /*7e10*/  @!P0 IMAD.WIDE R8, R16, 0x2, R6 ;  /* 0x0000000210088825 */ /* 0x006fe200078e0206 */
[----:B------:R1:W5:Y:S01]  /*7e20*/  @!P0 LD.E.64 R14, [R10.64] ;  /* 0x0000000c0a0e8980 */ /* 0x000362000c101b00 */
[----:B------:R-:W-:Y:S02]  /*7e30*/  @!P2 LEA.HI R0, R0, R3, RZ, 0x2 ;  /* 0x000000030000a211 */ /* 0x000fe400078f10ff */
[----:B------:R-:W-:Y:S01]  /*7e40*/  IADD3 R3, R16, 0x10, RZ ;  /* 0x0000001010037810 */ /* 0x000fe20007ffe0ff */
[----:B------:R2:W5:Y:S03]  /*7e50*/  @!P0 LD.E.64 R18, [R8.64] ;  /* 0x0000000c08128980 */ /* 0x000566000c101b00 */
[----:B------:R-:W-:-:S02]  /*7e60*/  ISETP.GE.AND P1, PT, R3, c[0x0][0x27c], PT ;  /* 0x00009f0003007a0c */ /* 0x000fc40003f26270 */
[----:B------:R-:W-:Y:S01]  /*7e70*/  ISETP.GE.AND P0, PT, R12, c[0x0][0x27c], PT ;  /* 0x00009f000c007a0c */ /* 0x000fe20003f06270 */
[----:B------:R-:W-:Y:S01]  /*7e80*/  CS2R R22, SRZ ;  /* 0x0000000000167805 */ /* 0x000fe2000001ff00 */
[----:B------:R-:W-:Y:S01]  /*7e90*/  CS2R R30, SRZ ;  /* 0x00000000001e7805 */ /* 0x000fe2000001ff00 */
[----:B--2---:R-:W-:-:S08]  /*7ea0*/  @!P2 LOP3.LUT R8, R0, 0xfffffffc, RZ, 0xc0, !PT ;  /* 0xfffffffc0008a812 */ /* 0x004fd000078ec0ff */
[----:B------:R-:W-:-:S04]  /*7eb0*/  @!P1 SHF.R.S32.HI R0, RZ, 0x1f, R3 ;  /* 0x0000001fff009819 */ /* 0x000fc80000011403 */
[----:B------:R-:W-:Y:S01]  /*7ec0*/  @!P1 LEA.HI R0, R0, R3, RZ, 0x2 ;  /* 0x0000000300009211 */ /* 0x000fe200078f10ff */
[----:B-1----:R-:W-:-:S03]  /*7ed0*/  @!P2 IMAD.WIDE R10, R8, 0x2, R4 ;  /* 0x00000002080aa825 */ /* 0x002fc600078e0204 */
[----:B------:R-:W-:Y:S01]  /*7ee0*/  @!P1 LOP3.LUT R0, R0, 0xfffffffc, RZ, 0xc0, !PT ;  /* 0xfffffffc00009812 */ /* 0x000fe200078ec0ff */
[----:B------:R-:W-:Y:S01]  /*7ef0*/  @!P2 IMAD.WIDE R8, R8, 0x2, R6 ;  /* 0x000000020808a825 */ /* 0x000fe200078e0206 */
[----:B------:R-:W-:-:S04]  /*7f00*/  @!P0 SHF.R.S32.HI R3, RZ, 0x1f, R12 ;  /* 0x0000001fff038819 */ /* 0x000fc8000001140c */
[----:B------:R1:W5:Y:S01]  /*7f10*/  @!P2 LD.E.64 R22, [R8.64] ;  /* 0x0000000c0816a980 */ /* 0x000362000c101b00 */
[----:B------:R-:W-:Y:S01]  /*7f20*/  @!P0 LEA.HI R3, R3, R12, RZ, 0x2 ;  /* 0x0000000c03038211 */ /* 0x000fe200078f10ff */
[----:B------:R-:W-:Y:S01]  /*7f30*/  CS2R R20, SRZ ;  /* 0x0000000000147805 */ /* 0x000fe2000001ff00 */
[----:B------:R-:W-:Y:S01]  /*7f40*/  CS2R R28, SRZ ;  /* 0x00000000001c7805 */ /* 0x000fe2000001ff00 */
[C---:B------:R-:W-:Y:S01]  /*7f50*/  @!P1 IMAD.WIDE R12, R0.reuse, 0x2, R6 ;  /* 0x00000002000c9825 */ /* 0x040fe200078e0206 */
[----:B------:R-:W-:Y:S01]  /*7f60*/  CS2R R32, SRZ ;  /* 0x0000000000207805 */ /* 0x000fe2000001ff00 */
[----:B------:R-:W-:Y:S02]  /*7f70*/  CS2R R34, SRZ ;  /* 0x0000000000227805 */ /* 0x000fe4000001ff00 */
[----:B------:R2:W5:Y:S04]  /*7f80*/  @!P2 LD.E.64 R20, [R10.64] ;  /* 0x0000000c0a14a980 */ /* 0x000568000c101b00 */
[----:B------:R3:W5:Y:S01]  /*7f90*/  @!P1 LD.E.64 R28, [R12.64] ;  /* 0x0000000c0c1c9980 */ /* 0x000762000c101b00 */
[----:B-1----:R-:W-:-:S05]  /*7fa0*/  @!P1 IMAD.WIDE R8, R0, 0x2, R4 ;  /* 0x0000000200089825 */ /* 0x002fca00078e0204 */
[----:B------:R1:W5:Y:S01]  /*7fb0*/  @!P1 LD.E.64 R30, [R8.64] ;  /* 0x0000000c081e9980 */ /* 0x000362000c101b00 */
[C---:B---3--:R-:W-:Y:S02]  /*7fc0*/  IADD3 R12, R16.reuse, 0x20, RZ ;  /* 0x00000020100c7810 */ /* 0x048fe40007ffe0ff */
[----:B------:R-:W-:Y:S02]  /*7fd0*/  IADD3 R13, R16, 0x28, RZ ;  /* 0x00000028100d7810 */ /* 0x000fe40007ffe0ff */
[----:B------:R-:W-:Y:S02]  /*7fe0*/  ISETP.GE.AND P1, PT, R12, c[0x0][0x27c], PT ;  /* 0x00009f000c007a0c */ /* 0x000fe40003f26270 */
[----:B-1----:R-:W-:-:S05]  /*7ff0*/  @!P0 LOP3.LUT R8, R3, 0xfffffffc, RZ, 0xc0, !PT ;  /* 0xfffffffc03088812 */ /* 0x002fca00078ec0ff */
[----:B--2---:R-:W-:-:S04]  /*8000*/  @!P0 IMAD.WIDE R10, R8, 0x2, R4 ;  /* 0x00000002080a8825 */ /* 0x004fc800078e0204 */
[----:B------:R-:W-:Y:S01]  /*8010*/  @!P0 IMAD.WIDE R8, R8, 0x2, R6 ;  /* 0x0000000208088825 */ /* 0x000fe200078e0206 */
[----:B------:R1:W5:Y:S04]  /*8020*/  @!P0 LD.E.64 R32, [R10.64] ;  /* 0x0000000c0a208980 */ /* 0x000368000c101b00 */
[----:B------:R2:W5:Y:S01]  /*8030*/  @!P0 LD.E.64 R34, [R8.64] ;  /* 0x0000000c08228980 */ /* 0x000562000c101b00 */
[----:B------:R-:W-:Y:S02]  /*8040*/  ISETP.GE.AND P0, PT, R13, c[0x0][0x27c], PT ;  /* 0x00009f000d007a0c */ /* 0x000fe40003f06270 */
[----:B------:R-:W-:-:S11]  /*8050*/  @!P1 SHF.R.S32.HI R3, RZ, 0x1f, R12 ;  /* 0x0000001fff039819 */ /* 0x000fd6000001140c */
[----:B------:R-:W-:Y:S02]  /*8060*/  @!P0 SHF.R.S32.HI R0, RZ, 0x1f, R13 ;  /* 0x0000001fff008819 */ /* 0x000fe4000001140d */
[----:B--2---:R-:W-:Y:S02]  /*8070*/  @!P1 LEA.HI R8, R3, R12, RZ, 0x2 ;  /* 0x0000000c03089211 */ /* 0x004fe400078f10ff */
[----:B------:R-:W-:Y:S02]  /*8080*/  @!P0 LEA.HI R3, R0, R13, RZ, 0x2 ;  /* 0x0000000d00038211 */ /* 0x000fe400078f10ff */
[----:B------:R-:W-:Y:S02]  /*8090*/  @!P1 LOP3.LUT R0, R8, 0xfffffffc, RZ, 0xc0, !PT ;  /* 0xfffffffc08009812 */ /* 0x000fe400078ec0ff */
[----:B------:R-:W-:Y:S01]  /*80a0*/  @!P0 LOP3.LUT R3, R3, 0xfffffffc, RZ, 0xc0, !PT ;  /* 0xfffffffc03038812 */ /* 0x000fe200078ec0ff */
[----:B------:R-:W-:Y:S01]  /*80b0*/  CS2R R36, SRZ ;  /* 0x0000000000247805 */ /* 0x000fe2000001ff00 */
[----:B------:R-:W-:Y:S01]  /*80c0*/  CS2R R40, SRZ ;  /* 0x0000000000287805 */ /* 0x000fe2000001ff00 */
[----:B-1----:R-:W-:Y:S01]  /*80d0*/  @!P1 IMAD.WIDE R10, R0, 0x2, R4 ;  /* 0x00000002000a9825 */ /* 0x002fe200078e0204 */
[----:B------:R-:W-:Y:S01]  /*80e0*/  CS2R R38, SRZ ;  /* 0x0000000000267805 */ /* 0x000fe2000001ff00 */
[----:B------:R-:W-:-:S02]  /*80f0*/  CS2R R42, SRZ ;  /* 0x00000000002a7805 */ /* 0x000fc4000001ff00 */
[C---:B------:R-:W-:Y:S01]  /*8100*/  @!P0 IMAD.WIDE R8, R3.reuse, 0x2, R4 ;  /* 0x0000000203088825 */ /* 0x040fe200078e0204 */
[----:B------:R1:W5:Y:S03]  /*8110*/  @!P1 LD.E.64 R36, [R10.64] ;  /* 0x0000000c0a249980 */ /* 0x000366000c101b00 */
[--C-:B------:R-:W-:Y:S01]  /*8120*/  @!P1 IMAD.WIDE R4, R0, 0x2, R6.reuse ;  /* 0x0000000200049825 */ /* 0x100fe200078e0206 */
[----:B------:R1:W5:Y:S03]  /*8130*/  @!P0 LD.E.64 R40, [R8.64] ;  /* 0x0000000c08288980 */ /* 0x000366000c101b00 */
[----:B------:R-:W-:Y:S01]  /*8140*/  @!P0 IMAD.WIDE R6, R3, 0x2, R6 ;  /* 0x0000000203068825 */ /* 0x000fe200078e0206 */
[----:B------:R1:W5:Y:S04]  /*8150*/  @!P1 LD.E.64 R38, [R4.64] ;  /* 0x0000000c04269980 */ /* 0x000368000c101b00 */
[----:B------:R1:W5:Y:S02]  /*8160*/  @!P0 LD.E.64 R42, [R6.64] ;  /* 0x0000000c062a8980 */ /* 0x000364000c101b00 */
.L_x_410:
[----:B------:R-:W-:Y:S05]  /*8170*/  BSYNC B0 ;  /* 0x0000000000007941 */ /* 0x000fea0003800000 */
.L_x_409:
[----:B------:R-:W-:Y:S01]  /*8180*/  IADD3 R3, R24, 0x40, RZ ;  /* 0x0000004018037810 */ /* 0x000fe20007ffe0ff */
[----:B-----5:R-:W-:Y:S01]  /*8190*/  IMAD.MOV.U32 R0, RZ, RZ, R40 ;  /* 0x000000ffff007224 */ /* 0x020fe200078e0028 */
[----:B-1----:R-:W-:Y:S01]  /*81a0*/  MOV R9, R22 ;  /* 0x0000001600097202 */ /* 0x002fe20000000f00 */
[----:B---3--:R-:W-:Y:S01]  /*81b0*/  IMAD.MOV.U32 R4, RZ, RZ, R36 ;  /* 0x000000ffff047224 */ /* 0x008fe200078e0024 */
[----:B------:R-:W-:Y:S01]  /*81c0*/  ISETP.GE.AND P0, PT, R3, R44, PT ;  /* 0x0000002c0300720c */ /* 0x000fe20003f06270 */
[----:B------:R-:W-:Y:S01]  /*81d0*/  IMAD.MOV.U32 R3, RZ, RZ, R37 ;  /* 0x000000ffff037224 */ /* 0x000fe200078e0025 */
[----:B------:R-:W-:Y:S01]  /*81e0*/  PRMT R82, R0, 0x7610, R82 ;  /* 0x0000761000527816 */ /* 0x000fe20000000052 */
[----:B------:R-:W-:Y:S01]  /*81f0*/  IMAD.MOV.U32 R0, RZ, RZ, R32 ;  /* 0x000000ffff007224 */ /* 0x000fe200078e0020 */
[----:B------:R-:W-:Y:S01]  /*8200*/  PRMT R78, R4, 0x7610, R78 ;  /* 0x00007610044e7816 */ /* 0x000fe2000000004e */
[----:B------:R-:W-:Y:S01]  /*8210*/  IMAD.MOV.U32 R4, RZ, RZ, R30 ;  /* 0x000000ffff047224 */ /* 0x000fe200078e001e */
[----:B------:R-:W-:Y:S01]  /*8220*/  PRMT R79, R3, 0x7610, R79 ;  /* 0x00007610034f7816 */ /* 0x000fe2000000004f */
[----:B------:R-:W-:Y:S01]  /*8230*/  IMAD.MOV.U32 R3, RZ, RZ, R31 ;  /* 0x000000ffff037224 */ /* 0x000fe200078e001f */
[----:B------:R-:W-:Y:S01]  /*8240*/  PRMT R76, R0, 0x7610, R76 ;  /* 0x00007610004c7816 */ /* 0x000fe2000000004c */
[----:B----4-:R-:W-:Y:S01]  /*8250*/  IMAD.MOV.U32 R5, RZ, RZ, R41 ;  /* 0x000000ffff057224 */ /* 0x010fe200078e0029 */
[----:B------:R-:W-:Y:S01]  /*8260*/  MOV R0, R20 ;  /* 0x0000001400007202 */ /* 0x000fe20000000f00 */
[----:B------:R-:W-:Y:S01]  /*8270*/  IMAD.MOV.U32 R8, RZ, RZ, R35 ;  /* 0x000000ffff087224 */ /* 0x000fe200078e0023 */
[----:B------:R-:W-:Y:S01]  /*8280*/  PRMT R74, R4, 0x5410, R3 ;  /* 0x00005410044a7816 */ /* 0x000fe20000000003 */
[----:B------:R-:W-:Y:S01]  /*8290*/  IMAD.MOV.U32 R4, RZ, RZ, R14 ;  /* 0x000000ffff047224 */ /* 0x000fe200078e000e */
[----:B------:R-:W-:Y:S01]  /*82a0*/  PRMT R72, R0, 0x7610, R72 ;  /* 0x0000761000487816 */ /* 0x000fe20000000048 */
[----:B------:R-:W-:Y:S01]  /*82b0*/  IMAD.MOV.U32 R3, RZ, RZ, R15 ;  /* 0x000000ffff037224 */ /* 0x000fe200078e000f */
[----:B------:R-:W-:Y:S01]  /*82c0*/  PRMT R83, R5, 0x7610, R83 ;  /* 0x0000761005537816 */ /* 0x000fe20000000053 */
[----:B------:R-:W-:Y:S01]  /*82d0*/  IMAD.MOV.U32 R0, RZ, RZ, R42 ;  /* 0x000000ffff007224 */ /* 0x000fe200078e002a */
[----:B------:R-:W1:Y:S01]  /*82e0*/  SHFL.IDX PT, R7, R17, 0x1, 0x1e1f ;  /* 0x003e1f0011077f89 */ /* 0x000e6200000e0000 */
[----:B------:R-:W-:Y:S01]  /*82f0*/  IMAD.MOV.U32 R5, RZ, RZ, R33 ;  /* 0x000000ffff057224 */ /* 0x000fe200078e0021 */
[----:B------:R-:W-:Y:S01]  /*8300*/  PRMT R70, R4, 0x5410, R3 ;  /* 0x0000541004467816 */ /* 0x000fe20000000003 */
[----:B------:R-:W-:Y:S01]  /*8310*/  IMAD.MOV.U32 R3, RZ, RZ, R39 ;  /* 0x000000ffff037224 */ /* 0x000fe200078e0027 */
[----:B------:R-:W-:Y:S01]  /*8320*/  PRMT R81, R0, 0x7610, R81 ;  /* 0x0000761000517816 */ /* 0x000fe20000000051 */
[----:B------:R-:W-:Y:S01]  /*8330*/  IMAD.MOV.U32 R0, RZ, RZ, R34 ;  /* 0x000000ffff007224 */ /* 0x000fe200078e0022 */
[----:B------:R-:W-:Y:S01]  /*8340*/  PRMT R76, R76, 0x5410, R5 ;  /* 0x000054104c4c7816 */ /* 0x000fe20000000005 */
[----:B------:R-:W-:Y:S01]  /*8350*/  IMAD.MOV.U32 R5, RZ, RZ, R21 ;  /* 0x000000ffff057224 */ /* 0x000fe200078e0015 */
[----:B------:R-:W-:Y:S01]  /*8360*/  MOV R4, R38 ;  /* 0x0000002600047202 */ /* 0x000fe20000000f00 */
[----:B--2---:R-:W2:Y:S01]  /*8370*/  SHFL.IDX PT, R6, R27, 0x1, 0x1e1f ;  /* 0x003e1f001b067f89 */ /* 0x004ea200000e0000 */
[----:B------:R-:W-:Y:S01]  /*8380*/  PRMT R75, R0, 0x7610, R75 ;  /* 0x00007610004b7816 */ /* 0x000fe2000000004b */
        /* <DEDUP_REMOVED lines=11> */
[----:B------:R-:W3:Y:S01]  /*8440*/  SHFL.IDX PT, R5, R25, 0x1, 0x1e1f ;  /* 0x003e1f0019057f89 */ /* 0x000ee200000e0000 */
[----:B------:R-:W-:Y:S01]  /*8450*/  BSSY B0, `(.L_x_411) ;  /* 0x000004e000007945 */ /* 0x000fe20003800000 */
[----:B------:R-:W-:Y:S01]  /*8460*/  PRMT R71, R9, 0x5410, R8 ;  /* 0x0000541009477816 */ /* 0x000fe20000000008 */
[----:B------:R-:W-:Y:S01]  /*8470*/  CS2R R62, SRZ ;  /* 0x00000000003e7805 */ /* 0x000fe2000001ff00 */
[----:B------:R4:W1:Y:S01]  /*8480*/  SHFL.IDX PT, R4, R26, 0x1, 0x1e1f ;  /* 0x003e1f001a047f89 */ /* 0x00086200000e0000 */
[----:B------:R-:W-:Y:S01]  /*8490*/  PRMT R45, R3, 0x5410, R0 ;  /* 0x00005410032d7816 */ /* 0x000fe20000000000 */
        /* <DEDUP_REMOVED lines=9> */
[----:B----4-:R-:W-:Y:S01]  /*8530*/  CS2R R26, SRZ ;  /* 0x00000000001a7805 */ /* 0x010fe2000001ff00 */
[----:B------:R-:W-:Y:S05]  /*8540*/  @P0 BRA `(.L_x_412) ;  /* 0x000003e000000947 */ /* 0x000fea0003800000 */
[C---:B-123--:R-:W-:Y:S01]  /*8550*/  IADD3 R3, R16.reuse, 0x8, RZ ;  /* 0x0000000810037810 */ /* 0x04efe20007ffe0ff */
[----:B------:R-:W-:Y:S01]  /*8560*/  CS2R R26, SRZ ;  /* 0x00000000001a7805 */ /* 0x000fe2000001ff00 */
[----:B------:R-:W-:Y:S01]  /*8570*/  ISETP.GE.AND P0, PT, R16, c[0x0][0x27c], PT ;  /* 0x00009f0010007a0c */ /* 0x000fe20003f06270 */
[----:B------:R-:W-:Y:S01]  /*8580*/  CS2R R46, SRZ ;  /* 0x00000000002e7805 */ /* 0x000fe2000001ff00 */
[----:B------:R-:W-:-:S02]  /*8590*/  ISETP.GE.AND P2, PT, R3, c[0x0][0x27c], PT ;  /* 0x00009f0003007a0c */ /* 0x000fc40003f46270 */
[----:B------:R-:W-:-:S09]  /*85a0*/  IADD3 R12, R16, 0x18, RZ ;  /* 0x00000018100c7810 */ /* 0x000fd20007ffe0ff */
[C---:B------:R-:W-:Y:S02]  /*85b0*/  @!P0 IMAD.WIDE R10, R16.reuse, 0x2, R4 ;  /* 0x00000002100a8825 */ /* 0x040fe400078e0204 */
[----:B------:R-:W-:Y:S02]  /*85c0*/  @!P2 SHF.R.S32.HI R0, RZ, 0x1f, R3 ;  /* 0x0000001fff00a819 */ /* 0x000fe40000011403 */
[----:B------:R-:W-:Y:S01]  /*85d0*/  @!P0 IMAD.WIDE R8, R16, 0x2, R6 ;  /* 0x0000000210088825 */ /* 0x000fe200078e0206 */
[----:B------:R1:W5:Y:S01]  /*85e0*/  @!P0 LD.E.64 R26, [R10.64] ;  /* 0x0000000c0a1a8980 */ /* 0x000362000c101b00 */
[----:B------:R-:W-:Y:S02]  /*85f0*/  @!P2 LEA.HI R0, R0, R3, RZ, 0x2 ;  /* 0x000000030000a211 */ /* 0x000fe400078f10ff */
[----:B------:R-:W-:Y:S01]  /*8600*/  IADD3 R3, R16, 0x10, RZ ;  /* 0x0000001010037810 */ /* 0x000fe20007ffe0ff */
[----:B------:R2:W5:Y:S03]  /*8610*/  @!P0 LD.E.64 R46, [R8.64] ;  /* 0x0000000c082e8980 */ /* 0x000566000c101b00 */
[----:B------:R-:W-:-:S02]  /*8620*/  ISETP.GE.AND P1, PT, R3, c[0x0][0x27c], PT ;  /* 0x00009f0003007a0c */ /* 0x000fc40003f26270 */
[----:B------:R-:W-:Y:S02]  /*8630*/  @!P2 LOP3.LUT R0, R0, 0xfffffffc, RZ, 0xc0, !PT ;  /* 0xfffffffc0000a812 */ /* 0x000fe400078ec0ff */
[----:B------:R-:W-:Y:S01]  /*8640*/  ISETP.GE.AND P0, PT, R12, c[0x0][0x27c], PT ;  /* 0x00009f000c007a0c */ /* 0x000fe20003f06270 */
[----:B------:R-:W-:Y:S02]  /*8650*/  CS2R R50, SRZ ;  /* 0x0000000000327805 */ /* 0x000fe4000001ff00 */
[----:B-1----:R-:W-:-:S04]  /*8660*/  @!P2 IMAD.WIDE R10, R0, 0x2, R4 ;  /* 0x00000002000aa825 */ /* 0x002fc800078e0204 */
[----:B--2---:R-:W-:Y:S02]  /*8670*/  @!P2 IMAD.WIDE R8, R0, 0x2, R6 ;  /* 0x000000020008a825 */ /* 0x004fe400078e0206 */
[----:B------:R-:W-:-:S04]  /*8680*/  @!P1 SHF.R.S32.HI R0, RZ, 0x1f, R3 ;  /* 0x0000001fff009819 */ /* 0x000fc80000011403 */
[----:B------:R-:W-:Y:S01]  /*8690*/  @!P1 LEA.HI R0, R0, R3, RZ, 0x2 ;  /* 0x0000000300009211 */ /* 0x000fe200078f10ff */
[----:B------:R1:W5:Y:S03]  /*86a0*/  @!P2 LD.E.64 R50, [R8.64] ;  /* 0x0000000c0832a980 */ /* 0x000366000c101b00 */
[----:B------:R-:W-:Y:S01]  /*86b0*/  @!P1 LOP3.LUT R0, R0, 0xfffffffc, RZ, 0xc0, !PT ;  /* 0xfffffffc00009812 */ /* 0x000fe200078ec0ff */
[----:B------:R-:W-:Y:S01]  /*86c0*/  CS2R R54, SRZ ;  /* 0x0000000000367805 */ /* 0x000fe2000001ff00 */
[----:B------:R-:W-:Y:S01]  /*86d0*/  @!P0 SHF.R.S32.HI R3, RZ, 0x1f, R12 ;  /* 0x0000001fff038819 */ /* 0x000fe2000001140c */
[----:B------:R-:W-:-:S03]  /*86e0*/  CS2R R48, SRZ ;  /* 0x0000000000307805 */ /* 0x000fc6000001ff00 */
[----:B------:R-:W-:Y:S01]  /*86f0*/  @!P0 LEA.HI R3, R3, R12, RZ, 0x2 ;  /* 0x0000000c03038211 */ /* 0x000fe200078f10ff */
[----:B------:R-:W-:Y:S01]  /*8700*/  CS2R R52, SRZ ;  /* 0x0000000000347805 */ /* 0x000fe2000001ff00 */
[C---:B------:R-:W-:Y:S01]  /*8710*/  @!P1 IMAD.WIDE R12, R0.reuse, 0x2, R6 ;  /* 0x00000002000c9825 */ /* 0x040fe200078e0206 */
[----:B------:R2:W5:Y:S01]  /*8720*/  @!P2 LD.E.64 R48, [R10.64] ;  /* 0x0000000c0a30a980 */ /* 0x000562000c101b00 */
[----:B------:R-:W-:Y:S01]  /*8730*/  CS2R R56, SRZ ;  /* 0x0000000000387805 */ /* 0x000fe2000001ff00 */
[----:B------:R-:W-:Y:S02]  /*8740*/  CS2R R58, SRZ ;  /* 0x00000000003a7805 */ /* 0x000fe4000001ff00 */
[----:B------:R3:W5:Y:S01]  /*8750*/  @!P1 LD.E.64 R52, [R12.64] ;  /* 0x0000000c0c349980 */ /* 0x000762000c101b00 */
[----:B-1----:R-:W-:-:S05]  /*8760*/  @!P1 IMAD.WIDE R8, R0, 0x2, R4 ;  /* 0x0000000200089825 */ /* 0x002fca00078e0204 */
[----:B------:R1:W5:Y:S01]  /*8770*/  @!P1 LD.E.64 R54, [R8.64] ;  /* 0x0000000c08369980 */ /* 0x000362000c101b00 */
[C---:B---3--:R-:W-:Y:S02]  /*8780*/  IADD3 R12, R16.reuse, 0x20, RZ ;  /* 0x00000020100c7810 */ /* 0x048fe40007ffe0ff */
[----:B------:R-:W-:Y:S02]  /*8790*/  IADD3 R13, R16, 0x28, RZ ;  /* 0x00000028100d7810 */ /* 0x000fe40007ffe0ff */
[----:B-1----:R-:W-:-:S05]  /*87a0*/  @!P0 LOP3.LUT R8, R3, 0xfffffffc, RZ, 0xc0, !PT ;  /* 0xfffffffc03088812 */ /* 0x002fca00078ec0ff */
[----:B--2---:R-:W-:-:S04]  /*87b0*/  @!P0 IMAD.WIDE R10, R8, 0x2, R4 ;  /* 0x00000002080a8825 */ /* 0x004fc800078e0204 */
[----:B------:R-:W-:Y:S01]  /*87c0*/  @!P0 IMAD.WIDE R8, R8, 0x2, R6 ;  /* 0x0000000208088825 */ /* 0x000fe200078e0206 */
[----:B------:R1:W5:Y:S01]  /*87d0*/  @!P0 LD.E.64 R56, [R10.64] ;  /* 0x0000000c0a388980 */ /* 0x000362000c101b00 */
[----:B------:R-:W-:-:S03]  /*87e0*/  ISETP.GE.AND P1, PT, R12, c[0x0][0x27c], PT ;  /* 0x00009f000c007a0c */ /* 0x000fc60003f26270 */
[----:B------:R2:W5:Y:S01]  /*87f0*/  @!P0 LD.E.64 R58, [R8.64] ;  /* 0x0000000c083a8980 */ /* 0x000562000c101b00 */
[----:B------:R-:W-:-:S09]  /*8800*/  ISETP.GE.AND P0, PT, R13, c[0x0][0x27c], PT ;  /* 0x00009f000d007a0c */ /* 0x000fd20003f06270 */
[----:B------:R-:W-:-:S04]  /*8810*/  @!P1 SHF.R.S32.HI R3, RZ, 0x1f, R12 ;  /* 0x0000001fff039819 */ /* 0x000fc8000001140c */
        /* <DEDUP_REMOVED lines=17> */
.L_x_412:
[----:B-123--:R-:W-:Y:S05]  /*8930*/  BSYNC B0 ;  /* 0x0000000000007941 */ /* 0x00efea0003800000 */
.L_x_411:
[----:B-----5:R-:W-:Y:S01]  /*8940*/  IMAD.MOV.U32 R0, RZ, RZ, R68 ;  /* 0x000000ffff007224 */ /* 0x020fe200078e0044 */
[----:B------:R-:W-:Y:S01]  /*8950*/  LEA.HI R7, R60, R60, RZ, 0x1 ;  /* 0x0000003c3c077211 */ /* 0x000fe200078f08ff */
[----:B------:R-:W-:Y:S01]  /*8960*/  IMAD.MOV.U32 R5, RZ, RZ, R69 ;  /* 0x000000ffff057224 */ /* 0x000fe200078e0045 */
[----:B------:R-:W-:-:S04]  /*8970*/  DEPBAR.LE SB0, 0x1 ;  /* 0x000080400000791a */ /* 0x000fc80000000000 */
[----:B------:R-:W-:Y:S01]  /*8980*/  PRMT R91, R0, 0x5410, R5 ;  /* 0x00005410005b7816 */ /* 0x000fe20000000005 */
[----:B------:R-:W-:Y:S01]  /*8990*/  IMAD.MOV.U32 R0, RZ, RZ, R56 ;  /* 0x000000ffff007224 */ /* 0x000fe200078e0038 */
[----:B------:R-:W-:Y:S01]  /*89a0*/  BSSY B1, `(.L_x_413) ;  /* 0x0000155000017945 */ /* 0x000fe20003800000 */
[----:B------:R-:W-:Y:S02]  /*89b0*/  IMAD.MOV.U32 R4, RZ, RZ, R62 ;  /* 0x000000ffff047224 */ /* 0x000fe400078e003e */
[----:B------:R-:W-:Y:S01]  /*89c0*/  IMAD.MOV.U32 R3, RZ, RZ, R63 ;  /* 0x000000ffff037224 */ /* 0x000fe200078e003f */
[----:B------:R-:W-:Y:S01]  /*89d0*/  PRMT R87, R0, 0x7610, R87 ;  /* 0x0000761000577816 */ /* 0x000fe20000000057 */
[----:B------:R-:W-:Y:S02]  /*89e0*/  IMAD.MOV.U32 R0, RZ, RZ, R48 ;  /* 0x000000ffff007224 */ /* 0x000fe400078e0030 */
[----:B------:R-:W-:Y:S01]  /*89f0*/  IMAD.MOV.U32 R5, RZ, RZ, R57 ;  /* 0x000000ffff057224 */ /* 0x000fe200078e0039 */
[----:B------:R-:W-:Y:S01]  /*8a00*/  PRMT R89, R4, 0x5410, R3 ;  /* 0x0000541004597816 */ /* 0x000fe20000000003 */
[----:B------:R-:W-:Y:S01]  /*8a10*/  IMAD.MOV.U32 R4, RZ, RZ, R54 ;  /* 0x000000ffff047224 */ /* 0x000fe200078e0036 */
[----:B------:R-:W-:Y:S01]  /*8a20*/  PRMT R82, R82, 0x5410, R0 ;  /* 0x0000541052527816 */ /* 0x000fe20000000000 */
[----:B------:R-:W-:Y:S01]  /*8a30*/  IMAD.MOV.U32 R3, RZ, RZ, R55 ;  /* 0x000000ffff037224 */ /* 0x000fe200078e0037 */
[----:B------:R-:W-:Y:S01]  /*8a40*/  PRMT R87, R87, 0x5410, R5 ;  /* 0x0000541057577816 */ /* 0x000fe20000000005 */
[----:B------:R-:W-:Y:S01]  /*8a50*/  IMAD.MOV.U32 R0, RZ, RZ, R49 ;  /* 0x000000ffff007224 */ /* 0x000fe200078e0031 */
[----:B------:R-:W-:-:S02]  /*8a60*/  SHF.R.S32.HI R5, RZ, 0x1f, R132 ;  /* 0x0000001fff057819 */ /* 0x000fc40000011484 */
[----:B------:R-:W-:Y:S01]  /*8a70*/  PRMT R85, R4, 0x5410, R3 ;  /* 0x0000541004557816 */ /* 0x000fe20000000003 */
[----:B------:R-:W-:Y:S01]  /*8a80*/  IMAD.MOV.U32 R4, RZ, RZ, R26 ;  /* 0x000000ffff047224 */ /* 0x000fe200078e001a */
[----:B------:R-:W-:Y:S01]  /*8a90*/  PRMT R83, R83, 0x5410, R0 ;  /* 0x0000541053537816 */ /* 0x000fe20000000000 */
[----:B------:R-:W-:Y:S01]  /*8aa0*/  IMAD.MOV.U32 R3, RZ, RZ, R27 ;  /* 0x000000ffff037224 */ /* 0x000fe200078e001b */
[----:B------:R-:W-:Y:S01]  /*8ab0*/  LEA.HI R0, R5, R132, RZ, 0x2 ;  /* 0x0000008405007211 */ /* 0x000fe200078f10ff */
[----:B------:R-:W-:Y:S01]  /*8ac0*/  IMAD.MOV.U32 R5, RZ, RZ, R66 ;  /* 0x000000ffff057224 */ /* 0x000fe200078e0042 */
[----:B------:R-:W-:Y:S02]  /*8ad0*/  PRMT R78, R78, 0x5410, R4 ;  /* 0x000054104e4e7816 */ /* 0x000fe40000000004 */
[----:B------:R-:W-:Y:S01]  /*8ae0*/  LOP3.LUT R4, R0, 0xfffffffc, RZ, 0xc0, !PT ;  /* 0xfffffffc00047812 */ /* 0x000fe200078ec0ff */
[----:B------:R-:W-:Y:S01]  /*8af0*/  IMAD.MOV.U32 R0, RZ, RZ, R64 ;  /* 0x000000ffff007224 */ /* 0x000fe200078e0040 */
[----:B------:R-:W-:Y:S01]  /*8b00*/  PRMT R79, R79, 0x5410, R3 ;  /* 0x000054104f4f7816 */ /* 0x000fe20000000003 */
[----:B------:R-:W-:-:S02]  /*8b10*/  IMAD.MOV.U32 R3, RZ, RZ, R67 ;  /* 0x000000ffff037224 */ /* 0x000fc400078e0043 */
[----:B------:R-:W-:Y:S01]  /*8b20*/  IMAD.IADD R6, R132, 0x1, -R4 ;  /* 0x0000000184067824 */ /* 0x000fe200078e0a04 */
[----:B------:R-:W-:Y:S01]  /*8b30*/  PRMT R88, R0, 0x7610, R88 ;  /* 0x0000761000587816 */ /* 0x000fe20000000058 */
[----:B------:R-:W-:Y:S01]  /*8b40*/  IMAD.MOV.U32 R0, RZ, RZ, R65 ;  /* 0x000000ffff007224 */ /* 0x000fe200078e0041 */
[----:B------:R-:W-:Y:S01]  /*8b50*/  PRMT R90, R5, 0x5410, R3 ;  /* 0x00005410055a7816 */ /* 0x000fe20000000003 */
[----:B------:R-:W-:Y:S01]  /*8b60*/  IMAD.SHL.U32 R3, R6, 0x40, RZ ;  /* 0x0000004006037824 */ /* 0x000fe200078e00ff */
[----:B------:R-:W-:Y:S01]  /*8b70*/  BAR.SYNC.DEFER_BLOCKING 0x0 ;  /* 0x0000000000007b1d */ /* 0x000fe20000010000 */
[----:B------:R-:W-:Y:S01]  /*8b80*/  IMAD.MOV.U32 R5, RZ, RZ, R58 ;  /* 0x000000ffff057224 */ /* 0x000fe200078e003a */
[----:B------:R-:W-:Y:S01]  /*8b90*/  PRMT R88, R88, 0x5410, R0 ;  /* 0x0000541058587816 */ /* 0x000fe20000000000 */
[----:B------:R-:W-:Y:S01]  /*8ba0*/  IMAD.MOV.U32 R4, RZ, RZ, R59 ;  /* 0x000000ffff047224 */ /* 0x000fe200078e003b */
[----:B------:R-:W-:Y:S01]  /*8bb0*/  LOP3.LUT R0, R3, 0xc0, RZ, 0xc0, !PT ;  /* 0x000000c003007812 */ /* 0x000fe200078ec0ff */
[----:B------:R-:W-:Y:S01]  /*8bc0*/  IMAD.MOV.U32 R3, RZ, RZ, R52 ;  /* 0x000000ffff037224 */ /* 0x000fe200078e0034 */
[----:B------:R-:W-:Y:S01]  /*8bd0*/  LOP3.LUT P0, RZ, R6, 0x2, RZ, 0xc0, !PT ;  /* 0x0000000206ff7812 */ /* 0x000fe2000780c0ff */
[----:B------:R-:W-:Y:S01]  /*8be0*/  IMAD.MOV.U32 R6, RZ, RZ, R51 ;  /* 0x000000ffff067224 */ /* 0x000fe200078e0033 */
[----:B------:R-:W-:-:S02]  /*8bf0*/  PRMT R86, R5, 0x5410, R4 ;  /* 0x0000541005567816 */ /* 0x000fc40000000004 */
[----:B------:R-:W-:Y:S01]  /*8c00*/  PRMT R84, R3, 0x7610, R84 ;  /* 0x0000761003547816 */ /* 0x000fe20000000054 */
[----:B------:R-:W-:Y:S01]  /*8c10*/  IMAD.MOV.U32 R3, RZ, RZ, R53 ;  /* 0x000000ffff037224 */ /* 0x000fe200078e0035 */
[----:B------:R-:W-:Y:S02]  /*8c20*/  LOP3.LUT R4, R0, 0x8, R61, 0xf8, !PT ;  /* 0x0000000800047812 */ /* 0x000fe400078ef83d */
[----:B------:R-:W-:Y:S02]  /*8c30*/  SHF.R.U32.HI R0, RZ, 0x3, R0 ;  /* 0x00000003ff007819 */ /* 0x000fe40000011600 */
[----:B------:R-:W-:Y:S01]  /*8c40*/  PRMT R84, R84, 0x5410, R3 ;  /* 0x0000541054547816 */ /* 0x000fe20000000003 */
[----:B------:R-:W-:Y:S01]  /*8c50*/  IMAD.IADD R3, R44, 0x1, -R196 ;  /* 0x000000012c037824 */ /* 0x000fe200078e0ac4 */
[----:B------:R-:W-:Y:S01]  /*8c60*/  LOP3.LUT R5, R4, R0, RZ, 0x3c, !PT ;  /* 0x0000000004057212 */ /* 0x000fe200078e3cff */
[----:B------:R-:W-:Y:S01]  /*8c70*/  IMAD.MOV.U32 R4, RZ, RZ, R50 ;  /* 0x000000ffff047224 */ /* 0x000fe200078e0032 */
[----:B------:R-:W-:-:S02]  /*8c80*/  LOP3.LUT R0, R7, 0x7fffffe, RZ, 0xc0, !PT ;  /* 0x07fffffe07007812 */ /* 0x000fc400078ec0ff */
[----:B------:R-:W-:Y:S02]  /*8c90*/  IMNMX R44, R3, 0x80, PT ;  /* 0x00000080032c7817 */ /* 0x000fe40003800200 */
[----:B------:R-:W-:Y:S01]  /*8ca0*/  PRMT R80, R4, 0x7610, R80 ;  /* 0x0000761004507816 */ /* 0x000fe20000000050 */
[C---:B------:R-:W-:Y:S01]  /*8cb0*/  IMAD.IADD R0, R60.reuse, 0x1, -R0 ;  /* 0x000000013c007824 */ /* 0x040fe200078e0a00 */
[----:B------:R-:W-:Y:S01]  /*8cc0*/  ISETP.GE.AND P1, PT, R60, R44, PT ;  /* 0x0000002c3c00720c */ /* 0x000fe20003f26270 */
[----:B------:R-:W-:Y:S01]  /*8cd0*/  IMAD.MOV.U32 R4, RZ, RZ, R47 ;  /* 0x000000ffff047224 */ /* 0x000fe200078e002f */
[----:B------:R-:W-:Y:S01]  /*8ce0*/  PRMT R80, R80, 0x5410, R6 ;  /* 0x0000541050507816 */ /* 0x000fe20000000006 */
[----:B------:R-:W-:-:S04]  /*8cf0*/  IMAD R0, R92, 0x8, R0 ;  /* 0x000000085c007824 */ /* 0x000fc800078e0200 */
[----:B------:R-:W-:Y:S02]  /*8d00*/  IMAD.U32 R0, R0, 0x20, R5 ;  /* 0x0000002000007824 */ /* 0x000fe400078e0005 */
[----:B------:R-:W-:-:S03]  /*8d10*/  IMAD.MOV.U32 R5, RZ, RZ, R46 ;  /* 0x000000ffff057224 */ /* 0x000fc600078e002e */
[C---:B------:R-:W-:Y:S02]  /*8d20*/  IADD3 R3, R0.reuse, 0x10, RZ ;  /* 0x0000001000037810 */ /* 0x040fe40007ffe0ff */
[C---:B------:R-:W-:Y:S02]  /*8d30*/  @P0 IADD3 R3, R0.reuse, -0x10, RZ ;  /* 0xfffffff000030810 */ /* 0x040fe40007ffe0ff */
[----:B------:R-:W-:Y:S02]  /*8d40*/  PRMT R61, R5, 0x5410, R4 ;  /* 0x00005410053d7816 */ /* 0x000fe40000000004 */
[----:B------:R-:W-:Y:S02]  /*8d50*/  LEA R24, R0, 0x6080, 0x1 ;  /* 0x0000608000187811 */ /* 0x000fe400078e08ff */
[----:B------:R-:W-:Y:S01]  /*8d60*/  LEA R25, R3, 0x6080, 0x1 ;  /* 0x0000608003197811 */ /* 0x000fe200078e08ff */
[----:B------:R-:W-:Y:S05]  /*8d70*/  @P1 BRA `(.L_x_414) ;  /* 0x0000117000001947 */ /* 0x000fea0003800000 */
[----:B------:R-:W-:Y:S01]  /*8d80*/  ISETP.GE.AND P0, PT, R16, c[0x0][0x27c], PT ;  /* 0x00009f0010007a0c */ /* 0x000fe20003f06270 */
[----:B------:R-:W-:-:S12]  /*8d90*/  BSSY B0, `(.L_x_415) ;  /* 0x000002c000007945 */ /* 0x000fd80003800000 */
[----:B------:R-:W-:Y:S05]  /*8da0*/  @P0 BRA `(.L_x_416) ;  /* 0x000002a000000947 */ /* 0x000fea0003800000 */
[----:B------:R-:W1:Y:S01]  /*8db0*/  LDS.128 R4, [R24] ;  /* 0x0000000018047984 */ /* 0x000e620000000c00 */
[----:B------:R-:W-:Y:S02]  /*8dc0*/  SHF.R.U32.HI R0, RZ, 0x10, R19 ;  /* 0x00000010ff007819 */ /* 0x000fe40000011613 */
[--C-:B------:R-:W-:Y:S02]  /*8dd0*/  SHF.R.U32.HI R3, RZ, 0x10, R15.reuse ;  /* 0x00000010ff037819 */ /* 0x100fe4000001160f */
[----:B------:R-:W-:Y:S02]  /*8de0*/  SHF.R.U64 R17, R14, 0x10, R15 ;  /* 0x000000100e117819 */ /* 0x000fe4000000120f */
[----:B------:R-:W-:Y:S01]  /*8df0*/  SHF.R.U64 R15, R18, 0x10, R19 ;  /* 0x00000010120f7819 */ /* 0x000fe20000001213 */
[----:B------:R-:W-:Y:S02]  /*8e00*/  HADD2.F32 R18, -RZ, R3.H0_H0 ;  /* 0x20000003ff127230 */ /* 0x000fe40000004100 */
[----:B------:R-:W-:-:S02]  /*8e10*/  HADD2.F32 R17, -RZ, R17.H0_H0 ;  /* 0x20000011ff117230 */ /* 0x000fc40000004100 */
[--C-:B-1----:R-:W-:Y:S02]  /*8e20*/  HADD2.F32 R8, -RZ, R7.reuse.H0_H0 ;  /* 0x20000007ff087230 */ /* 0x102fe40000004100 */
[--C-:B------:R-:W-:Y:S02]  /*8e30*/  HADD2.F32 R12, -RZ, R6.reuse.H0_H0 ;  /* 0x20000006ff0c7230 */ /* 0x100fe40000004100 */
[----:B------:R-:W-:Y:S02]  /*8e40*/  HADD2.F32 R11, -RZ, R6.H1_H1 ;  /* 0x30000006ff0b7230 */ /* 0x000fe40000004100 */
[----:B------:R-:W-:Y:S02]  /*8e50*/  HADD2.F32 R7, -RZ, R7.H1_H1 ;  /* 0x30000007ff077230 */ /* 0x000fe40000004100 */
[----:B------:R-:W-:Y:S02]  /*8e60*/  HADD2.F32 R6, -RZ, R0.H0_H0 ;  /* 0x20000000ff067230 */ /* 0x000fe40000004100 */
[----:B------:R-:W-:-:S02]  /*8e70*/  HADD2.F32 R10, -RZ, R4.H0_H0 ;  /* 0x20000004ff0a7230 */ /* 0x000fc40000004100 */
[----:B------:R-:W-:Y:S01]  /*8e80*/  HADD2.F32 R9, -RZ, R4.H1_H1 ;  /* 0x30000004ff097230 */ /* 0x000fe20000004100 */
[-C--:B------:R-:W-:Y:S01]  /*8e90*/  FMUL.FTZ R3, R7, R6.reuse ;  /* 0x0000000607037220 */ /* 0x080fe20000410000 */
[----:B------:R-:W-:Y:S02]  /*8ea0*/  HADD2.F32 R0, -RZ, R45.H0_H0 ;  /* 0x2000002dff007230 */ /* 0x000fe40000004100 */
[--C-:B------:R-:W-:Y:S02]  /*8eb0*/  HADD2.F32 R14, -RZ, R5.reuse.H0_H0 ;  /* 0x20000005ff0e7230 */ /* 0x100fe40000004100 */
[----:B------:R-:W-:Y:S01]  /*8ec0*/  HADD2.F32 R13, -RZ, R5.H1_H1 ;  /* 0x30000005ff0d7230 */ /* 0x000fe20000004100 */
[C---:B------:R-:W-:Y:S01]  /*8ed0*/  FMUL.FTZ R5, R8.reuse, R6 ;  /* 0x0000000608057220 */ /* 0x040fe20000410000 */
[----:B------:R-:W-:Y:S01]  /*8ee0*/  HADD2.F32 R4, -RZ, R70.H0_H0 ;  /* 0x20000046ff047230 */ /* 0x000fe20000004100 */
[----:B------:R-:W-:Y:S02]  /*8ef0*/  FFMA.FTZ R8, R8, R18, -R3 ;  /* 0x0000001208087223 */ /* 0x000fe40000010803 */
[----:B------:R-:W-:-:S02]  /*8f00*/  FMUL.FTZ R6, R9, R0 ;  /* 0x0000000009067220 */ /* 0x000fc40000410000 */
[C---:B------:R-:W-:Y:S01]  /*8f10*/  FMUL.FTZ R3, R10.reuse, R0 ;  /* 0x000000000a037220 */ /* 0x040fe20000410000 */
[----:B------:R-:W-:Y:S01]  /*8f20*/  HADD2.F32 R0, -RZ, R45.H1_H1 ;  /* 0x3000002dff007230 */ /* 0x000fe20000004100 */
[----:B------:R-:W-:Y:S01]  /*8f30*/  FFMA.FTZ R7, R7, R18, R5 ;  /* 0x0000001207077223 */ /* 0x000fe20000010005 */
[----:B------:R-:W-:Y:S01]  /*8f40*/  HADD2.F32 R5, -RZ, R15.H0_H0 ;  /* 0x2000000fff057230 */ /* 0x000fe20000004100 */
[-C--:B------:R-:W-:Y:S02]  /*8f50*/  FFMA.FTZ R10, R10, R4.reuse, -R6 ;  /* 0x000000040a0a7223 */ /* 0x080fe40000010806 */
[----:B------:R-:W-:Y:S01]  /*8f60*/  FFMA.FTZ R9, R9, R4, R3 ;  /* 0x0000000409097223 */ /* 0x000fe20000010003 */
[----:B------:R-:W-:Y:S01]  /*8f70*/  HADD2.F32 R3, -RZ, R70.H1_H1 ;  /* 0x30000046ff037230 */ /* 0x000fe20000004100 */
[----:B------:R-:W-:Y:S01]  /*8f80*/  FMUL.FTZ R4, R11, R0 ;  /* 0x000000000b047220 */ /* 0x000fe20000410000 */
[----:B------:R-:W-:Y:S01]  /*8f90*/  F2FP.PACK_AB R7, R7, R8 ;  /* 0x000000080707723e */ /* 0x000fe200000000ff */
[----:B------:R-:W-:-:S02]  /*8fa0*/  FMUL.FTZ R0, R12, R0 ;  /* 0x000000000c007220 */ /* 0x000fc40000410000 */
[-C--:B------:R-:W-:Y:S02]  /*8fb0*/  FMUL.FTZ R6, R13, R5.reuse ;  /* 0x000000050d067220 */ /* 0x080fe40000410000 */
[----:B------:R-:W-:Y:S02]  /*8fc0*/  FMUL.FTZ R5, R14, R5 ;  /* 0x000000050e057220 */ /* 0x000fe40000410000 */
[-C--:B------:R-:W-:Y:S02]  /*8fd0*/  FFMA.FTZ R4, R12, R3.reuse, -R4 ;  /* 0x000000030c047223 */ /* 0x080fe40000010804 */
[----:B------:R-:W-:Y:S02]  /*8fe0*/  FFMA.FTZ R0, R11, R3, R0 ;  /* 0x000000030b007223 */ /* 0x000fe40000010000 */
[-C--:B------:R-:W-:Y:S02]  /*8ff0*/  FFMA.FTZ R3, R14, R17.reuse, -R6 ;  /* 0x000000110e037223 */ /* 0x080fe40000010806 */
[----:B------:R-:W-:Y:S01]  /*9000*/  FFMA.FTZ R5, R13, R17, R5 ;  /* 0x000000110d057223 */ /* 0x000fe20000010005 */
[----:B------:R-:W-:-:S02]  /*9010*/  F2FP.PACK_AB R6, R0, R4 ;  /* 0x000000040006723e */ /* 0x000fc400000000ff */
[----:B------:R-:W-:Y:S02]  /*9020*/  F2FP.PACK_AB R4, R9, R10 ;  /* 0x0000000a0904723e */ /* 0x000fe400000000ff */
[----:B------:R-:W-:-:S05]  /*9030*/  F2FP.PACK_AB R5, R5, R3 ;  /* 0x000000030505723e */ /* 0x000fca00000000ff */
[----:B------:R1:W-:Y:S02]  /*9040*/  STS.128 [R24], R4 ;  /* 0x0000000418007388 */ /* 0x0003e40000000c00 */
.L_x_416:
[----:B------:R-:W-:Y:S05]  /*9050*/  BSYNC B0 ;  /* 0x0000000000007941 */ /* 0x000fea0003800000 */
.L_x_415:
[----:B------:R-:W-:Y:S01]  /*9060*/  IADD3 R0, R16, 0x8, RZ ;  /* 0x0000000810007810 */ /* 0x000fe20007ffe0ff */
[----:B------:R-:W-:Y:S03]  /*9070*/  BSSY B0, `(.L_x_417) ;  /* 0x000002d000007945 */ /* 0x000fe60003800000 */
[----:B------:R-:W-:-:S13]  /*9080*/  ISETP.GE.AND P0, PT, R0, c[0x0][0x27c], PT ;  /* 0x00009f0000007a0c */ /* 0x000fda0003f06270 */
[----:B------:R-:W-:Y:S05]  /*9090*/  @P0 BRA `(.L_x_418) ;  /* 0x000002a000000947 */ /* 0x000fea0003800000 */
[----:B-1----:R-:W1:Y:S01]  /*90a0*/  LDS.128 R4, [R25] ;  /* 0x0000000019047984 */ /* 0x002e620000000c00 */
[----:B------:R-:W-:Y:S02]  /*90b0*/  SHF.R.U32.HI R0, RZ, 0x10, R23 ;  /* 0x00000010ff007819 */ /* 0x000fe40000011617 */
[----:B------:R-:W-:Y:S02]  /*90c0*/  SHF.R.U32.HI R3, RZ, 0x10, R21 ;  /* 0x00000010ff037819 */ /* 0x000fe40000011615 */
[----:B------:R-:W-:Y:S02]  /*90d0*/  SHF.R.U64 R15, R22, 0x10, R23 ;  /* 0x00000010160f7819 */ /* 0x000fe40000001217 */
[----:B------:R-:W-:Y:S01]  /*90e0*/  SHF.R.U64 R17, R20, 0x10, R21 ;  /* 0x0000001014117819 */ /* 0x000fe20000001215 */
[----:B------:R-:W-:-:S04]  /*90f0*/  HADD2.F32 R18, -RZ, R3.H0_H0 ;  /* 0x20000003ff127230 */ /* 0x000fc80000004100 */
[----:B------:R-:W-:Y:S02]  /*9100*/  HADD2.F32 R17, -RZ, R17.H0_H0 ;  /* 0x20000011ff117230 */ /* 0x000fe40000004100 */
[--C-:B-1----:R-:W-:Y:S02]  /*9110*/  HADD2.F32 R8, -RZ, R7.reuse.H0_H0 ;  /* 0x20000007ff087230 */ /* 0x102fe40000004100 */
[--C-:B------:R-:W-:Y:S02]  /*9120*/  HADD2.F32 R12, -RZ, R6.reuse.H0_H0 ;  /* 0x20000006ff0c7230 */ /* 0x100fe40000004100 */
[----:B------:R-:W-:Y:S02]  /*9130*/  HADD2.F32 R11, -RZ, R6.H1_H1 ;  /* 0x30000006ff0b7230 */ /* 0x000fe40000004100 */
[----:B------:R-:W-:Y:S02]  /*9140*/  HADD2.F32 R7, -RZ, R7.H1_H1 ;  /* 0x30000007ff077230 */ /* 0x000fe40000004100 */
[----:B------:R-:W-:-:S02]  /*9150*/  HADD2.F32 R6, -RZ, R0.H0_H0 ;  /* 0x20000000ff067230 */ /* 0x000fc40000004100 */
[--C-:B------:R-:W-:Y:S02]  /*9160*/  HADD2.F32 R10, -RZ, R4.reuse.H0_H0 ;  /* 0x20000004ff0a7230 */ /* 0x100fe40000004100 */
[----:B------:R-:W-:Y:S01]  /*9170*/  HADD2.F32 R9, -RZ, R4.H1_H1 ;  /* 0x30000004ff097230 */ /* 0x000fe20000004100 */
[-C--:B------:R-:W-:Y:S01]  /*9180*/  FMUL.FTZ R3, R7, R6.reuse ;  /* 0x0000000607037220 */ /* 0x080fe20000410000 */
[----:B------:R-:W-:Y:S02]  /*9190*/  HADD2.F32 R0, -RZ, R71.H0_H0 ;  /* 0x20000047ff007230 */ /* 0x000fe40000004100 */
[--C-:B------:R-:W-:Y:S02]  /*91a0*/  HADD2.F32 R14, -RZ, R5.reuse.H0_H0 ;  /* 0x20000005ff0e7230 */ /* 0x100fe40000004100 */
[----:B------:R-:W-:Y:S01]  /*91b0*/  HADD2.F32 R13, -RZ, R5.H1_H1 ;  /* 0x30000005ff0d7230 */ /* 0x000fe20000004100 */
[C---:B------:R-:W-:Y:S01]  /*91c0*/  FMUL.FTZ R5, R8.reuse, R6 ;  /* 0x0000000608057220 */ /* 0x040fe20000410000 */
[----:B------:R-:W-:Y:S01]  /*91d0*/  HADD2.F32 R4, -RZ, R72.H0_H0 ;  /* 0x20000048ff047230 */ /* 0x000fe20000004100 */
[----:B------:R-:W-:-:S02]  /*91e0*/  FFMA.FTZ R8, R8, R18, -R3 ;  /* 0x0000001208087223 */ /* 0x000fc40000010803 */
[-C--:B------:R-:W-:Y:S02]  /*91f0*/  FMUL.FTZ R6, R9, R0.reuse ;  /* 0x0000000009067220 */ /* 0x080fe40000410000 */
        /* <DEDUP_REMOVED lines=20> */
.L_x_418:
[----:B------:R-:W-:Y:S05]  /*9340*/  BSYNC B0 ;  /* 0x0000000000007941 */ /* 0x000fea0003800000 */
.L_x_417:
[----:B------:R-:W-:Y:S01]  /*9350*/  IADD3 R0, R16, 0x10, RZ ;  /* 0x0000001010007810 */ /* 0x000fe20007ffe0ff */
[----:B------:R-:W-:Y:S03]  /*9360*/  BSSY B0, `(.L_x_419) ;  /* 0x000002d000007945 */ /* 0x000fe60003800000 */
[----:B------:R-:W-:-:S13]  /*9370*/  ISETP.GE.AND P0, PT, R0, c[0x0][0x27c], PT ;  /* 0x00009f0000007a0c */ /* 0x000fda0003f06270 */
[----:B------:R-:W-:Y:S05]  /*9380*/  @P0 BRA `(.L_x_420) ;  /* 0x000002a000000947 */ /* 0x000fea0003800000 */
[----:B-1----:R-:W1:Y:S01]  /*9390*/  LDS.128 R4, [R24+0x2000] ;  /* 0x0020000018047984 */ /* 0x002e620000000c00 */
        /* <DEDUP_REMOVED lines=40> */
[----:B------:R1:W-:Y:S02]  /*9620*/  STS.128 [R24+0x2000], R4 ;  /* 0x0020000418007388 */ /* 0x0003e40000000c00 */
.L_x_420:
[----:B------:R-:W-:Y:S05]  /*9630*/  BSYNC B0 ;  /* 0x0000000000007941 */ /* 0x000fea0003800000 */
.L_x_419:
        /* <DEDUP_REMOVED lines=46> */
.L_x_422:
[----:B------:R-:W-:Y:S05]  /*9920*/  BSYNC B0 ;  /* 0x0000000000007941 */ /* 0x000fea0003800000 */
.L_x_421:
        /* <DEDUP_REMOVED lines=32> */
[----:B------:R-:W-:Y:S01]  /*9b30*/  HADD2.F32 R3, -RZ, R79.H0_H0 ;  /* 0x2000004fff037230 */ /* 0x000fe20000004100 */
        /* <DEDUP_REMOVED lines=13> */
.L_x_424:
[----:B------:R-:W-:Y:S05]  /*9c10*/  BSYNC B0 ;  /* 0x0000000000007941 */ /* 0x000fea0003800000 */
.L_x_423:
[----:B------:R-:W-:-:S04]  /*9c20*/  IADD3 R0, R16, 0x28, RZ ;  /* 0x0000002810007810 */ /* 0x000fc80007ffe0ff */
        /* <DEDUP_REMOVED lines=44> */
.L_x_414:
[----:B------:R-:W-:Y:S05]  /*9ef0*/  BSYNC B1 ;  /* 0x0000000000017941 */ /* 0x000fea0003800000 */
.L_x_413:
[----:B------:R-:W-:-:S04]  /*9f00*/  IADD3 R0, R60, 0x40, RZ ;  /* 0x000000403c007810 */ /* 0x000fc80007ffe0ff */
[----:B------:R-:W-:-:S13]  /*9f10*/  ISETP.GE.AND P0, PT, R0, R44, PT ;  /* 0x0000002c0000720c */ /* 0x000fda0003f06270 */
[----:B------:R-:W-:Y:S05]  /*9f20*/  @P0 BRA `(.L_x_425) ;  /* 0x00004b7000000947 */ /* 0x000fea0003800000 */
[----:B------:R-:W-:Y:S01]  /*9f30*/  ISETP.GE.AND P0, PT, R16, c[0x0][0x27c], PT ;  /* 0x00009f0010007a0c */ /* 0x000fe20003f06270 */
[----:B------:R-:W-:-:S12]  /*9f40*/  BSSY B0, `(.L_x_426) ;  /* 0x000002c000007945 */ /* 0x000fd80003800000 */
        /* <DEDUP_REMOVED lines=20> */
[----:B------:R-:W-:Y:S01]  /*a090*/  HADD2.F32 R4, -RZ, R78.H1_H1 ;  /* 0x3000004eff047230 */ /* 0x000fe20000004100 */
        /* <DEDUP_REMOVED lines=22> */
.L_x_427:
[----:B------:R-:W-:Y:S05]  /*a200*/  BSYNC B0 ;  /* 0x0000000000007941 */ /* 0x000fea0003800000 */
.L_x_426:
        /* <DEDUP_REMOVED lines=46> */
.L_x_429:
[----:B------:R-:W-:Y:S05]  /*a4f0*/  BSYNC B0 ;  /* 0x0000000000007941 */ /* 0x000fea0003800000 */
.L_x_428:
        /* <DEDUP_REMOVED lines=46> */
.L_x_431:
[----:B------:R-:W-:Y:S05]  /*a7e0*/  BSYNC B0 ;  /* 0x0000000000007941 */ /* 0x000fea0003800000 */
.L_x_430:
        /* <DEDUP_REMOVED lines=46> */
.L_x_433:
[----:B------:R-:W-:Y:S05]  /*aad0*/  BSYNC B0 ;  /* 0x0000000000007941 */ /* 0x000fea0003800000 */
.L_x_432:
        /* <DEDUP_REMOVED lines=46> */
.L_x_435:
[----:B------:R-:W-:Y:S05]  /*adc0*/  BSYNC B0 ;  /* 0x0000000000007941 */ /* 0x000fea0003800000 */
.L_x_434:
        /* <DEDUP_REMOVED lines=8> */
[----:B------:R-:W-:Y:S02]  /*ae50*/  HADD2.F32 R16, -RZ, R3.H0_H0 ;  /* 0x20000003ff107230 */ /* 0x000fe40000004100 */
[----:B-1----:R-:W-:-:S02]  /*ae60*/  HADD2.F32 R8, -RZ, R7.H0_H0 ;  /* 0x20000007ff087230 */ /* 0x002fc40000004100 */
[--C-:B------:R-:W-:Y:S02]  /*ae70*/  HADD2.F32 R12, -RZ, R6.reuse.H0_H0 ;  /* 0x20000006ff0c7230 */ /* 0x100fe40000004100 */
[----:B------:R-:W-:Y:S02]  /*ae80*/  HADD2.F32 R11, -RZ, R6.H1_H1 ;  /* 0x30000006ff0b7230 */ /* 0x000fe40000004100 */
[----:B------:R-:W-:Y:S02]  /*ae90*/  HADD2.F32 R7, -RZ, R7.H1_H1 ;  /* 0x30000007ff077230 */ /* 0x000fe40000004100 */
[----:B------:R-:W-:Y:S02]  /*aea0*/  HADD2.F32 R6, -RZ, R0.H0_H0 ;  /* 0x20000000ff067230 */ /* 0x000fe40000004100 */
[--C-:B------:R-:W-:Y:S02]  /*aeb0*/  HADD2.F32 R10, -RZ, R4.reuse.H0_H0 ;  /* 0x20000004ff0a7230 */ /* 0x100fe40000004100 */
[----:B------:R-:W-:Y:S01]  /*aec0*/  HADD2.F32 R9, -RZ, R4.H1_H1 ;  /* 0x30000004ff097230 */ /* 0x000fe20000004100 */
[----:B------:R-:W-:Y:S01]  /*aed0*/  FMUL.FTZ R3, R7, R6 ;  /* 0x0000000607037220 */ /* 0x000fe20000410000 */
[----:B------:R-:W-:-:S02]  /*aee0*/  HADD2.F32 R0, -RZ, R90.H0_H0 ;  /* 0x2000005aff007230 */ /* 0x000fc40000004100 */
[--C-:B------:R-:W-:Y:S01]  /*aef0*/  HADD2.F32 R14, -RZ, R5.reuse.H0_H0 ;  /* 0x20000005ff0e7230 */ /* 0x100fe20000004100 */
[C---:B------:R-:W-:Y:S01]  /*af00*/  FFMA.FTZ R18, R8.reuse, R16, -R3 ;  /* 0x0000001008127223 */ /* 0x040fe20000010803 */
[----:B------:R-:W-:Y:S01]  /*af10*/  HADD2.F32 R13, -RZ, R5.H1_H1 ;  /* 0x30000005ff0d7230 */ /* 0x000fe20000004100 */
[----:B------:R-:W-:Y:S01]  /*af20*/  FMUL.FTZ R5, R8, R6 ;  /* 0x0000000608057220 */ /* 0x000fe20000410000 */
[----:B------:R-:W-:Y:S01]  /*af30*/  HADD2.F32 R4, -RZ, R91.H0_H0 ;  /* 0x2000005bff047230 */ /* 0x000fe20000004100 */
[-C--:B------:R-:W-:Y:S01]  /*af40*/  FMUL.FTZ R6, R9, R0.reuse ;  /* 0x0000000009067220 */ /* 0x080fe20000410000 */
[----:B------:R-:W-:Y:S01]  /*af50*/  HADD2.F32 R8, -RZ, R17.H0_H0 ;  /* 0x20000011ff087230 */ /* 0x000fe20000004100 */
[C---:B------:R-:W-:Y:S01]  /*af60*/  FMUL.FTZ R3, R10.reuse, R0 ;  /* 0x000000000a037220 */ /* 0x040fe20000410000 */
[----:B------:R-:W-:Y:S01]  /*af70*/  HADD2.F32 R0, -RZ, R90.H1_H1 ;  /* 0x3000005aff007230 */ /* 0x000fe20000004100 */
[----:B------:R-:W-:Y:S01]  /*af80*/  FFMA.FTZ R7, R7, R16, R5 ;  /* 0x0000001007077223 */ /* 0x000fe20000010005 */
[----:B------:R-:W-:Y:S01]  /*af90*/  HADD2.F32 R5, -RZ, R15.H0_H0 ;  /* 0x2000000fff057230 */ /* 0x000fe20000004100 */
[----:B------:R-:W-:-:S02]  /*afa0*/  FFMA.FTZ R10, R10, R4, -R6 ;  /* 0x000000040a0a7223 */ /* 0x000fc40000010806 */
[----:B------:R-:W-:Y:S01]  /*afb0*/  FFMA.FTZ R9, R9, R4, R3 ;  /* 0x0000000409097223 */ /* 0x000fe20000010003 */
[----:B------:R-:W-:Y:S01]  /*afc0*/  HADD2.F32 R3, -RZ, R91.H1_H1 ;  /* 0x3000005bff037230 */ /* 0x000fe20000004100 */
[----:B------:R-:W-:Y:S01]  /*afd0*/  FMUL.FTZ R4, R11, R0 ;  /* 0x000000000b047220 */ /* 0x000fe20000410000 */
[----:B------:R-:W-:Y:S01]  /*afe0*/  F2FP.PACK_AB R7, R7, R18 ;  /* 0x000000120707723e */ /* 0x000fe200000000ff */
[----:B------:R-:W-:Y:S02]  /*aff0*/  FMUL.FTZ R0, R12, R0 ;  /* 0x000000000c007220 */ /* 0x000fe40000410000 */
[-C--:B------:R-:W-:Y:S02]  /*b000*/  FMUL.FTZ R6, R13, R5.reuse ;  /* 0x000000050d067220 */ /* 0x080fe40000410000 */
[----:B------:R-:W-:Y:S02]  /*b010*/  FMUL.FTZ R5, R14, R5 ;  /* 0x000000050e057220 */ /* 0x000fe40000410000 */
[----:B------:R-:W-:-:S02]  /*b020*/  FFMA.FTZ R4, R12, R3, -R4 ;  /* 0x000000030c047223 */ /* 0x000fc40000010804 */
[----:B------:R-:W-:Y:S02]  /*b030*/  FFMA.FTZ R0, R11, R3, R0 ;  /* 0x000000030b007223 */ /* 0x000fe40000010000 */
[-C--:B------:R-:W-:Y:S02]  /*b040*/  FFMA.FTZ R3, R14, R8.reuse, -R6 ;  /* 0x000000080e037223 */ /* 0x080fe40000010806 */
[----:B------:R-:W-:Y:S01]  /*b050*/  FFMA.FTZ R5, R13, R8, R5 ;  /* 0x000000080d057223 */ /* 0x000fe20000010005 */
[----:B------:R-:W-:Y:S02]  /*b060*/  F2FP.PACK_AB R6, R0, R4 ;  /* 0x000000040006723e */ /* 0x000fe400000000ff */
[----:B------:R-:W-:Y:S02]  /*b070*/  F2FP.PACK_AB R4, R9, R10 ;  /* 0x0000000a0904723e */ /* 0x000fe400000000ff */
[----:B------:R-:W-:-:S05]  /*b080*/  F2FP.PACK_AB R5, R5, R3 ;  /* 0x000000030505723e */ /* 0x000fca00000000ff */
[----:B------:R1:W-:Y:S01]  /*b090*/  STS.128 [R25+0x5000], R4 ;  /* 0x0050000419007388 */ /* 0x0003e20000000c00 */
[----:B------:R-:W-:Y:S05]  /*b0a0*/  BRA `(.L_x_425) ;  /* 0x000039f000007947 */ /* 0x000fea0003800000 */
.L_x_408:
[----:B------:R-:W-:Y:S01]  /*b0b0*/  @P6 IMAD.HI.U32 R3, R0, c[0x0][0x2c8], RZ ;  /* 0x0000b20000036a27 */ /* 0x000fe200078e00ff */
[----:B------:R-:W-:Y:S01]  /*b0c0*/  BSSY B0, `(.L_x_436) ;  /* 0x0000047000007945 */ /* 0x000fe20003800000 */
[----:B------:R-:W-:Y:S01]  /*b0d0*/  CS2R R86, SRZ ;  /* 0x0000000000567805 */ /* 0x000fe2000001ff00 */
[----:B------:R-:W-:Y:S01]  /*b0e0*/  CS2R R54, SRZ ;  /* 0x0000000000367805 */ /* 0x000fe2000001ff00 */
[----:B------:R-:W-:Y:S01]  /*b0f0*/  IMAD.MOV.U32 R6, RZ, RZ, R10 ;  /* 0x000000ffff067224 */ /* 0x000fe200078e000a */
[----:B------:R-:W-:Y:S01]  /*b100*/  @P6 SHF.R.U32.HI R0, RZ, c[0x0][0x2cc], R3 ;  /* 0x0000b300ff006a19 */ /* 0x000fe20000011603 */
[----:B------:R-:W-:Y:S01]  /*b110*/  IMAD.MOV.U32 R4, RZ, RZ, R8 ;  /* 0x000000ffff047224 */ /* 0x000fe200078e0008 */
        /* <DEDUP_REMOVED lines=19> */
[----:B---3--:R-:W-:Y:S01]  /*b250*/  CS2R R16, SRZ ;  /* 0x0000000000107805 */ /* 0x008fe2000001ff00 */
[----:B------:R-:W-:-:S02]  /*b260*/  IADD3 R3, R7, R3, RZ ;  /* 0x0000000307037210 */ /* 0x000fc40007ffe0ff */
[----:B------:R-:W-:Y:S02]  /*b270*/  IADD3 R0, R5, R0, RZ ;  /* 0x0000000005007210 */ /* 0x000fe40007ffe0ff */
        /* <DEDUP_REMOVED lines=8> */
[C---:B------:R-:W-:Y:S01]  /*b300*/  ISETP.GE.AND P0, PT, R61.reuse, c[0x0][0x27c], PT ;  /* 0x00009f003d007a0c */ /* 0x040fe20003f06270 */
[----:B------:R-:W-:Y:S01]  /*b310*/  CS2R R22, SRZ ;  /* 0x0000000000167805 */ /* 0x000fe2000001ff00 */
[----:B------:R-:W-:Y:S01]  /*b320*/  CS2R R20, SRZ ;  /* 0x0000000000147805 */ /* 0x000fe2000001ff00 */
[----:B------:R-:W-:Y:S01]  /*b330*/  CS2R R18, SRZ ;  /* 0x0000000000127805 */ /* 0x000fe2000001ff00 */
[----:B------:R-:W-:Y:S01]  /*b340*/  CS2R R16, SRZ ;  /* 0x0000000000107805 */ /* 0x000fe2000001ff00 */
[----:B------:R-:W-:-:S02]  /*b350*/  IADD3 R12, R61, 0x10, RZ ;  /* 0x000000103d0c7810 */ /* 0x000fc40007ffe0ff */
[----:B------:R-:W-:-:S06]  /*b360*/  IADD3 R13, R61, 0x20, RZ ;  /* 0x000000203d0d7810 */ /* 0x000fcc0007ffe0ff */
[----:B--2-4-:R-:W-:-:S04]  /*b370*/  @!P0 IMAD.WIDE R10, R61, 0x2, R6 ;  /* 0x000000023d0a8825 */ /* 0x014fc800078e0206 */
[----:B-1-3--:R-:W-:Y:S01]  /*b380*/  @!P0 IMAD.WIDE R8, R61, 0x2, R4 ;  /* 0x000000023d088825 */ /* 0x00afe200078e0204 */
[----:B------:R1:W5:Y:S01]  /*b390*/  @!P0 LD.E.128 R20, [R10.64] ;  /* 0x0000000c0a148980 */ /* 0x000362000c101d00 */
[----:B------:R-:W-:-:S03]  /*b3a0*/  ISETP.GE.AND P1, PT, R12, c[0x0][0x27c], PT ;  /* 0x00009f000c007a0c */ /* 0x000fc60003f26270 */
[----:B------:R2:W5:Y:S01]  /*b3b0*/  @!P0 LD.E.128 R16, [R8.64] ;  /* 0x0000000c08108980 */ /* 0x000562000c101d00 */
[----:B------:R-:W-:Y:S01]  /*b3c0*/  ISETP.GE.AND P0, PT, R13, c[0x0][0x27c], PT ;  /* 0x00009f000d007a0c */ /* 0x000fe20003f06270 */
        /* <DEDUP_REMOVED lines=8> */
[----:B------:R-:W-:-:S04]  /*b450*/  @!P1 SHF.R.S32.HI R3, RZ, 0x1f, R12 ;  /* 0x0000001fff039819 */ /* 0x000fc8000001140c */
[----:B------:R-:W-:Y:S02]  /*b460*/  @!P0 SHF.R.S32.HI R0, RZ, 0x1f, R13 ;  /* 0x0000001fff008819 */ /* 0x000fe4000001140d */
[----:B--2---:R-:W-:Y:S02]  /*b470*/  @!P1 LEA.HI R8, R3, R12, RZ, 0x3 ;  /* 0x0000000c03089211 */ /* 0x004fe400078f18ff */
[----:B------:R-:W-:Y:S02]  /*b480*/  @!P0 LEA.HI R3, R0, R13, RZ, 0x3 ;  /* 0x0000000d00038211 */ /* 0x000fe400078f18ff */
[----:B------:R-:W-:Y:S02]  /*b490*/  @!P1 LOP3.LUT R0, R8, 0xfffffff8, RZ, 0xc0, !PT ;  /* 0xfffffff808009812 */ /* 0x000fe400078ec0ff */
[----:B------:R-:W-:-:S03]  /*b4a0*/  @!P0 LOP3.LUT R3, R3, 0xfffffff8, RZ, 0xc0, !PT ;  /* 0xfffffff803038812 */ /* 0x000fc600078ec0ff */
[----:B-1----:R-:W-:-:S04]  /*b4b0*/  @!P1 IMAD.WIDE R10, R0, 0x2, R6 ;  /* 0x00000002000a9825 */ /* 0x002fc800078e0206 */
[C---:B------:R-:W-:Y:S01]  /*b4c0*/  @!P0 IMAD.WIDE R8, R3.reuse, 0x2, R6 ;  /* 0x0000000203088825 */ /* 0x040fe200078e0206 */
[----:B------:R1:W5:Y:S03]  /*b4d0*/  @!P1 LD.E.128 R36, [R10.64] ;  /* 0x0000000c0a249980 */ /* 0x000366000c101d00 */
[--C-:B------:R-:W-:Y:S01]  /*b4e0*/  @!P1 IMAD.WIDE R6, R0, 0x2, R4.reuse ;  /* 0x0000000200069825 */ /* 0x100fe200078e0204 */
[----:B------:R1:W5:Y:S03]  /*b4f0*/  @!P0 LD.E.128 R52, [R8.64] ;  /* 0x0000000c08348980 */ /* 0x000366000c101d00 */
[----:B------:R-:W-:Y:S01]  /*b500*/  @!P0 IMAD.WIDE R4, R3, 0x2, R4 ;  /* 0x0000000203048825 */ /* 0x000fe200078e0204 */
[----:B------:R1:W5:Y:S04]  /*b510*/  @!P1 LD.E.128 R40, [R6.64] ;  /* 0x0000000c06289980 */ /* 0x000368000c101d00 */
[----:B------:R1:W5:Y:S02]  /*b520*/  @!P0 LD.E.128 R56, [R4.64] ;  /* 0x0000000c04388980 */ /* 0x000364000c101d00 */
.L_x_437:
[----:B------:R-:W-:Y:S05]  /*b530*/  BSYNC B0 ;  /* 0x0000000000007941 */ /* 0x000fea0003800000 */
.L_x_436:
[----:B------:R-:W-:Y:S01]  /*b540*/  IADD3 R3, R24, 0x40, RZ ;  /* 0x0000004018037810 */ /* 0x000fe20007ffe0ff */
[----:B-----5:R-:W-:Y:S01]  /*b550*/  IMAD.MOV.U32 R0, RZ, RZ, R54 ;  /* 0x000000ffff007224 */ /* 0x020fe200078e0036 */
[----:B-1--4-:R-:W1:Y:S01]  /*b560*/  SHFL.IDX PT, R7, R15, 0x1, 0x1e1f ;  /* 0x003e1f000f077f89 */ /* 0x012e6200000e0000 */
[----:B------:R-:W-:Y:S01]  /*b570*/  IMAD.MOV.U32 R5, RZ, RZ, R55 ;  /* 0x000000ffff057224 */ /* 0x000fe200078e0037 */
        /* <DEDUP_REMOVED lines=9> */
[----:B---3--:R-:W-:Y:S01]  /*b610*/  IMAD.MOV.U32 R4, RZ, RZ, R52 ;  /* 0x000000ffff047224 */ /* 0x008fe200078e0034 */
        /* <DEDUP_REMOVED lines=48> */
[----:B----4-:R-:W-:Y:S01]  /*b920*/  PRMT R26, R8, 0x5410, R0 ;  /* 0x00005410081a7816 */ /* 0x010fe20000000000 */
[----:B------:R-:W-:Y:S05]  /*b930*/  @P0 BRA `(.L_x_439) ;  /* 0x0000023000000947 */ /* 0x000fea0003800000 */
[C---:B-123--:R-:W-:Y:S01]  /*b940*/  ISETP.GE.AND P0, PT, R61.reuse, c[0x0][0x27c], PT ;  /* 0x00009f003d007a0c */ /* 0x04efe20003f06270 */
[----:B------:R-:W-:Y:S01]  /*b950*/  CS2R R66, SRZ ;  /* 0x0000000000427805 */ /* 0x000fe2000001ff00 */
[----:B------:R-:W-:Y:S01]  /*b960*/  CS2R R64, SRZ ;  /* 0x0000000000407805 */ /* 0x000fe2000001ff00 */
[----:B------:R-:W-:Y:S01]  /*b970*/  CS2R R70, SRZ ;  /* 0x0000000000467805 */ /* 0x000fe2000001ff00 */
[----:B------:R-:W-:Y:S01]  /*b980*/  CS2R R68, SRZ ;  /* 0x0000000000447805 */ /* 0x000fe2000001ff00 */
[----:B------:R-:W-:-:S02]  /*b990*/  IADD3 R12, R61, 0x10, RZ ;  /* 0x000000103d0c7810 */ /* 0x000fc40007ffe0ff */
[----:B------:R-:W-:-:S06]  /*b9a0*/  IADD3 R13, R61, 0x20, RZ ;  /* 0x000000203d0d7810 */ /* 0x000fcc0007ffe0ff */
[----:B------:R-:W-:-:S04]  /*b9b0*/  @!P0 IMAD.WIDE R10, R61, 0x2, R6 ;  /* 0x000000023d0a8825 */ /* 0x000fc800078e0206 */
[----:B------:R-:W-:Y:S01]  /*b9c0*/  @!P0 IMAD.WIDE R8, R61, 0x2, R4 ;  /* 0x000000023d088825 */ /* 0x000fe200078e0204 */
        /* <DEDUP_REMOVED lines=26> */
.L_x_439:
[----:B-123--:R-:W-:Y:S05]  /*bb70*/  BSYNC B0 ;  /* 0x0000000000007941 */ /* 0x00efea0003800000 */
.L_x_438:
[----:B-----5:R-:W-:Y:S01]  /*bb80*/  IMAD.MOV.U32 R5, RZ, RZ, R87 ;  /* 0x000000ffff057224 */ /* 0x020fe200078e0057 */
[----:B------:R-:W-:-:S04]  /*bb90*/  DEPBAR.LE SB0, 0x1 ;  /* 0x000080400000791a */ /* 0x000fc80000000000 */
[----:B------:R-:W-:Y:S01]  /*bba0*/  IMAD.MOV.U32 R3, RZ, RZ, R85 ;  /* 0x000000ffff037224 */ /* 0x000fe200078e0055 */
[----:B------:R-:W-:Y:S01]  /*bbb0*/  PRMT R106, R5, 0x7610, R106 ;  /* 0x00007610056a7816 */ /* 0x000fe2000000006a */
[----:B------:R-:W-:Y:S01]  /*bbc0*/  IMAD.MOV.U32 R5, RZ, RZ, R75 ;  /* 0x000000ffff057224 */ /* 0x000fe200078e004b */
[----:B------:R-:W-:Y:S01]  /*bbd0*/  BSSY B1, `(.L_x_440) ;  /* 0x0000187000017945 */ /* 0x000fe20003800000 */
[----:B------:R-:W-:Y:S01]  /*bbe0*/  IMAD.MOV.U32 R0, RZ, RZ, R86 ;  /* 0x000000ffff007224 */ /* 0x000fe200078e0056 */
[----:B------:R-:W-:Y:S01]  /*bbf0*/  PRMT R107, R3, 0x7610, R107 ;  /* 0x00007610036b7816 */ /* 0x000fe2000000006b */
        /* <DEDUP_REMOVED lines=14> */
[----:B------:R-:W-:-:S02]  /*bce0*/  MOV R0, R66 ;  /* 0x0000004200007202 */ /* 0x000fc40000000f00 */
[----:B------:R-:W-:Y:S01]  /*bcf0*/  PRMT R105, R5, 0x5410, R3 ;  /* 0x0000541005697816 */ /* 0x000fe20000000003 */
[----:B------:R-:W-:Y:S01]  /*bd00*/  IMAD.IADD R5, R44, 0x1, -R196 ;  /* 0x000000012c057824 */ /* 0x000fe200078e0ac4 */
[----:B------:R-:W-:Y:S01]  /*bd10*/  PRMT R103, R4, 0x7610, R103 ;  /* 0x0000761004677816 */ /* 0x000fe20000000067 */
[----:B------:R-:W-:Y:S01]  /*bd20*/  IMAD.MOV.U32 R4, RZ, RZ, R64 ;  /* 0x000000ffff047224 */ /* 0x000fe200078e0040 */
[----:B------:R-:W-:Y:S01]  /*bd30*/  PRMT R99, R99, 0x5410, R0 ;  /* 0x0000541063637816 */ /* 0x000fe20000000000 */
[----:B------:R-:W-:Y:S01]  /*bd40*/  IMAD.MOV.U32 R0, RZ, RZ, R82 ;  /* 0x000000ffff007224 */ /* 0x000fe200078e0052 */
[----:B------:R-:W-:Y:S01]  /*bd50*/  IMNMX R62, R5, 0x80, PT ;  /* 0x00000080053e7817 */ /* 0x000fe20003800200 */
[----:B------:R-:W-:Y:S01]  /*bd60*/  IMAD.MOV.U32 R3, RZ, RZ, R76 ;  /* 0x000000ffff037224 */ /* 0x000fe200078e004c */
[----:B------:R-:W-:Y:S01]  /*bd70*/  PRMT R99, R4, 0x7610, R99 ;  /* 0x0000761004637816 */ /* 0x000fe20000000063 */
[----:B------:R-:W-:Y:S01]  /*bd80*/  IMAD.MOV.U32 R5, RZ, RZ, R70 ;  /* 0x000000ffff057224 */ /* 0x000fe200078e0046 */
[----:B------:R-:W-:Y:S01]  /*bd90*/  PRMT R107, R107, 0x5410, R0 ;  /* 0x000054106b6b7816 */ /* 0x000fe20000000000 */
[----:B------:R-:W-:Y:S01]  /*bda0*/  IMAD.MOV.U32 R0, RZ, RZ, R78 ;  /* 0x000000ffff007224 */ /* 0x000fe200078e004e */
[----:B------:R-:W-:Y:S01]  /*bdb0*/  MOV R4, R80 ;  /* 0x0000005000047202 */ /* 0x000fe20000000f00 */
[----:B------:R-:W-:Y:S01]  /*bdc0*/  BAR.SYNC.DEFER_BLOCKING 0x0 ;  /* 0x0000000000007b1d */ /* 0x000fe20000010000 */
[----:B------:R-:W-:-:S02]  /*bdd0*/  ISETP.GE.AND P0, PT, R60, R62, PT ;  /* 0x0000003e3c00720c */ /* 0x000fc40003f06270 */
[----:B------:R-:W-:Y:S01]  /*bde0*/  PRMT R106, R106, 0x5410, R4 ;  /* 0x000054106a6a7816 */ /* 0x000fe20000000004 */
[----:B------:R-:W-:Y:S01]  /*bdf0*/  IMAD.MOV.U32 R4, RZ, RZ, R79 ;  /* 0x000000ffff047224 */ /* 0x000fe200078e004f */
[----:B------:R-:W-:Y:S02]  /*be00*/  PRMT R102, R102, 0x5410, R0 ;  /* 0x0000541066667816 */ /* 0x000fe40000000000 */
[----:B------:R-:W-:Y:S02]  /*be10*/  MOV R0, R77 ;  /* 0x0000004d00007202 */ /* 0x000fe40000000f00 */
[----:B------:R-:W-:Y:S01]  /*be20*/  PRMT R101, R101, 0x5410, R3 ;  /* 0x0000541065657816 */ /* 0x000fe20000000003 */
[----:B------:R-:W-:Y:S01]  /*be30*/  IMAD.MOV.U32 R3, RZ, RZ, R68 ;  /* 0x000000ffff037224 */ /* 0x000fe200078e0044 */
[----:B------:R-:W-:Y:S01]  /*be40*/  PRMT R100, R4, 0x5410, R0 ;  /* 0x0000541004647816 */ /* 0x000fe20000000000 */
[----:B------:R-:W-:Y:S01]  /*be50*/  IMAD.MOV.U32 R4, RZ, RZ, R71 ;  /* 0x000000ffff047224 */ /* 0x000fe200078e0047 */
[----:B------:R-:W-:Y:S01]  /*be60*/  PRMT R98, R5, 0x7610, R98 ;  /* 0x0000761005627816 */ /* 0x000fe20000000062 */
[----:B------:R-:W-:Y:S01]  /*be70*/  IMAD.MOV.U32 R0, RZ, RZ, R69 ;  /* 0x000000ffff007224 */ /* 0x000fe200078e0045 */
[----:B------:R-:W-:-:S04]  /*be80*/  PRMT R97, R3, 0x7610, R97 ;  /* 0x0000761003617816 */ /* 0x000fc80000000061 */
[----:B------:R-:W-:Y:S01]  /*be90*/  PRMT R96, R4, 0x5410, R0 ;  /* 0x0000541004607816 */ /* 0x000fe20000000000 */
[----:B------:R-:W-:Y:S05]  /*bea0*/  @P0 BRA `(.L_x_441) ;  /* 0x0000159000000947 */ /* 0x000fea0003800000 */
[----:B------:R-:W-:Y:S01]  /*beb0*/  ISETP.GE.AND P0, PT, R61, c[0x0][0x27c], PT ;  /* 0x00009f003d007a0c */ /* 0x000fe20003f06270 */
[----:B------:R-:W-:-:S12]  /*bec0*/  BSSY B0, `(.L_x_442) ;  /* 0x000006d000007945 */ /* 0x000fd80003800000 */
[----:B------:R-:W-:Y:S05]  /*bed0*/  @P0 BRA `(.L_x_443) ;  /* 0x000006b000000947 */ /* 0x000fea0003800000 */
[----:B------:R-:W-:Y:S02]  /*bee0*/  LEA.HI R3, R60, R60, RZ, 0x1 ;  /* 0x0000003c3c037211 */ /* 0x000fe400078f08ff */
[----:B------:R-:W-:Y:S02]  /*bef0*/  MOV R4, c[0x0][0x27c] ;  /* 0x00009f0000047a02 */ /* 0x000fe40000000f00 */
[----:B------:R-:W-:Y:S02]  /*bf00*/  LOP3.LUT R3, R3, 0x7fffffe, RZ, 0xc0, !PT ;  /* 0x07fffffe03037812 */ /* 0x000fe400078ec0ff */
[----:B------:R-:W-:Y:S02]  /*bf10*/  SHF.L.U32 R0, R132, 0x6, RZ ;  /* 0x0000000684007819 */ /* 0x000fe400000006ff */
[----:B------:R-:W-:Y:S01]  /*bf20*/  LEA.HI R4, R4, R48, RZ, 0x1d ;  /* 0x0000003004047211 */ /* 0x000fe200078fe8ff */
[----:B------:R-:W-:Y:S01]  /*bf30*/  IMAD.IADD R3, R60, 0x1, -R3 ;  /* 0x000000013c037824 */ /* 0x000fe200078e0a03 */
[----:B------:R-:W-:-:S02]  /*bf40*/  LOP3.LUT R0, R0, 0xc0, RZ, 0xc0, !PT ;  /* 0x000000c000007812 */ /* 0x000fc400078ec0ff */
[----:B------:R-:W-:Y:S02]  /*bf50*/  SHF.R.S32.HI R6, RZ, 0x1f, R4 ;  /* 0x0000001fff067819 */ /* 0x000fe40000011404 */
[----:B------:R-:W-:Y:S02]  /*bf60*/  LOP3.LUT R5, R0, 0x18, R61, 0xf8, !PT ;  /* 0x0000001800057812 */ /* 0x000fe400078ef83d */
[----:B------:R-:W-:Y:S02]  /*bf70*/  SHF.R.U32.HI R8, RZ, 0x3, R0 ;  /* 0x00000003ff087819 */ /* 0x000fe40000011600 */
[----:B------:R-:W-:Y:S01]  /*bf80*/  LEA.HI R6, R6, R4, RZ, 0x2 ;  /* 0x0000000406067211 */ /* 0x000fe200078f10ff */
[----:B------:R-:W-:Y:S01]  /*bf90*/  IMAD.SHL.U32 R4, R4, 0x8, RZ ;  /* 0x0000000804047824 */ /* 0x000fe200078e00ff */
[----:B------:R-:W-:Y:S02]  /*bfa0*/  LEA R3, R92, R3, 0x3 ;  /* 0x000000035c037211 */ /* 0x000fe400078e18ff */
[----:B------:R-:W-:-:S02]  /*bfb0*/  LOP3.LUT R7, R5, R8, RZ, 0x3c, !PT ;  /* 0x0000000805077212 */ /* 0x000fc400078e3cff */
[----:B------:R-:W-:Y:S02]  /*bfc0*/  SHF.L.U32 R5, R3, 0x5, RZ ;  /* 0x0000000503057819 */ /* 0x000fe400000006ff */
[----:B------:R-:W-:Y:S02]  /*bfd0*/  LOP3.LUT R0, R0, 0x18, R4, 0xf8, !PT ;  /* 0x0000001800007812 */ /* 0x000fe400078ef804 */
[----:B------:R-:W-:Y:S01]  /*bfe0*/  SHF.L.U32 R3, R6, 0xa, RZ ;  /* 0x0000000a06037819 */ /* 0x000fe200000006ff */
[----:B------:R-:W-:Y:S01]  /*bff0*/  IMAD.IADD R4, R5, 0x1, R7 ;  /* 0x0000000105047824 */ /* 0x000fe200078e0207 */
[----:B------:R-:W-:Y:S02]  /*c000*/  LOP3.LUT R0, R0, R8, RZ, 0x3c, !PT ;  /* 0x0000000800007212 */ /* 0x000fe400078e3cff */
[----:B------:R-:W-:Y:S02]  /*c010*/  LOP3.LUT R3, R3, 0x7ffff000, RZ, 0xc0, !PT ;  /* 0x7ffff00003037812 */ /* 0x000fe400078ec0ff */
[----:B------:R-:W-:-:S02]  /*c020*/  SHF.L.U32 R35, R4, 0x1, RZ ;  /* 0x0000000104237819 */ /* 0x000fc400000006ff */
[----:B------:R-:W-:Y:S02]  /*c030*/  IADD3 R0, R0, R3, R5 ;  /* 0x0000000300007210 */ /* 0x000fe40007ffe005 */
[--C-:B------:R-:W-:Y:S01]  /*c040*/  SHF.R.U64 R47, R22, 0x10, R23.reuse ;  /* 0x00000010162f7819 */ /* 0x100fe20000001217 */
[----:B------:R-:W1:Y:S01]  /*c050*/  LDS.128 R4, [R35+0x6080] ;  /* 0x0060800023047984 */ /* 0x000e620000000c00 */
[----:B------:R-:W-:Y:S01]  /*c060*/  SHF.L.U32 R34, R0, 0x1, RZ ;  /* 0x0000000100227819 */ /* 0x000fe200000006ff */
[----:B------:R-:W-:Y:S01]  /*c070*/  HADD2.F32 R0, -RZ, R26.H0_H0 ;  /* 0x2000001aff007230 */ /* 0x000fe20000004100 */
[----:B------:R-:W-:Y:S01]  /*c080*/  SHF.R.U32.HI R15, RZ, 0x10, R23 ;  /* 0x00000010ff0f7819 */ /* 0x000fe20000011617 */
[----:B------:R-:W-:Y:S01]  /*c090*/  HADD2.F32 R47, -RZ, R47.H0_H0 ;  /* 0x2000002fff2f7230 */ /* 0x000fe20000004100 */
[--C-:B------:R-:W-:Y:S01]  /*c0a0*/  SHF.R.U64 R45, R18, 0x10, R19.reuse ;  /* 0x00000010122d7819 */ /* 0x100fe20000001213 */
[----:B------:R-:W2:Y:S01]  /*c0b0*/  LDS.128 R8, [R34+0x6080] ;  /* 0x0060800022087984 */ /* 0x000ea20000000c00 */
[----:B------:R-:W-:Y:S01]  /*c0c0*/  SHF.R.U32.HI R3, RZ, 0x10, R19 ;  /* 0x00000010ff037819 */ /* 0x000fe20000011613 */
[----:B------:R-:W-:Y:S01]  /*c0d0*/  HADD2.F32 R50, -RZ, R15.H0_H0 ;  /* 0x2000000fff327230 */ /* 0x000fe20000004100 */
[----:B------:R-:W-:-:S02]  /*c0e0*/  SHF.R.U64 R46, R20, 0x10, R21 ;  /* 0x00000010142e7819 */ /* 0x000fc40000001215 */
[----:B------:R-:W-:Y:S02]  /*c0f0*/  SHF.R.U32.HI R27, RZ, 0x10, R21 ;  /* 0x00000010ff1b7819 */ /* 0x000fe40000011615 */
[--C-:B------:R-:W-:Y:S01]  /*c100*/  SHF.R.U64 R28, R16, 0x10, R17.reuse ;  /* 0x00000010101c7819 */ /* 0x100fe20000001211 */
[----:B------:R-:W-:Y:S01]  /*c110*/  HADD2.F32 R16, -RZ, R3.H0_H0 ;  /* 0x20000003ff107230 */ /* 0x000fe20000004100 */
[----:B------:R-:W-:Y:S01]  /*c120*/  SHF.R.U32.HI R14, RZ, 0x10, R17 ;  /* 0x00000010ff0e7819 */ /* 0x000fe20000011611 */
[----:B------:R-:W-:Y:S02]  /*c130*/  HADD2.F32 R3, -RZ, R26.H1_H1 ;  /* 0x3000001aff037230 */ /* 0x000fe40000004100 */
[----:B------:R-:W-:Y:S02]  /*c140*/  HADD2.F32 R46, -RZ, R46.H0_H0 ;  /* 0x2000002eff2e7230 */ /* 0x000fe40000004100 */
[----:B------:R-:W-:Y:S02]  /*c150*/  HADD2.F32 R14, -RZ, R14.H0_H0 ;  /* 0x2000000eff0e7230 */ /* 0x000fe40000004100 */
[----:B-1----:R-:W-:-:S02]  /*c160*/  HADD2.F32 R19, -RZ, R7.H0_H0 ;  /* 0x20000007ff137230 */ /* 0x002fc40000004100 */
[--C-:B------:R-:W-:Y:S02]  /*c170*/  HADD2.F32 R21, -RZ, R5.reuse.H0_H0 ;  /* 0x20000005ff157230 */ /* 0x100fe40000004100 */
[----:B------:R-:W-:Y:S02]  /*c180*/  HADD2.F32 R20, -RZ, R5.H1_H1 ;  /* 0x30000005ff147230 */ /* 0x000fe40000004100 */
[--C-:B------:R-:W-:Y:S02]  /*c190*/  HADD2.F32 R23, -RZ, R4.reuse.H0_H0 ;  /* 0x20000004ff177230 */ /* 0x100fe40000004100 */
[----:B------:R-:W-:Y:S02]  /*c1a0*/  HADD2.F32 R25, -RZ, R4.H1_H1 ;  /* 0x30000004ff197230 */ /* 0x000fe40000004100 */
[--C-:B--2---:R-:W-:Y:S02]  /*c1b0*/  HADD2.F32 R5, -RZ, R11.reuse.H0_H0 ;  /* 0x2000000bff057230 */ /* 0x104fe40000004100 */
[----:B------:R-:W-:-:S02]  /*c1c0*/  HADD2.F32 R4, -RZ, R11.H1_H1 ;  /* 0x3000000bff047230 */ /* 0x000fc40000004100 */
[--C-:B------:R-:W-:Y:S01]  /*c1d0*/  HADD2.F32 R11, -RZ, R8.reuse.H0_H0 ;  /* 0x20000008ff0b7230 */ /* 0x100fe20000004100 */
[-C--:B------:R-:W-:Y:S01]  /*c1e0*/  FMUL.FTZ R32, R5, R0.reuse ;  /* 0x0000000005207220 */ /* 0x080fe20000410000 */
[----:B------:R-:W-:Y:S02]  /*c1f0*/  HADD2.F32 R13, -RZ, R8.H1_H1 ;  /* 0x30000008ff0d7230 */ /* 0x000fe40000004100 */
[--C-:B------:R-:W-:Y:S02]  /*c200*/  HADD2.F32 R8, -RZ, R10.reuse.H0_H0 ;  /* 0x2000000aff087230 */ /* 0x100fe40000004100 */
[----:B------:R-:W-:Y:S02]  /*c210*/  HADD2.F32 R12, -RZ, R10.H1_H1 ;  /* 0x3000000aff0c7230 */ /* 0x000fe40000004100 */
[----:B------:R-:W-:Y:S01]  /*c220*/  HADD2.F32 R18, -RZ, R7.H1_H1 ;  /* 0x30000007ff127230 */ /* 0x000fe20000004100 */
[----:B------:R-:W-:Y:S01]  /*c230*/  FMUL.FTZ R7, R19, R0 ;  /* 0x0000000013077220 */ /* 0x000fe20000410000 */
[----:B------:R-:W-:-:S02]  /*c240*/  HADD2.F32 R10, -RZ, R29.H1_H1 ;  /* 0x3000001dff0a7230 */ /* 0x000fc40000004100 */
[--C-:B------:R-:W-:Y:S01]  /*c250*/  HADD2.F32 R22, -RZ, R6.reuse.H0_H0 ;  /* 0x20000006ff167230 */ /* 0x100fe20000004100 */
[----:B------:R-:W-:Y:S01]  /*c260*/  FMUL.FTZ R0, R18, R16 ;  /* 0x0000001012007220 */ /* 0x000fe20000410000 */
[----:B------:R-:W-:Y:S01]  /*c270*/  HADD2.F32 R24, -RZ, R6.H1_H1 ;  /* 0x30000006ff187230 */ /* 0x000fe20000004100 */
[----:B------:R-:W-:Y:S01]  /*c280*/  FFMA.FTZ R44, R5, R10, R7 ;  /* 0x0000000a052c7223 */ /* 0x000fe20000010007 */
[--C-:B------:R-:W-:Y:S01]  /*c290*/  HADD2.F32 R6, -RZ, R9.reuse.H0_H0 ;  /* 0x20000009ff067230 */ /* 0x100fe20000004100 */
[-C--:B------:R-:W-:Y:S01]  /*c2a0*/  FMUL.FTZ R5, R21, R3.reuse ;  /* 0x0000000315057220 */ /* 0x080fe20000410000 */
[----:B------:R-:W-:Y:S01]  /*c2b0*/  HADD2.F32 R7, -RZ, R30.H0_H0 ;  /* 0x2000001eff077230 */ /* 0x000fe20000004100 */
[----:B------:R-:W-:Y:S01]  /*c2c0*/  FMUL.FTZ R30, R4, R16 ;  /* 0x00000010041e7220 */ /* 0x000fe20000410000 */
[----:B------:R-:W-:Y:S01]  /*c2d0*/  HADD2.F32 R9, -RZ, R9.H1_H1 ;  /* 0x30000009ff097230 */ /* 0x000fe20000004100 */
[C---:B------:R-:W-:Y:S01]  /*c2e0*/  FMUL.FTZ R26, R6.reuse, R3 ;  /* 0x00000003061a7220 */ /* 0x040fe20000410000 */
[----:B------:R-:W-:Y:S01]  /*c2f0*/  HADD2.F32 R3, -RZ, R29.H0_H0 ;  /* 0x2000001dff037230 */ /* 0x000fe20000004100 */
[----:B------:R-:W-:Y:S01]  /*c300*/  FFMA.FTZ R31, R6, R7, R5 ;  /* 0x00000007061f7223 */ /* 0x000fe20000010005 */
[----:B------:R-:W-:Y:S01]  /*c310*/  HADD2.F32 R6, -RZ, R49.H0_H0 ;  /* 0x20000031ff067230 */ /* 0x000fe20000004100 */
[----:B------:R-:W-:Y:S01]  /*c320*/  FFMA.FTZ R33, R4, R50, R0 ;  /* 0x0000003204217223 */ /* 0x000fe20000010000 */
[----:B------:R-:W-:Y:S01]  /*c330*/  HADD2.F32 R49, -RZ, R27.H0_H0 ;  /* 0x2000001bff317230 */ /* 0x000fe20000004100 */
[----:B------:R-:W-:Y:S01]  /*c340*/  FMUL.FTZ R5, R23, R3 ;  /* 0x0000000317057220 */ /* 0x000fe20000410000 */
[----:B------:R-:W-:Y:S01]  /*c350*/  HADD2.F32 R0, -RZ, R51.H0_H0 ;  /* 0x20000033ff007230 */ /* 0x000fe20000004100 */
[----:B------:R-:W-:-:S02]  /*c360*/  FMUL.FTZ R4, R20, R14 ;  /* 0x0000000e14047220 */ /* 0x000fc40000410000 */
[----:B------:R-:W-:Y:S01]  /*c370*/  FFMA.FTZ R27, R11, R6, R5 ;  /* 0x000000060b1b7223 */ /* 0x000fe20000010005 */
[----:B------:R-:W-:Y:S01]  /*c380*/  HADD2.F32 R5, -RZ, R28.H0_H0 ;  /* 0x2000001cff057230 */ /* 0x000fe20000004100 */
[C---:B------:R-:W-:Y:S01]  /*c390*/  FFMA.FTZ R29, R9.reuse, R49, R4 ;  /* 0x00000031091d7223 */ /* 0x040fe20000010004 */
[----:B------:R-:W-:Y:S01]  /*c3a0*/  HADD2.F32 R4, -RZ, R51.H1_H1 ;  /* 0x30000033ff047230 */ /* 0x000fe20000004100 */
[----:B------:R-:W-:Y:S01]  /*c3b0*/  FMUL.FTZ R17, R9, R14 ;  /* 0x0000000e09117220 */ /* 0x000fe20000410000 */
[----:B------:R-:W-:Y:S01]  /*c3c0*/  HADD2.F32 R9, -RZ, R45.H0_H0 ;  /* 0x2000002dff097230 */ /* 0x000fe20000004100 */
[----:B------:R-:W-:Y:S02]  /*c3d0*/  FMUL.FTZ R15, R11, R3 ;  /* 0x000000030b0f7220 */ /* 0x000fe40000410000 */
[-C--:B------:R-:W-:Y:S02]  /*c3e0*/  FMUL.FTZ R3, R22, R0.reuse ;  /* 0x0000000016037220 */ /* 0x080fe40000410000 */
[----:B------:R-:W-:-:S02]  /*c3f0*/  FMUL.FTZ R14, R8, R0 ;  /* 0x00000000080e7220 */ /* 0x000fc40000410000 */
[----:B------:R-:W-:Y:S02]  /*c400*/  FMUL.FTZ R0, R25, R5 ;  /* 0x0000000519007220 */ /* 0x000fe40000410000 */
[----:B------:R-:W-:Y:S02]  /*c410*/  FFMA.FTZ R28, R8, R4, R3 ;  /* 0x00000004081c7223 */ /* 0x000fe40000010003 */
[----:B------:R-:W-:Y:S02]  /*c420*/  FMUL.FTZ R3, R24, R9 ;  /* 0x0000000918037220 */ /* 0x000fe40000410000 */
[C---:B------:R-:W-:Y:S02]  /*c430*/  FMUL.FTZ R5, R13.reuse, R5 ;  /* 0x000000050d057220 */ /* 0x040fe40000410000 */
[----:B------:R-:W-:Y:S02]  /*c440*/  FFMA.FTZ R13, R13, R46, R0 ;  /* 0x0000002e0d0d7223 */ /* 0x000fe40000010000 */
[----:B------:R-:W-:-:S02]  /*c450*/  FMUL.FTZ R0, R12, R9 ;  /* 0x000000090c007220 */ /* 0x000fc40000410000 */
[----:B------:R-:W-:Y:S02]  /*c460*/  FFMA.FTZ R16, R12, R47, R3 ;  /* 0x0000002f0c107223 */ /* 0x000fe40000010003 */
[----:B------:R-:W-:Y:S02]  /*c470*/  FFMA.FTZ R8, R19, R10, -R32 ;  /* 0x0000000a13087223 */ /* 0x000fe40000010820 */
[----:B------:R-:W-:Y:S02]  /*c480*/  FFMA.FTZ R11, R18, R50, -R30 ;  /* 0x00000032120b7223 */ /* 0x000fe4000001081e */
[----:B------:R-:W-:Y:S01]  /*c490*/  FFMA.FTZ R10, R21, R7, -R26 ;  /* 0x00000007150a7223 */ /* 0x000fe2000001081a */
[----:B------:R-:W-:Y:S01]  /*c4a0*/  F2FP.PACK_AB R7, R33, R44 ;  /* 0x0000002c2107723e */ /* 0x000fe200000000ff */
        /* <DEDUP_REMOVED lines=8> */
[----:B------:R-:W-:Y:S02]  /*c530*/  F2FP.PACK_AB R4, R13, R27 ;  /* 0x0000001b0d04723e */ /* 0x000fe400000000ff */
[----:B------:R-:W-:Y:S02]  /*c540*/  F2FP.PACK_AB R8, R3, R12 ;  /* 0x0000000c0308723e */ /* 0x000fe400000000ff */
[----:B------:R-:W-:Y:S02]  /*c550*/  F2FP.PACK_AB R10, R0, R6 ;  /* 0x00000006000a723e */ /* 0x000fe400000000ff */
[----:B------:R-:W-:-:S03]  /*c560*/  F2FP.PACK_AB R6, R16, R28 ;  /* 0x0000001c1006723e */ /* 0x000fc600000000ff */
[----:B------:R1:W-:Y:S04]  /*c570*/  STS.128 [R35+0x6080], R8 ;  /* 0x0060800823007388 */ /* 0x0003e80000000c00 */
[----:B------:R1:W-:Y:S02]  /*c580*/  STS.128 [R34+0x6080], R4 ;  /* 0x0060800422007388 */ /* 0x0003e40000000c00 */
.L_x_443:
[----:B------:R-:W-:Y:S05]  /*c590*/  BSYNC B0 ;  /* 0x0000000000007941 */ /* 0x000fea0003800000 */
.L_x_442:
[----:B------:R-:W-:Y:S01]  /*c5a0*/  IADD3 R0, R61, 0x10, RZ ;  /* 0x000000103d007810 */ /* 0x000fe20007ffe0ff */
[----:B------:R-:W-:Y:S03]  /*c5b0*/  BSSY B0, `(.L_x_444) ;  /* 0x0000074000007945 */ /* 0x000fe60003800000 */
[----:B------:R-:W-:-:S13]  /*c5c0*/  ISETP.GE.AND P0, PT, R0, c[0x0][0x27c], PT ;  /* 0x00009f0000007a0c */ /* 0x000fda0003f06270 */
[----:B------:R-:W-:Y:S05]  /*c5d0*/  @P0 BRA `(.L_x_445) ;  /* 0x0000071000000947 */ /* 0x000fea0003800000 */
[----:B-1----:R-:W-:Y:S01]  /*c5e0*/  SHF.R.S32.HI R6, RZ, 0x1f, R0 ;  /* 0x0000001fff067819 */ /* 0x002fe20000011400 */
[----:B------:R-:W-:Y:S01]  /*c5f0*/  IMAD.SHL.U32 R7, R132, 0x40, RZ ;  /* 0x0000004084077824 */ /* 0x000fe200078e00ff */
[----:B------:R-:W-:Y:S01]  /*c600*/  LEA.HI R5, R60, R60, RZ, 0x1 ;  /* 0x0000003c3c057211 */ /* 0x000fe200078f08ff */
[----:B------:R-:W-:Y:S01]  /*c610*/  IMAD.MOV.U32 R8, RZ, RZ, c[0x0][0x27c] ;  /* 0x00009f00ff087624 */ /* 0x000fe200078e00ff */
[CC--:B------:R-:W-:Y:S02]  /*c620*/  LEA.HI R4, R6.reuse, R0.reuse, RZ, 0x3 ;  /* 0x0000000006047211 */ /* 0x0c0fe400078f18ff */
[----:B------:R-:W-:Y:S02]  /*c630*/  LOP3.LUT R5, R5, 0x7fffffe, RZ, 0xc0, !PT ;  /* 0x07fffffe05057812 */ /* 0x000fe400078ec0ff */
[----:B------:R-:W-:Y:S02]  /*c640*/  LEA.HI R6, R6, R0, RZ, 0x5 ;  /* 0x0000000006067211 */ /* 0x000fe400078f28ff */
[----:B------:R-:W-:-:S02]  /*c650*/  SHF.R.S32.HI R3, RZ, 0x3, R4 ;  /* 0x00000003ff037819 */ /* 0x000fc40000011404 */
[----:B------:R-:W-:Y:S01]  /*c660*/  LOP3.LUT R0, R7, 0xc0, RZ, 0xc0, !PT ;  /* 0x000000c007007812 */ /* 0x000fe200078ec0ff */
[----:B------:R-:W-:Y:S01]  /*c670*/  IMAD.SHL.U32 R6, R6, 0x80, RZ ;  /* 0x0000008006067824 */ /* 0x000fe200078e00ff */
[----:B------:R-:W-:Y:S02]  /*c680*/  IADD3 R5, R60, -R5, RZ ;  /* 0x800000053c057210 */ /* 0x000fe40007ffe0ff */
[----:B------:R-:W-:Y:S02]  /*c690*/  LEA.HI R3, R8, R3, RZ, 0x1d ;  /* 0x0000000308037211 */ /* 0x000fe400078fe8ff */
[----:B------:R-:W-:Y:S02]  /*c6a0*/  LOP3.LUT R7, R0, 0x18, R4, 0xf8, !PT ;  /* 0x0000001800077812 */ /* 0x000fe400078ef804 */
[----:B------:R-:W-:Y:S02]  /*c6b0*/  LEA R4, R92, R5, 0x3 ;  /* 0x000000055c047211 */ /* 0x000fe400078e18ff */
[----:B------:R-:W-:-:S02]  /*c6c0*/  SHF.R.S32.HI R5, RZ, 0x1f, R3 ;  /* 0x0000001fff057819 */ /* 0x000fc40000011403 */
[----:B------:R-:W-:Y:S01]  /*c6d0*/  SHF.R.U32.HI R10, RZ, 0x3, R0 ;  /* 0x00000003ff0a7819 */ /* 0x000fe20000011600 */
[----:B------:R-:W-:Y:S01]  /*c6e0*/  IMAD.SHL.U32 R9, R4, 0x20, RZ ;  /* 0x0000002004097824 */ /* 0x000fe200078e00ff */
[----:B------:R-:W-:Y:S02]  /*c6f0*/  SHF.L.U32 R4, R3, 0x3, RZ ;  /* 0x0000000303047819 */ /* 0x000fe400000006ff */
[----:B------:R-:W-:Y:S02]  /*c700*/  LEA.HI R3, R5, R3, RZ, 0x2 ;  /* 0x0000000305037211 */ /* 0x000fe400078f10ff */
[----:B------:R-:W-:Y:S02]  /*c710*/  LOP3.LUT R4, R0, 0x18, R4, 0xf8, !PT ;  /* 0x0000001800047812 */ /* 0x000fe400078ef804 */
[----:B------:R-:W-:Y:S01]  /*c720*/  LOP3.LUT R8, R6, 0x7ffff000, RZ, 0xc0, !PT ;  /* 0x7ffff00006087812 */ /* 0x000fe200078ec0ff */
[----:B------:R-:W-:Y:S01]  /*c730*/  IMAD.SHL.U32 R0, R3, 0x400, RZ ;  /* 0x0000040003007824 */ /* 0x000fe200078e00ff */
[----:B------:R-:W-:-:S02]  /*c740*/  LOP3.LUT R6, R7, R10, RZ, 0x3c, !PT ;  /* 0x0000000a07067212 */ /* 0x000fc400078e3cff */
[----:B------:R-:W-:Y:S02]  /*c750*/  LOP3.LUT R3, R4, R10, RZ, 0x3c, !PT ;  /* 0x0000000a04037212 */ /* 0x000fe400078e3cff */
[----:B------:R-:W-:Y:S02]  /*c760*/  LOP3.LUT R0, R0, 0x7ffff000, RZ, 0xc0, !PT ;  /* 0x7ffff00000007812 */ /* 0x000fe400078ec0ff */
[--C-:B------:R-:W-:Y:S02]  /*c770*/  IADD3 R5, R6, R8, R9.reuse ;  /* 0x0000000806057210 */ /* 0x100fe40007ffe009 */
[----:B------:R-:W-:Y:S01]  /*c780*/  IADD3 R0, R3, R0, R9 ;  /* 0x0000000003007210 */ /* 0x000fe20007ffe009 */
[----:B------:R-:W-:Y:S01]  /*c790*/  HADD2.F32 R3, -RZ, R63.H0_H0 ;  /* 0x2000003fff037230 */ /* 0x000fe20000004100 */
[----:B------:R-:W-:Y:S02]  /*c7a0*/  SHF.L.U32 R44, R5, 0x1, RZ ;  /* 0x00000001052c7819 */ /* 0x000fe400000006ff */
[----:B------:R-:W-:Y:S01]  /*c7b0*/  SHF.R.U64 R45, R36, 0x10, R37 ;  /* 0x00000010242d7819 */ /* 0x000fe20000001225 */
[----:B------:R-:W-:Y:S01]  /*c7c0*/  IMAD.SHL.U32 R32, R0, 0x2, RZ ;  /* 0x0000000200207824 */ /* 0x000fe200078e00ff */
[----:B------:R-:W-:Y:S01]  /*c7d0*/  SHF.R.U32.HI R0, RZ, 0x10, R41 ;  /* 0x00000010ff007819 */ /* 0x000fe20000011629 */
[----:B------:R-:W1:Y:S01]  /*c7e0*/  LDS.128 R4, [R44+0x6080] ;  /* 0x006080002c047984 */ /* 0x000e620000000c00 */
[----:B------:R-:W-:-:S02]  /*c7f0*/  SHF.R.U32.HI R14, RZ, 0x10, R37 ;  /* 0x00000010ff0e7819 */ /* 0x000fc40000011625 */
[----:B------:R-:W-:Y:S01]  /*c800*/  SHF.R.U64 R35, R40, 0x10, R41 ;  /* 0x0000001028237819 */ /* 0x000fe20000001229 */
[----:B------:R-:W2:Y:S01]  /*c810*/  LDS.128 R8, [R32+0x6080] ;  /* 0x0060800020087984 */ /* 0x000ea20000000c00 */
[----:B------:R-:W-:Y:S01]  /*c820*/  HADD2.F32 R17, -RZ, R0.H0_H0 ;  /* 0x20000000ff117230 */ /* 0x000fe20000004100 */
[----:B------:R-:W-:Y:S01]  /*c830*/  SHF.R.U32.HI R15, RZ, 0x10, R43 ;  /* 0x00000010ff0f7819 */ /* 0x000fe2000001162b */
[----:B------:R-:W-:Y:S01]  /*c840*/  HADD2.F32 R0, -RZ, R63.H1_H1 ;  /* 0x3000003fff007230 */ /* 0x000fe20000004100 */
[--C-:B------:R-:W-:Y:S01]  /*c850*/  SHF.R.U32.HI R16, RZ, 0x10, R39.reuse ;  /* 0x00000010ff107819 */ /* 0x100fe20000011627 */
[----:B------:R-:W-:Y:S01]  /*c860*/  HADD2.F32 R40, -RZ, R14.H0_H0 ;  /* 0x2000000eff287230 */ /* 0x000fe20000004100 */
[----:B------:R-:W-:Y:S01]  /*c870*/  SHF.R.U64 R37, R38, 0x10, R39 ;  /* 0x0000001026257819 */ /* 0x000fe20000001227 */
[----:B------:R-:W-:Y:S01]  /*c880*/  HADD2.F32 R15, -RZ, R15.H0_H0 ;  /* 0x2000000fff0f7230 */ /* 0x000fe20000004100 */
[----:B------:R-:W-:Y:S01]  /*c890*/  SHF.R.U64 R29, R42, 0x10, R43 ;  /* 0x000000102a1d7819 */ /* 0x000fe2000000122b */
[----:B------:R-:W-:-:S02]  /*c8a0*/  HADD2.F32 R39, -RZ, R16.H0_H0 ;  /* 0x20000010ff277230 */ /* 0x000fc40000004100 */
[----:B------:R-:W-:Y:S02]  /*c8b0*/  HADD2.F32 R38, -RZ, R45.H0_H0 ;  /* 0x2000002dff267230 */ /* 0x000fe40000004100 */
[--C-:B-1----:R-:W-:Y:S02]  /*c8c0*/  HADD2.F32 R19, -RZ, R5.reuse.H0_H0 ;  /* 0x20000005ff137230 */ /* 0x102fe40000004100 */
[----:B------:R-:W-:Y:S02]  /*c8d0*/  HADD2.F32 R18, -RZ, R5.H1_H1 ;  /* 0x30000005ff127230 */ /* 0x000fe40000004100 */
[--C-:B------:R-:W-:Y:S02]  /*c8e0*/  HADD2.F32 R22, -RZ, R6.reuse.H0_H0 ;  /* 0x20000006ff167230 */ /* 0x100fe40000004100 */
[----:B------:R-:W-:Y:S02]  /*c8f0*/  HADD2.F32 R24, -RZ, R6.H1_H1 ;  /* 0x30000006ff187230 */ /* 0x000fe40000004100 */
[----:B--2---:R-:W-:-:S02]  /*c900*/  HADD2.F32 R6, -RZ, R9.H0_H0 ;  /* 0x20000009ff067230 */ /* 0x004fc40000004100 */
[----:B------:R-:W-:Y:S02]  /*c910*/  HADD2.F32 R5, -RZ, R9.H1_H1 ;  /* 0x30000009ff057230 */ /* 0x000fe40000004100 */
[--C-:B------:R-:W-:Y:S01]  /*c920*/  HADD2.F32 R9, -RZ, R8.reuse.H0_H0 ;  /* 0x20000008ff097230 */ /* 0x100fe20000004100 */
[----:B------:R-:W-:Y:S01]  /*c930*/  FMUL.FTZ R33, R6, R3 ;  /* 0x0000000306217220 */ /* 0x000fe20000410000 */
[----:B------:R-:W-:Y:S01]  /*c940*/  HADD2.F32 R13, -RZ, R8.H1_H1 ;  /* 0x30000008ff0d7230 */ /* 0x000fe20000004100 */
[----:B------:R-:W-:Y:S01]  /*c950*/  FMUL.FTZ R30, R5, R17 ;  /* 0x00000011051e7220 */ /* 0x000fe20000410000 */
[--C-:B------:R-:W-:Y:S02]  /*c960*/  HADD2.F32 R8, -RZ, R10.reuse.H0_H0 ;  /* 0x2000000aff087230 */ /* 0x100fe40000004100 */
[----:B------:R-:W-:Y:S02]  /*c970*/  HADD2.F32 R12, -RZ, R10.H1_H1 ;  /* 0x3000000aff0c7230 */ /* 0x000fe40000004100 */
[----:B------:R-:W-:-:S02]  /*c980*/  HADD2.F32 R21, -RZ, R7.H0_H0 ;  /* 0x20000007ff157230 */ /* 0x000fc40000004100 */
[----:B------:R-:W-:Y:S01]  /*c990*/  HADD2.F32 R20, -RZ, R7.H1_H1 ;  /* 0x30000007ff147230 */ /* 0x000fe20000004100 */
[----:B------:R-:W-:Y:S01]  /*c9a0*/  FMUL.FTZ R7, R19, R3 ;  /* 0x0000000313077220 */ /* 0x000fe20000410000 */
[----:B------:R-:W-:Y:S01]  /*c9b0*/  HADD2.F32 R10, -RZ, R88.H1_H1 ;  /* 0x30000058ff0a7230 */ /* 0x000fe20000004100 */
[----:B------:R-:W-:Y:S01]  /*c9c0*/  FMUL.FTZ R3, R21, R0 ;  /* 0x0000000015037220 */ /* 0x000fe20000410000 */
[--C-:B------:R-:W-:Y:S02]  /*c9d0*/  HADD2.F32 R23, -RZ, R4.reuse.H0_H0 ;  /* 0x20000004ff177230 */ /* 0x100fe40000004100 */
[----:B------:R-:W-:Y:S01]  /*c9e0*/  HADD2.F32 R25, -RZ, R4.H1_H1 ;  /* 0x30000004ff197230 */ /* 0x000fe20000004100 */
[-C--:B------:R-:W-:Y:S01]  /*c9f0*/  FFMA.FTZ R36, R6, R10.reuse, R7 ;  /* 0x0000000a06247223 */ /* 0x080fe20000010007 */
[----:B------:R-:W-:Y:S01]  /*ca00*/  HADD2.F32 R4, -RZ, R11.H0_H0 ;  /* 0x2000000bff047230 */ /* 0x000fe20000004100 */
[----:B------:R-:W-:Y:S01]  /*ca10*/  FMUL.FTZ R6, R18, R17 ;  /* 0x0000001112067220 */ /* 0x000fe20000410000 */
[----:B------:R-:W-:Y:S01]  /*ca20*/  HADD2.F32 R7, -RZ, R89.H1_H1 ;  /* 0x30000059ff077230 */ /* 0x000fe20000004100 */
[----:B------:R-:W-:Y:S01]  /*ca30*/  FFMA.FTZ R10, R19, R10, -R33 ;  /* 0x0000000a130a7223 */ /* 0x000fe20000010821 */
[----:B------:R-:W-:Y:S01]  /*ca40*/  HADD2.F32 R11, -RZ, R11.H1_H1 ;  /* 0x3000000bff0b7230 */ /* 0x000fe20000004100 */
[----:B------:R-:W-:Y:S01]  /*ca50*/  FFMA.FTZ R34, R5, R40, R6 ;  /* 0x0000002805227223 */ /* 0x000fe20000010006 */
[----:B------:R-:W-:Y:S01]  /*ca60*/  HADD2.F32 R6, -RZ, R90.H0_H0 ;  /* 0x2000005aff067230 */ /* 0x000fe20000004100 */
[C---:B------:R-:W-:Y:S01]  /*ca70*/  FFMA.FTZ R31, R4.reuse, R7, R3 ;  /* 0x00000007041f7223 */ /* 0x040fe20000010003 */
[----:B------:R-:W-:Y:S01]  /*ca80*/  HADD2.F32 R3, -RZ, R88.H0_H0 ;  /* 0x20000058ff037230 */ /* 0x000fe20000004100 */
[----:B------:R-:W-:Y:S01]  /*ca90*/  FMUL.FTZ R26, R4, R0 ;  /* 0x00000000041a7220 */ /* 0x000fe20000410000 */
[----:B------:R-:W-:Y:S01]  /*caa0*/  HADD2.F32 R0, -RZ, R89.H0_H0 ;  /* 0x20000059ff007230 */ /* 0x000fe20000004100 */
[----:B------:R-:W-:-:S02]  /*cab0*/  FMUL.FTZ R4, R20, R15 ;  /* 0x0000000f14047220 */ /* 0x000fc40000410000 */
[----:B------:R-:W-:Y:S02]  /*cac0*/  FMUL.FTZ R5, R23, R3 ;  /* 0x0000000317057220 */ /* 0x000fe40000410000 */
[----:B------:R-:W-:Y:S02]  /*cad0*/  FMUL.FTZ R16, R11, R15 ;  /* 0x0000000f0b107220 */ /* 0x000fe40000410000 */
[----:B------:R-:W-:Y:S01]  /*cae0*/  FFMA.FTZ R27, R9, R6, R5 ;  /* 0x00000006091b7223 */ /* 0x000fe20000010005 */
[----:B------:R-:W-:Y:S01]  /*caf0*/  HADD2.F32 R5, -RZ, R35.H0_H0 ;  /* 0x20000023ff057230 */ /* 0x000fe20000004100 */
[----:B------:R-:W-:Y:S01]  /*cb00*/  FFMA.FTZ R28, R11, R39, R4 ;  /* 0x000000270b1c7223 */ /* 0x000fe20000010004 */
[----:B------:R-:W-:Y:S01]  /*cb10*/  HADD2.F32 R4, -RZ, R90.H1_H1 ;  /* 0x3000005aff047230 */ /* 0x000fe20000004100 */
[----:B------:R-:W-:Y:S01]  /*cb20*/  FMUL.FTZ R15, R9, R3 ;  /* 0x00000003090f7220 */ /* 0x000fe20000410000 */
[----:B------:R-:W-:Y:S01]  /*cb30*/  HADD2.F32 R9, -RZ, R29.H0_H0 ;  /* 0x2000001dff097230 */ /* 0x000fe20000004100 */
[-C--:B------:R-:W-:Y:S01]  /*cb40*/  FMUL.FTZ R3, R22, R0.reuse ;  /* 0x0000000016037220 */ /* 0x080fe20000410000 */
[----:B------:R-:W-:Y:S01]  /*cb50*/  HADD2.F32 R35, -RZ, R37.H0_H0 ;  /* 0x20000025ff237230 */ /* 0x000fe20000004100 */
        /* <DEDUP_REMOVED lines=9> */
[----:B------:R-:W-:Y:S01]  /*cbf0*/  FFMA.FTZ R8, R21, R7, -R26 ;  /* 0x0000000715087223 */ /* 0x000fe2000001081a */
[----:B------:R-:W-:Y:S01]  /*cc00*/  F2FP.PACK_AB R7, R28, R31 ;  /* 0x0000001f1c07723e */ /* 0x000fe200000000ff */
        /* <DEDUP_REMOVED lines=8> */
[----:B------:R-:W-:-:S02]  /*cc90*/  F2FP.PACK_AB R4, R13, R27 ;  /* 0x0000001b0d04723e */ /* 0x000fc400000000ff */
[----:B------:R-:W-:Y:S02]  /*cca0*/  F2FP.PACK_AB R8, R3, R12 ;  /* 0x0000000c0308723e */ /* 0x000fe400000000ff */
[----:B------:R-:W-:Y:S02]  /*ccb0*/  F2FP.PACK_AB R10, R0, R6 ;  /* 0x00000006000a723e */ /* 0x000fe400000000ff */
[----:B------:R-:W-:-:S03]  /*ccc0*/  F2FP.PACK_AB R6, R17, R29 ;  /* 0x0000001d1106723e */ /* 0x000fc600000000ff */
[----:B------:R1:W-:Y:S04]  /*ccd0*/  STS.128 [R44+0x6080], R8 ;  /* 0x006080082c007388 */ /* 0x0003e80000000c00 */
[----:B------:R1:W-:Y:S02]  /*cce0*/  STS.128 [R32+0x6080], R4 ;  /* 0x0060800420007388 */ /* 0x0003e40000000c00 */
.L_x_445:
[----:B------:R-:W-:Y:S05]  /*ccf0*/  BSYNC B0 ;  /* 0x0000000000007941 */ /* 0x000fea0003800000 */
.L_x_444:
[----:B------:R-:W-:-:S04]  /*cd00*/  IADD3 R0, R61, 0x20, RZ ;  /* 0x000000203d007810 */ /* 0x000fc80007ffe0ff */
        /* <DEDUP_REMOVED lines=29> */
[--C-:B------:R-:W-:Y:S01]  /*cee0*/  HADD2.F32 R3, -RZ, R91.reuse.H0_H0 ;  /* 0x2000005bff037230 */ /* 0x100fe20000004100 */
[----:B------:R-:W-:Y:S02]  /*cef0*/  SHF.L.U32 R35, R5, 0x1, RZ ;  /* 0x0000000105237819 */ /* 0x000fe400000006ff */
[----:B------:R-:W-:Y:S01]  /*cf00*/  SHF.R.U32.HI R14, RZ, 0x10, R53 ;  /* 0x00000010ff0e7819 */ /* 0x000fe20000011635 */
[----:B------:R-:W-:Y:S01]  /*cf10*/  IMAD.SHL.U32 R32, R0, 0x2, RZ ;  /* 0x0000000200207824 */ /* 0x000fe200078e00ff */
[----:B------:R-:W-:Y:S01]  /*cf20*/  SHF.R.U32.HI R0, RZ, 0x10, R57 ;  /* 0x00000010ff007819 */ /* 0x000fe20000011639 */
[----:B------:R-:W1:Y:S01]  /*cf30*/  LDS.128 R4, [R35+0x6080] ;  /* 0x0060800023047984 */ /* 0x000e620000000c00 */
[----:B------:R-:W-:Y:S01]  /*cf40*/  SHF.R.U32.HI R15, RZ, 0x10, R59 ;  /* 0x00000010ff0f7819 */ /* 0x000fe2000001163b */
[----:B------:R-:W-:Y:S01]  /*cf50*/  HADD2.F32 R41, -RZ, R14.H0_H0 ;  /* 0x2000000eff297230 */ /* 0x000fe20000004100 */
[----:B------:R-:W-:Y:S01]  /*cf60*/  SHF.R.U32.HI R16, RZ, 0x10, R55 ;  /* 0x00000010ff107819 */ /* 0x000fe20000011637 */
[----:B------:R-:W2:Y:S01]  /*cf70*/  LDS.128 R8, [R32+0x6080] ;  /* 0x0060800020087984 */ /* 0x000ea20000000c00 */
[----:B------:R-:W-:Y:S01]  /*cf80*/  HADD2.F32 R17, -RZ, R0.H0_H0 ;  /* 0x20000000ff117230 */ /* 0x000fe20000004100 */
[----:B------:R-:W-:Y:S01]  /*cf90*/  SHF.R.U64 R29, R56, 0x10, R57 ;  /* 0x00000010381d7819 */ /* 0x000fe20000001239 */
[----:B------:R-:W-:Y:S01]  /*cfa0*/  HADD2.F32 R0, -RZ, R91.H1_H1 ;  /* 0x3000005bff007230 */ /* 0x000fe20000004100 */
[----:B------:R-:W-:Y:S01]  /*cfb0*/  SHF.R.U64 R34, R58, 0x10, R59 ;  /* 0x000000103a227819 */ /* 0x000fe2000000123b */
[----:B------:R-:W-:Y:S01]  /*cfc0*/  HADD2.F32 R15, -RZ, R15.H0_H0 ;  /* 0x2000000fff0f7230 */ /* 0x000fe20000004100 */
[----:B------:R-:W-:Y:S01]  /*cfd0*/  SHF.R.U64 R37, R52, 0x10, R53 ;  /* 0x0000001034257819 */ /* 0x000fe20000001235 */
[----:B------:R-:W-:Y:S01]  /*cfe0*/  HADD2.F32 R40, -RZ, R16.H0_H0 ;  /* 0x20000010ff287230 */ /* 0x000fe20000004100 */
[----:B------:R-:W-:-:S03]  /*cff0*/  SHF.R.U64 R38, R54, 0x10, R55 ;  /* 0x0000001036267819 */ /* 0x000fc60000001237 */
        /* <DEDUP_REMOVED lines=16> */
[----:B------:R-:W-:Y:S01]  /*d100*/  HADD2.F32 R10, -RZ, R93.H0_H0 ;  /* 0x2000005dff0a7230 */ /* 0x000fe20000004100 */
[----:B------:R-:W-:Y:S01]  /*d110*/  FMUL.FTZ R3, R21, R0 ;  /* 0x0000000015037220 */ /* 0x000fe20000410000 */
[--C-:B------:R-:W-:Y:S02]  /*d120*/  HADD2.F32 R23, -RZ, R4.reuse.H0_H0 ;  /* 0x20000004ff177230 */ /* 0x100fe40000004100 */
[----:B------:R-:W-:Y:S01]  /*d130*/  HADD2.F32 R25, -RZ, R4.H1_H1 ;  /* 0x30000004ff197230 */ /* 0x000fe20000004100 */
[-C--:B------:R-:W-:Y:S01]  /*d140*/  FFMA.FTZ R39, R6, R10.reuse, R7 ;  /* 0x0000000a06277223 */ /* 0x080fe20000010007 */
[--C-:B------:R-:W-:Y:S01]  /*d150*/  HADD2.F32 R4, -RZ, R11.reuse.H0_H0 ;  /* 0x2000000bff047230 */ /* 0x100fe20000004100 */
[----:B------:R-:W-:Y:S01]  /*d160*/  FMUL.FTZ R6, R18, R17 ;  /* 0x0000001112067220 */ /* 0x000fe20000410000 */
[--C-:B------:R-:W-:Y:S01]  /*d170*/  HADD2.F32 R7, -RZ, R94.reuse.H1_H1 ;  /* 0x3000005eff077230 */ /* 0x100fe20000004100 */
[----:B------:R-:W-:Y:S01]  /*d180*/  FFMA.FTZ R10, R19, R10, -R33 ;  /* 0x0000000a130a7223 */ /* 0x000fe20000010821 */
[----:B------:R-:W-:Y:S01]  /*d190*/  HADD2.F32 R11, -RZ, R11.H1_H1 ;  /* 0x3000000bff0b7230 */ /* 0x000fe20000004100 */
[----:B------:R-:W-:Y:S01]  /*d1a0*/  FFMA.FTZ R36, R5, R41, R6 ;  /* 0x0000002905247223 */ /* 0x000fe20000010006 */
[----:B------:R-:W-:Y:S01]  /*d1b0*/  HADD2.F32 R6, -RZ, R95.H0_H0 ;  /* 0x2000005fff067230 */ /* 0x000fe20000004100 */
[C---:B------:R-:W-:Y:S01]  /*d1c0*/  FFMA.FTZ R31, R4.reuse, R7, R3 ;  /* 0x00000007041f7223 */ /* 0x040fe20000010003 */
[----:B------:R-:W-:Y:S01]  /*d1d0*/  HADD2.F32 R3, -RZ, R93.H1_H1 ;  /* 0x3000005dff037230 */ /* 0x000fe20000004100 */
        /* <DEDUP_REMOVED lines=38> */
.L_x_441:
[----:B------:R-:W-:Y:S05]  /*d440*/  BSYNC B1 ;  /* 0x0000000000017941 */ /* 0x000fea0003800000 */
.L_x_440:
[----:B------:R-:W-:-:S04]  /*d450*/  IADD3 R12, R60, 0x40, RZ ;  /* 0x000000403c0c7810 */ /* 0x000fc80007ffe0ff */
[----:B------:R-:W-:-:S13]  /*d460*/  ISETP.GE.AND P0, PT, R12, R62, PT ;  /* 0x0000003e0c00720c */ /* 0x000fda0003f06270 */
[----:B------:R-:W-:Y:S05]  /*d470*/  @P0 BRA `(.L_x_425) ;  /* 0x0000162000000947 */ /* 0x000fea0003800000 */
[----:B------:R-:W-:Y:S01]  /*d480*/  ISETP.GE.AND P0, PT, R61, c[0x0][0x27c], PT ;  /* 0x00009f003d007a0c */ /* 0x000fe20003f06270 */
[----:B------:R-:W-:-:S12]  /*d490*/  BSSY B0, `(.L_x_446) ;  /* 0x0000070000007945 */ /* 0x000fd80003800000 */
[----:B------:R-:W-:Y:S05]  /*d4a0*/  @P0 BRA `(.L_x_447) ;  /* 0x000006e000000947 */ /* 0x000fea0003800000 */
[----:B------:R-:W-:Y:S01]  /*d4b0*/  SHF.R.S32.HI R0, RZ, 0x1f, R12 ;  /* 0x0000001fff007819 */ /* 0x000fe2000001140c */
[----:B-1----:R-:W-:Y:S01]  /*d4c0*/  IMAD.MOV.U32 R6, RZ, RZ, c[0x0][0x27c] ;  /* 0x00009f00ff067624 */ /* 0x002fe200078e00ff */
[-C--:B------:R-:W-:Y:S02]  /*d4d0*/  LEA.HI R3, R12, R12.reuse, RZ, 0x1 ;  /* 0x0000000c0c037211 */ /* 0x080fe400078f08ff */
[----:B------:R-:W-:Y:S02]  /*d4e0*/  LEA.HI R0, R0, R12, RZ, 0x3 ;  /* 0x0000000c00007211 */ /* 0x000fe400078f18ff */
[----:B------:R-:W-:Y:S01]  /*d4f0*/  LEA.HI R6, R6, R48, RZ, 0x1d ;  /* 0x0000003006067211 */ /* 0x000fe200078fe8ff */
[C---:B------:R-:W-:Y:S01]  /*d500*/  IMAD.SHL.U32 R4, R3.reuse, 0x20, RZ ;  /* 0x0000002003047824 */ /* 0x040fe200078e00ff */
[----:B------:R-:W-:Y:S02]  /*d510*/  LOP3.LUT R5, R3, 0x7fffffe, RZ, 0xc0, !PT ;  /* 0x07fffffe03057812 */ /* 0x000fe400078ec0ff */
[----:B------:R-:W-:-:S02]  /*d520*/  SHF.L.U32 R3, R0, 0x5, RZ ;  /* 0x0000000500037819 */ /* 0x000fc400000006ff */
[----:B------:R-:W-:Y:S02]  /*d530*/  SHF.R.S32.HI R7, RZ, 0x1f, R6 ;  /* 0x0000001fff077819 */ /* 0x000fe40000011406 */
[----:B------:R-:W-:Y:S01]  /*d540*/  LOP3.LUT R0, R4, 0xc0, RZ, 0xc0, !PT ;  /* 0x000000c004007812 */ /* 0x000fe200078ec0ff */
[----:B------:R-:W-:Y:S01]  /*d550*/  IMAD.IADD R4, R12, 0x1, -R5 ;  /* 0x000000010c047824 */ /* 0x000fe200078e0a05 */
[----:B------:R-:W-:Y:S02]  /*d560*/  LOP3.LUT R3, R3, 0xffffff00, RZ, 0xc0, !PT ;  /* 0xffffff0003037812 */ /* 0x000fe400078ec0ff */
[----:B------:R-:W-:Y:S02]  /*d570*/  LEA.HI R7, R7, R6, RZ, 0x2 ;  /* 0x0000000607077211 */ /* 0x000fe400078f10ff */
[----:B------:R-:W-:Y:S01]  /*d580*/  SHF.L.U32 R6, R6, 0x3, RZ ;  /* 0x0000000306067819 */ /* 0x000fe200000006ff */
[----:B------:R-:W-:Y:S01]  /*d590*/  IMAD R4, R4, 0x20, R3 ;  /* 0x0000002004047824 */ /* 0x000fe200078e0203 */
[----:B------:R-:W-:-:S02]  /*d5a0*/  LOP3.LUT R5, R0, 0x18, R61, 0xf8, !PT ;  /* 0x0000001800057812 */ /* 0x000fc400078ef83d */
[----:B------:R-:W-:Y:S02]  /*d5b0*/  SHF.R.U32.HI R8, RZ, 0x3, R0 ;  /* 0x00000003ff087819 */ /* 0x000fe40000011600 */
[----:B------:R-:W-:Y:S02]  /*d5c0*/  LOP3.LUT R3, R0, 0x18, R6, 0xf8, !PT ;  /* 0x0000001800037812 */ /* 0x000fe400078ef806 */
[----:B------:R-:W-:Y:S02]  /*d5d0*/  SHF.L.U32 R0, R7, 0xa, RZ ;  /* 0x0000000a07007819 */ /* 0x000fe400000006ff */
[-C--:B------:R-:W-:Y:S02]  /*d5e0*/  LOP3.LUT R5, R5, R8.reuse, RZ, 0x3c, !PT ;  /* 0x0000000805057212 */ /* 0x080fe400078e3cff */
[----:B------:R-:W-:Y:S02]  /*d5f0*/  LOP3.LUT R3, R3, R8, RZ, 0x3c, !PT ;  /* 0x0000000803037212 */ /* 0x000fe400078e3cff */
[----:B------:R-:W-:Y:S01]  /*d600*/  LOP3.LUT R0, R0, 0x7ffff000, RZ, 0xc0, !PT ;  /* 0x7ffff00000007812 */ /* 0x000fe200078ec0ff */
[----:B------:R-:W-:Y:S01]  /*d610*/  IMAD.IADD R5, R4, 0x1, R5 ;  /* 0x0000000104057824 */ /* 0x000fe200078e0205 */
[----:B------:R-:W-:-:S02]  /*d620*/  SHF.R.U32.HI R15, RZ, 0x10, R67 ;  /* 0x00000010ff0f7819 */ /* 0x000fc40000011643 */
[----:B------:R-:W-:Y:S02]  /*d630*/  IADD3 R0, R3, R0, R4 ;  /* 0x0000000003007210 */ /* 0x000fe40007ffe004 */
[----:B------:R-:W-:Y:S01]  /*d640*/  SHF.L.U32 R35, R5, 0x1, RZ ;  /* 0x0000000105237819 */ /* 0x000fe200000006ff */
[----:B------:R-:W-:Y:S01]  /*d650*/  HADD2.F32 R42, -RZ, R15.H0_H0 ;  /* 0x2000000fff2a7230 */ /* 0x000fe20000004100 */
[----:B------:R-:W-:Y:S01]  /*d660*/  SHF.L.U32 R33, R0, 0x1, RZ ;  /* 0x0000000100217819 */ /* 0x000fe200000006ff */
[--C-:B------:R-:W-:Y:S01]  /*d670*/  HADD2.F32 R0, -RZ, R96.reuse.H0_H0 ;  /* 0x20000060ff007230 */ /* 0x100fe20000004100 */
[----:B------:R-:W-:Y:S01]  /*d680*/  SHF.R.U32.HI R3, RZ, 0x10, R71 ;  /* 0x00000010ff037819 */ /* 0x000fe20000011647 */
[----:B------:R-:W1:Y:S01]  /*d690*/  LDS.128 R4, [R35+0x6080] ;  /* 0x0060800023047984 */ /* 0x000e620000000c00 */
[----:B------:R-:W-:Y:S02]  /*d6a0*/  SHF.R.U32.HI R16, RZ, 0x10, R69 ;  /* 0x00000010ff107819 */ /* 0x000fe40000011645 */
        /* <DEDUP_REMOVED lines=11> */
[----:B------:R-:W-:Y:S02]  /*d760*/  HADD2.F32 R39, -RZ, R39.H0_H0 ;  /* 0x20000027ff277230 */ /* 0x000fe40000004100 */
[----:B-1----:R-:W-:Y:S02]  /*d770*/  HADD2.F32 R20, -RZ, R7.H0_H0 ;  /* 0x20000007ff147230 */ /* 0x002fe40000004100 */
[--C-:B------:R-:W-:Y:S02]  /*d780*/  HADD2.F32 R22, -RZ, R5.reuse.H0_H0 ;  /* 0x20000005ff167230 */ /* 0x100fe40000004100 */
[----:B------:R-:W-:Y:S02]  /*d790*/  HADD2.F32 R21, -RZ, R5.H1_H1 ;  /* 0x30000005ff157230 */ /* 0x000fe40000004100 */
[----:B------:R-:W-:-:S02]  /*d7a0*/  HADD2.F32 R24, -RZ, R4.H0_H0 ;  /* 0x20000004ff187230 */ /* 0x000fc40000004100 */
[----:B------:R-:W-:Y:S02]  /*d7b0*/  HADD2.F32 R26, -RZ, R4.H1_H1 ;  /* 0x30000004ff1a7230 */ /* 0x000fe40000004100 */
[--C-:B--2---:R-:W-:Y:S02]  /*d7c0*/  HADD2.F32 R5, -RZ, R11.reuse.H0_H0 ;  /* 0x2000000bff057230 */ /* 0x104fe40000004100 */
[----:B------:R-:W-:Y:S02]  /*d7d0*/  HADD2.F32 R4, -RZ, R11.H1_H1 ;  /* 0x3000000bff047230 */ /* 0x000fe40000004100 */
[--C-:B------:R-:W-:Y:S01]  /*d7e0*/  HADD2.F32 R11, -RZ, R8.reuse.H0_H0 ;  /* 0x20000008ff0b7230 */ /* 0x100fe20000004100 */
[----:B------:R-:W-:Y:S01]  /*d7f0*/  FMUL.FTZ R34, R5, R0 ;  /* 0x0000000005227220 */ /* 0x000fe20000410000 */
[----:B------:R-:W-:Y:S01]  /*d800*/  HADD2.F32 R14, -RZ, R8.H1_H1 ;  /* 0x30000008ff0e7230 */ /* 0x000fe20000004100 */
[----:B------:R-:W-:Y:S01]  /*d810*/  FMUL.FTZ R31, R4, R18 ;  /* 0x00000012041f7220 */ /* 0x000fe20000410000 */
[----:B------:R-:W-:-:S02]  /*d820*/  HADD2.F32 R8, -RZ, R10.H0_H0 ;  /* 0x2000000aff087230 */ /* 0x000fc40000004100 */
[----:B------:R-:W-:Y:S02]  /*d830*/  HADD2.F32 R13, -RZ, R10.H1_H1 ;  /* 0x3000000aff0d7230 */ /* 0x000fe40000004100 */
[----:B------:R-:W-:Y:S01]  /*d840*/  HADD2.F32 R19, -RZ, R7.H1_H1 ;  /* 0x30000007ff137230 */ /* 0x000fe20000004100 */
[----:B------:R-:W-:Y:S01]  /*d850*/  FMUL.FTZ R7, R20, R0 ;  /* 0x0000000014077220 */ /* 0x000fe20000410000 */
[----:B------:R-:W-:Y:S02]  /*d860*/  HADD2.F32 R10, -RZ, R97.H1_H1 ;  /* 0x30000061ff0a7230 */ /* 0x000fe40000004100 */
[--C-:B------:R-:W-:Y:S01]  /*d870*/  HADD2.F32 R23, -RZ, R6.reuse.H0_H0 ;  /* 0x20000006ff177230 */ /* 0x100fe20000004100 */
[----:B------:R-:W-:Y:S01]  /*d880*/  FMUL.FTZ R0, R19, R18 ;  /* 0x0000001213007220 */ /* 0x000fe20000410000 */
[----:B------:R-:W-:Y:S01]  /*d890*/  HADD2.F32 R25, -RZ, R6.H1_H1 ;  /* 0x30000006ff197230 */ /* 0x000fe20000004100 */
[----:B------:R-:W-:Y:S01]  /*d8a0*/  FFMA.FTZ R40, R5, R10, R7 ;  /* 0x0000000a05287223 */ /* 0x000fe20000010007 */
[--C-:B------:R-:W-:Y:S01]  /*d8b0*/  HADD2.F32 R6, -RZ, R9.reuse.H0_H0 ;  /* 0x20000009ff067230 */ /* 0x100fe20000004100 */
[-C--:B------:R-:W-:Y:S01]  /*d8c0*/  FMUL.FTZ R5, R22, R3.reuse ;  /* 0x0000000316057220 */ /* 0x080fe20000410000 */
[--C-:B------:R-:W-:Y:S01]  /*d8d0*/  HADD2.F32 R7, -RZ, R98.reuse.H1_H1 ;  /* 0x30000062ff077230 */ /* 0x100fe20000004100 */
[----:B------:R-:W-:Y:S01]  /*d8e0*/  FFMA.FTZ R37, R4, R42, R0 ;  /* 0x0000002a04257223 */ /* 0x000fe20000010000 */
[----:B------:R-:W-:Y:S01]  /*d8f0*/  HADD2.F32 R9, -RZ, R9.H1_H1 ;  /* 0x30000009ff097230 */ /* 0x000fe20000004100 */
[C---:B------:R-:W-:Y:S01]  /*d900*/  FMUL.FTZ R27, R6.reuse, R3 ;  /* 0x00000003061b7220 */ /* 0x040fe20000410000 */
[----:B------:R-:W-:Y:S01]  /*d910*/  HADD2.F32 R3, -RZ, R97.H0_H0 ;  /* 0x20000061ff037230 */ /* 0x000fe20000004100 */
[----:B------:R-:W-:Y:S01]  /*d920*/  FFMA.FTZ R32, R6, R7, R5 ;  /* 0x0000000706207223 */ /* 0x000fe20000010005 */
[----:B------:R-:W-:Y:S01]  /*d930*/  HADD2.F32 R6, -RZ, R99.H0_H0 ;  /* 0x20000063ff067230 */ /* 0x000fe20000004100 */
[----:B------:R-:W-:Y:S01]  /*d940*/  FMUL.FTZ R4, R21, R15 ;  /* 0x0000000f15047220 */ /* 0x000fe20000410000 */
[----:B------:R-:W-:Y:S01]  /*d950*/  HADD2.F32 R0, -RZ, R98.H0_H0 ;  /* 0x20000062ff007230 */ /* 0x000fe20000004100 */
[----:B------:R-:W-:-:S02]  /*d960*/  FMUL.FTZ R5, R24, R3 ;  /* 0x0000000318057220 */ /* 0x000fc40000410000 */
[----:B------:R-:W-:Y:S01]  /*d970*/  FFMA.FTZ R30, R9, R41, R4 ;  /* 0x00000029091e7223 */ /* 0x000fe20000010004 */
[----:B------:R-:W-:Y:S01]  /*d980*/  HADD2.F32 R4, -RZ, R99.H1_H1 ;  /* 0x30000063ff047230 */ /* 0x000fe20000004100 */
[----:B------:R-:W-:Y:S01]  /*d990*/  FFMA.FTZ R28, R11, R6, R5 ;  /* 0x000000060b1c7223 */ /* 0x000fe20000010005 */
[----:B------:R-:W-:Y:S01]  /*d9a0*/  HADD2.F32 R5, -RZ, R29.H0_H0 ;  /* 0x2000001dff057230 */ /* 0x000fe20000004100 */
        /* <DEDUP_REMOVED lines=30> */
.L_x_447:
[----:B------:R-:W-:Y:S05]  /*db90*/  BSYNC B0 ;  /* 0x0000000000007941 */ /* 0x000fea0003800000 */
.L_x_446:
[----:B------:R-:W-:Y:S01]  /*dba0*/  IADD3 R0, R61, 0x10, RZ ;  /* 0x000000103d007810 */ /* 0x000fe20007ffe0ff */
[----:B------:R-:W-:Y:S03]  /*dbb0*/  BSSY B0, `(.L_x_448) ;  /* 0x0000077000007945 */ /* 0x000fe60003800000 */
[----:B------:R-:W-:-:S13]  /*dbc0*/  ISETP.GE.AND P0, PT, R0, c[0x0][0x27c], PT ;  /* 0x00009f0000007a0c */ /* 0x000fda0003f06270 */
[----:B------:R-:W-:Y:S05]  /*dbd0*/  @P0 BRA `(.L_x_449) ;  /* 0x0000074000000947 */ /* 0x000fea0003800000 */
[----:B------:R-:W-:Y:S01]  /*dbe0*/  SHF.R.S32.HI R3, RZ, 0x1f, R0 ;  /* 0x0000001fff037819 */ /* 0x000fe20000011400 */
[----:B-1----:R-:W-:Y:S01]  /*dbf0*/  IMAD.MOV.U32 R9, RZ, RZ, c[0x0][0x27c] ;  /* 0x00009f00ff097624 */ /* 0x002fe200078e00ff */
[----:B------:R-:W-:Y:S02]  /*dc00*/  SHF.R.S32.HI R4, RZ, 0x1f, R12 ;  /* 0x0000001fff047819 */ /* 0x000fe4000001140c */
[CC--:B------:R-:W-:Y:S02]  /*dc10*/  LEA.HI R7, R3.reuse, R0.reuse, RZ, 0x3 ;  /* 0x0000000003077211 */ /* 0x0c0fe400078f18ff */
[----:B------:R-:W-:Y:S02]  /*dc20*/  LEA.HI R8, R3, R0, RZ, 0x5 ;  /* 0x0000000003087211 */ /* 0x000fe400078f28ff */
[-C--:B------:R-:W-:Y:S02]  /*dc30*/  LEA.HI R6, R12, R12.reuse, RZ, 0x1 ;  /* 0x0000000c0c067211 */ /* 0x080fe400078f08ff */
[----:B------:R-:W-:-:S02]  /*dc40*/  LEA.HI R0, R4, R12, RZ, 0x3 ;  /* 0x0000000c04007211 */ /* 0x000fc400078f18ff */
[----:B------:R-:W-:Y:S01]  /*dc50*/  SHF.R.S32.HI R3, RZ, 0x3, R7 ;  /* 0x00000003ff037819 */ /* 0x000fe20000011407 */
[C---:B------:R-:W-:Y:S01]  /*dc60*/  IMAD.SHL.U32 R5, R6.reuse, 0x20, RZ ;  /* 0x0000002006057824 */ /* 0x040fe200078e00ff */
[----:B------:R-:W-:Y:S01]  /*dc70*/  LOP3.LUT R6, R6, 0x7fffffe, RZ, 0xc0, !PT ;  /* 0x07fffffe06067812 */ /* 0x000fe200078ec0ff */
[----:B------:R-:W-:Y:S01]  /*dc80*/  IMAD.SHL.U32 R4, R0, 0x20, RZ ;  /* 0x0000002000047824 */ /* 0x000fe200078e00ff */
[----:B------:R-:W-:Y:S02]  /*dc90*/  LEA.HI R3, R9, R3, RZ, 0x1d ;  /* 0x0000000309037211 */ /* 0x000fe400078fe8ff */
[----:B------:R-:W-:Y:S01]  /*dca0*/  LOP3.LUT R0, R5, 0xc0, RZ, 0xc0, !PT ;  /* 0x000000c005007812 */ /* 0x000fe200078ec0ff */
[----:B------:R-:W-:Y:S01]  /*dcb0*/  IMAD.SHL.U32 R5, R8, 0x80, RZ ;  /* 0x0000008008057824 */ /* 0x000fe200078e00ff */
[----:B------:R-:W-:Y:S02]  /*dcc0*/  IADD3 R6, R12, -R6, RZ ;  /* 0x800000060c067210 */ /* 0x000fe40007ffe0ff */
[----:B------:R-:W-:-:S02]  /*dcd0*/  LOP3.LUT R4, R4, 0xffffff00, RZ, 0xc0, !PT ;  /* 0xffffff0004047812 */ /* 0x000fc400078ec0ff */
[----:B------:R-:W-:Y:S02]  /*dce0*/  LOP3.LUT R7, R0, 0x18, R7, 0xf8, !PT ;  /* 0x0000001800077812 */ /* 0x000fe400078ef807 */
[----:B------:R-:W-:Y:S01]  /*dcf0*/  SHF.R.U32.HI R9, RZ, 0x3, R0 ;  /* 0x00000003ff097819 */ /* 0x000fe20000011600 */
[----:B------:R-:W-:Y:S01]  /*dd00*/  IMAD R8, R6, 0x20, R4 ;  /* 0x0000002006087824 */ /* 0x000fe200078e0204 */
[----:B------:R-:W-:Y:S02]  /*dd10*/  SHF.R.S32.HI R4, RZ, 0x1f, R3 ;  /* 0x0000001fff047819 */ /* 0x000fe40000011403 */
[----:B------:R-:W-:Y:S02]  /*dd20*/  LOP3.LUT R6, R7, R9, RZ, 0x3c, !PT ;  /* 0x0000000907067212 */ /* 0x000fe400078e3cff */
[----:B------:R-:W-:Y:S02]  /*dd30*/  SHF.L.U32 R7, R3, 0x3, RZ ;  /* 0x0000000303077819 */ /* 0x000fe400000006ff */
[----:B------:R-:W-:-:S02]  /*dd40*/  LEA.HI R3, R4, R3, RZ, 0x2 ;  /* 0x0000000304037211 */ /* 0x000fc400078f10ff */
[----:B------:R-:W-:Y:S02]  /*dd50*/  LOP3.LUT R4, R0, 0x18, R7, 0xf8, !PT ;  /* 0x0000001800047812 */ /* 0x000fe400078ef807 */
[----:B------:R-:W-:Y:S01]  /*dd60*/  LOP3.LUT R5, R5, 0x7ffff000, RZ, 0xc0, !PT ;  /* 0x7ffff00005057812 */ /* 0x000fe200078ec0ff */
[----:B------:R-:W-:Y:S01]  /*dd70*/  IMAD.SHL.U32 R0, R3, 0x400, RZ ;  /* 0x0000040003007824 */ /* 0x000fe200078e00ff */
[----:B------:R-:W-:Y:S02]  /*dd80*/  LOP3.LUT R3, R4, R9, RZ, 0x3c, !PT ;  /* 0x0000000904037212 */ /* 0x000fe400078e3cff */
[----:B------:R-:W-:Y:S02]  /*dd90*/  IADD3 R5, R6, R8, R5 ;  /* 0x0000000806057210 */ /* 0x000fe40007ffe005 */
[----:B------:R-:W-:Y:S02]  /*dda0*/  LOP3.LUT R0, R0, 0x7ffff000, RZ, 0xc0, !PT ;  /* 0x7ffff00000007812 */ /* 0x000fe400078ec0ff */
[----:B------:R-:W-:Y:S01]  /*ddb0*/  SHF.R.U32.HI R15, RZ, 0x10, R75 ;  /* 0x00000010ff0f7819 */ /* 0x000fe2000001164b */
[----:B------:R-:W-:Y:S01]  /*ddc0*/  IMAD.SHL.U32 R37, R5, 0x2, RZ ;  /* 0x0000000205257824 */ /* 0x000fe200078e00ff */
[----:B------:R-:W-:-:S02]  /*ddd0*/  IADD3 R0, R3, R0, R8 ;  /* 0x0000000003007210 */ /* 0x000fc40007ffe008 */
[----:B------:R-:W-:Y:S01]  /*dde0*/  SHF.R.U32.HI R3, RZ, 0x10, R79 ;  /* 0x00000010ff037819 */ /* 0x000fe2000001164f */
[----:B------:R-:W-:Y:S01]  /*ddf0*/  HADD2.F32 R42, -RZ, R15.H0_H0 ;  /* 0x2000000fff2a7230 */ /* 0x000fe20000004100 */
[----:B------:R-:W-:Y:S01]  /*de00*/  SHF.L.U32 R33, R0, 0x1, RZ ;  /* 0x0000000100217819 */ /* 0x000fe200000006ff */
[----:B------:R-:W1:Y:S01]  /*de10*/  LDS.128 R4, [R37+0x6080] ;  /* 0x0060800025047984 */ /* 0x000e620000000c00 */
[--C-:B------:R-:W-:Y:S01]  /*de20*/  HADD2.F32 R0, -RZ, R100.reuse.H0_H0 ;  /* 0x20000064ff007230 */ /* 0x100fe20000004100 */
[----:B------:R-:W-:Y:S01]  /*de30*/  SHF.R.U32.HI R16, RZ, 0x10, R77 ;  /* 0x00000010ff107819 */ /* 0x000fe2000001164d */
[----:B------:R-:W-:Y:S01]  /*de40*/  HADD2.F32 R18, -RZ, R3.H0_H0 ;  /* 0x20000003ff127230 */ /* 0x000fe20000004100 */
[----:B------:R-:W2:Y:S01]  /*de50*/  LDS.128 R8, [R33+0x6080] ;  /* 0x0060800021087984 */ /* 0x000ea20000000c00 */
[----:B------:R-:W-:Y:S01]  /*de60*/  HADD2.F32 R3, -RZ, R100.H1_H1 ;  /* 0x30000064ff037230 */ /* 0x000fe20000004100 */
[----:B------:R-:W-:Y:S01]  /*de70*/  SHF.R.U32.HI R17, RZ, 0x10, R73 ;  /* 0x00000010ff117819 */ /* 0x000fe20000011649 */
[----:B------:R-:W-:Y:S01]  /*de80*/  HADD2.F32 R15, -RZ, R16.H0_H0 ;  /* 0x20000010ff0f7230 */ /* 0x000fe20000004100 */
[----:B------:R-:W-:-:S02]  /*de90*/  SHF.R.U64 R29, R76, 0x10, R77 ;  /* 0x000000104c1d7819 */ /* 0x000fc4000000124d */
[----:B------:R-:W-:Y:S01]  /*dea0*/  SHF.R.U64 R35, R78, 0x10, R79 ;  /* 0x000000104e237819 */ /* 0x000fe2000000124f */
[----:B------:R-:W-:Y:S01]  /*deb0*/  HADD2.F32 R41, -RZ, R17.H0_H0 ;  /* 0x20000011ff297230 */ /* 0x000fe20000004100 */
[----:B------:R-:W-:Y:S02]  /*dec0*/  SHF.R.U64 R38, R72, 0x10, R73 ;  /* 0x0000001048267819 */ /* 0x000fe40000001249 */
[----:B------:R-:W-:-:S03]  /*ded0*/  SHF.R.U64 R39, R74, 0x10, R75 ;  /* 0x000000104a277819 */ /* 0x000fc6000000124b */
[----:B------:R-:W-:Y:S02]  /*dee0*/  HADD2.F32 R38, -RZ, R38.H0_H0 ;  /* 0x20000026ff267230 */ /* 0x000fe40000004100 */
[----:B-1----:R-:W-:Y:S02]  /*def0*/  HADD2.F32 R20, -RZ, R7.H0_H0 ;  /* 0x20000007ff147230 */ /* 0x002fe40000004100 */
[--C-:B------:R-:W-:Y:S02]  /*df00*/  HADD2.F32 R22, -RZ, R5.reuse.H0_H0 ;  /* 0x20000005ff167230 */ /* 0x100fe40000004100 */
[----:B------:R-:W-:Y:S02]  /*df10*/  HADD2.F32 R21, -RZ, R5.H1_H1 ;  /* 0x30000005ff157230 */ /* 0x000fe40000004100 */
[--C-:B------:R-:W-:Y:S02]  /*df20*/  HADD2.F32 R24, -RZ, R4.reuse.H0_H0 ;  /* 0x20000004ff187230 */ /* 0x100fe40000004100 */
[----:B------:R-:W-:-:S02]  /*df30*/  HADD2.F32 R26, -RZ, R4.H1_H1 ;  /* 0x30000004ff1a7230 */ /* 0x000fc40000004100 */
[--C-:B--2---:R-:W-:Y:S02]  /*df40*/  HADD2.F32 R5, -RZ, R11.reuse.H0_H0 ;  /* 0x2000000bff057230 */ /* 0x104fe40000004100 */
[----:B------:R-:W-:Y:S02]  /*df50*/  HADD2.F32 R4, -RZ, R11.H1_H1 ;  /* 0x3000000bff047230 */ /* 0x000fe40000004100 */
[--C-:B------:R-:W-:Y:S01]  /*df60*/  HADD2.F32 R11, -RZ, R8.reuse.H0_H0 ;  /* 0x20000008ff0b7230 */ /* 0x100fe20000004100 */
[----:B------:R-:W-:Y:S01]  /*df70*/  FMUL.FTZ R34, R5, R0 ;  /* 0x0000000005227220 */ /* 0x000fe20000410000 */
[----:B------:R-:W-:Y:S01]  /*df80*/  HADD2.F32 R14, -RZ, R8.H1_H1 ;  /* 0x30000008ff0e7230 */ /* 0x000fe20000004100 */
[----:B------:R-:W-:Y:S01]  /*df90*/  FMUL.FTZ R31, R4, R18 ;  /* 0x00000012041f7220 */ /* 0x000fe20000410000 */
[--C-:B------:R-:W-:Y:S02]  /*dfa0*/  HADD2.F32 R8, -RZ, R10.reuse.H0_H0 ;  /* 0x2000000aff087230 */ /* 0x100fe40000004100 */
[----:B------:R-:W-:-:S02]  /*dfb0*/  HADD2.F32 R13, -RZ, R10.H1_H1 ;  /* 0x3000000aff0d7230 */ /* 0x000fc40000004100 */
[----:B------:R-:W-:Y:S01]  /*dfc0*/  HADD2.F32 R19, -RZ, R7.H1_H1 ;  /* 0x30000007ff137230 */ /* 0x000fe20000004100 */
[----:B------:R-:W-:Y:S01]  /*dfd0*/  FMUL.FTZ R7, R20, R0 ;  /* 0x0000000014077220 */ /* 0x000fe20000410000 */
[----:B------:R-:W-:Y:S02]  /*dfe0*/  HADD2.F32 R10, -RZ, R101.H0_H0 ;  /* 0x20000065ff0a7230 */ /* 0x000fe40000004100 */
[--C-:B------:R-:W-:Y:S01]  /*dff0*/  HADD2.F32 R23, -RZ, R6.reuse.H0_H0 ;  /* 0x20000006ff177230 */ /* 0x100fe20000004100 */
[----:B------:R-:W-:Y:S01]  /*e000*/  FMUL.FTZ R0, R19, R18 ;  /* 0x0000001213007220 */ /* 0x000fe20000410000 */
[----:B------:R-:W-:Y:S01]  /*e010*/  HADD2.F32 R25, -RZ, R6.H1_H1 ;  /* 0x30000006ff197230 */ /* 0x000fe20000004100 */
[----:B------:R-:W-:Y:S01]  /*e020*/  FFMA.FTZ R40, R5, R10, R7 ;  /* 0x0000000a05287223 */ /* 0x000fe20000010007 */
[--C-:B------:R-:W-:Y:S01]  /*e030*/  HADD2.F32 R6, -RZ, R9.reuse.H0_H0 ;  /* 0x20000009ff067230 */ /* 0x100fe20000004100 */
[-C--:B------:R-:W-:Y:S01]  /*e040*/  FMUL.FTZ R5, R22, R3.reuse ;  /* 0x0000000316057220 */ /* 0x080fe20000410000 */
[--C-:B------:R-:W-:Y:S01]  /*e050*/  HADD2.F32 R7, -RZ, R102.reuse.H0_H0 ;  /* 0x20000066ff077230 */ /* 0x100fe20000004100 */
[----:B------:R-:W-:Y:S01]  /*e060*/  FFMA.FTZ R36, R4, R42, R0 ;  /* 0x0000002a04247223 */ /* 0x000fe20000010000 */
[----:B------:R-:W-:Y:S01]  /*e070*/  HADD2.F32 R9, -RZ, R9.H1_H1 ;  /* 0x30000009ff097230 */ /* 0x000fe20000004100 */
[C---:B------:R-:W-:Y:S01]  /*e080*/  FMUL.FTZ R27, R6.reuse, R3 ;  /* 0x00000003061b7220 */ /* 0x040fe20000410000 */
[----:B------:R-:W-:Y:S01]  /*e090*/  HADD2.F32 R3, -RZ, R101.H1_H1 ;  /* 0x30000065ff037230 */ /* 0x000fe20000004100 */
[----:B------:R-:W-:Y:S01]  /*e0a0*/  FFMA.FTZ R32, R6, R7, R5 ;  /* 0x0000000706207223 */ /* 0x000fe20000010005 */
[----:B------:R-:W-:Y:S01]  /*e0b0*/  HADD2.F32 R6, -RZ, R103.H0_H0 ;  /* 0x20000067ff067230 */ /* 0x000fe20000004100 */
[----:B------:R-:W-:Y:S01]  /*e0c0*/  FMUL.FTZ R4, R21, R15 ;  /* 0x0000000f15047220 */ /* 0x000fe20000410000 */
[----:B------:R-:W-:Y:S01]  /*e0d0*/  HADD2.F32 R0, -RZ, R102.H1_H1 ;  /* 0x30000066ff007230 */ /* 0x000fe20000004100 */
[----:B------:R-:W-:-:S02]  /*e0e0*/  FMUL.FTZ R5, R24, R3 ;  /* 0x0000000318057220 */ /* 0x000fc40000410000 */
[----:B------:R-:W-:Y:S01]  /*e0f0*/  FFMA.FTZ R30, R9, R41, R4 ;  /* 0x00000029091e7223 */ /* 0x000fe20000010004 */
[----:B------:R-:W-:Y:S01]  /*e100*/  HADD2.F32 R4, -RZ, R103.H1_H1 ;  /* 0x30000067ff047230 */ /* 0x000fe20000004100 */
[----:B------:R-:W-:Y:S01]  /*e110*/  FFMA.FTZ R28, R11, R6, R5 ;  /* 0x000000060b1c7223 */ /* 0x000fe20000010005 */
[----:B------:R-:W-:Y:S01]  /*e120*/  HADD2.F32 R5, -RZ, R29.H0_H0 ;  /* 0x2000001dff057230 */ /* 0x000fe20000004100 */
[----:B------:R-:W-:Y:S01]  /*e130*/  FMUL.FTZ R18, R9, R15 ;  /* 0x0000000f09127220 */ /* 0x000fe20000410000 */
[----:B------:R-:W-:Y:S01]  /*e140*/  HADD2.F32 R9, -RZ, R35.H0_H0 ;  /* 0x20000023ff097230 */ /* 0x000fe20000004100 */
[----:B------:R-:W-:Y:S01]  /*e150*/  FMUL.FTZ R16, R11, R3 ;  /* 0x000000030b107220 */ /* 0x000fe20000410000 */
[----:B------:R-:W-:Y:S01]  /*e160*/  HADD2.F32 R35, -RZ, R39.H0_H0 ;  /* 0x20000027ff237230 */ /* 0x000fe20000004100 */
        /* <DEDUP_REMOVED lines=27> */
.L_x_449:
[----:B------:R-:W-:Y:S05]  /*e320*/  BSYNC B0 ;  /* 0x0000000000007941 */ /* 0x000fea0003800000 */
.L_x_448:
[----:B------:R-:W-:-:S04]  /*e330*/  IADD3 R0, R61, 0x20, RZ ;  /* 0x000000203d007810 */ /* 0x000fc80007ffe0ff */
[----:B------:R-:W-:-:S13]  /*e340*/  ISETP.GE.AND P0, PT, R0, c[0x0][0x27c], PT ;  /* 0x00009f0000007a0c */ /* 0x000fda0003f06270 */
[----:B------:R-:W-:Y:S05]  /*e350*/  @P0 BRA `(.L_x_425) ;  /* 0x0000074000000947 */ /* 0x000fea0003800000 */
[----:B------:R-:W-:Y:S01]  /*e360*/  SHF.R.S32.HI R3, RZ, 0x1f, R0 ;  /* 0x0000001fff037819 */ /* 0x000fe20000011400 */
[----:B-1----:R-:W-:Y:S01]  /*e370*/  IMAD.MOV.U32 R10, RZ, RZ, c[0x0][0x27c] ;  /* 0x00009f00ff0a7624 */ /* 0x002fe200078e00ff */
[----:B------:R-:W-:Y:S02]  /*e380*/  SHF.R.S32.HI R4, RZ, 0x1f, R12 ;  /* 0x0000001fff047819 */ /* 0x000fe4000001140c */
[----:B------:R-:W-:Y:S02]  /*e390*/  LEA.HI R5, R12, R12, RZ, 0x1 ;  /* 0x0000000c0c057211 */ /* 0x000fe400078f08ff */
[CC--:B------:R-:W-:Y:S02]  /*e3a0*/  LEA.HI R7, R3.reuse, R0.reuse, RZ, 0x3 ;  /* 0x0000000003077211 */ /* 0x0c0fe400078f18ff */
[----:B------:R-:W-:Y:S02]  /*e3b0*/  LEA.HI R9, R3, R0, RZ, 0x5 ;  /* 0x0000000003097211 */ /* 0x000fe400078f28ff */
[----:B------:R-:W-:Y:S01]  /*e3c0*/  LEA.HI R0, R4, R12, RZ, 0x3 ;  /* 0x0000000c04007211 */ /* 0x000fe200078f18ff */
[C---:B------:R-:W-:Y:S01]  /*e3d0*/  IMAD.SHL.U32 R4, R5.reuse, 0x20, RZ ;  /* 0x0000002005047824 */ /* 0x040fe200078e00ff */
[----:B------:R-:W-:-:S02]  /*e3e0*/  LOP3.LUT R3, R5, 0x7fffffe, RZ, 0xc0, !PT ;  /* 0x07fffffe05037812 */ /* 0x000fc400078ec0ff */
[--C-:B------:R-:W-:Y:S01]  /*e3f0*/  SHF.R.S32.HI R6, RZ, 0x3, R7.reuse ;  /* 0x00000003ff067819 */ /* 0x100fe20000011407 */
[----:B------:R-:W-:Y:S01]  /*e400*/  IMAD.SHL.U32 R5, R0, 0x20, RZ ;  /* 0x0000002000057824 */ /* 0x000fe200078e00ff */
[----:B------:R-:W-:Y:S02]  /*e410*/  LOP3.LUT R0, R4, 0xc0, RZ, 0xc0, !PT ;  /* 0x000000c004007812 */ /* 0x000fe400078ec0ff */
[----:B------:R-:W-:Y:S02]  /*e420*/  IADD3 R8, R12, -R3, RZ ;  /* 0x800000030c087210 */ /* 0x000fe40007ffe0ff */
[----:B------:R-:W-:Y:S01]  /*e430*/  LOP3.LUT R4, R5, 0xffffff00, RZ, 0xc0, !PT ;  /* 0xffffff0005047812 */ /* 0x000fe200078ec0ff */
[----:B------:R-:W-:Y:S01]  /*e440*/  IMAD.SHL.U32 R5, R9, 0x80, RZ ;  /* 0x0000008009057824 */ /* 0x000fe200078e00ff */
[----:B------:R-:W-:Y:S02]  /*e450*/  LEA.HI R3, R10, R6, RZ, 0x1d ;  /* 0x000000060a037211 */ /* 0x000fe400078fe8ff */
[----:B------:R-:W-:Y:S01]  /*e460*/  LOP3.LUT R6, R0, 0x18, R7, 0xf8, !PT ;  /* 0x0000001800067812 */ /* 0x000fe200078ef807 */
[----:B------:R-:W-:Y:S01]  /*e470*/  IMAD R8, R8, 0x20, R4 ;  /* 0x0000002008087824 */ /* 0x000fe200078e0204 */
[----:B------:R-:W-:-:S02]  /*e480*/  SHF.R.U32.HI R9, RZ, 0x3, R0 ;  /* 0x00000003ff097819 */ /* 0x000fc40000011600 */
[----:B------:R-:W-:Y:S02]  /*e490*/  SHF.R.S32.HI R4, RZ, 0x1f, R3 ;  /* 0x0000001fff047819 */ /* 0x000fe40000011403 */
[----:B------:R-:W-:Y:S02]  /*e4a0*/  LOP3.LUT R7, R5, 0x7ffff000, RZ, 0xc0, !PT ;  /* 0x7ffff00005077812 */ /* 0x000fe400078ec0ff */
[----:B------:R-:W-:Y:S02]  /*e4b0*/  LOP3.LUT R5, R6, R9, RZ, 0x3c, !PT ;  /* 0x0000000906057212 */ /* 0x000fe400078e3cff */
[----:B------:R-:W-:Y:S02]  /*e4c0*/  SHF.L.U32 R6, R3, 0x3, RZ ;  /* 0x0000000303067819 */ /* 0x000fe400000006ff */
[----:B------:R-:W-:Y:S02]  /*e4d0*/  LEA.HI R3, R4, R3, RZ, 0x2 ;  /* 0x0000000304037211 */ /* 0x000fe400078f10ff */
[----:B------:R-:W-:-:S02]  /*e4e0*/  LOP3.LUT R4, R0, 0x18, R6, 0xf8, !PT ;  /* 0x0000001800047812 */ /* 0x000fc400078ef806 */
[----:B------:R-:W-:Y:S01]  /*e4f0*/  IADD3 R5, R5, R8, R7 ;  /* 0x0000000805057210 */ /* 0x000fe20007ffe007 */
[----:B------:R-:W-:Y:S01]  /*e500*/  IMAD.SHL.U32 R0, R3, 0x400, RZ ;  /* 0x0000040003007824 */ /* 0x000fe200078e00ff */
[----:B------:R-:W-:Y:S02]  /*e510*/  LOP3.LUT R3, R4, R9, RZ, 0x3c, !PT ;  /* 0x0000000904037212 */ /* 0x000fe400078e3cff */
[----:B------:R-:W-:Y:S01]  /*e520*/  SHF.R.U32.HI R14, RZ, 0x10, R87 ;  /* 0x00000010ff0e7819 */ /* 0x000fe20000011657 */
[----:B------:R-:W-:Y:S01]  /*e530*/  IMAD.SHL.U32 R36, R5, 0x2, RZ ;  /* 0x0000000205247824 */ /* 0x000fe200078e00ff */
[----:B------:R-:W-:Y:S02]  /*e540*/  LOP3.LUT R0, R0, 0x7ffff000, RZ, 0xc0, !PT ;  /* 0x7ffff00000007812 */ /* 0x000fe400078ec0ff */
[----:B------:R-:W-:Y:S01]  /*e550*/  SHF.R.U32.HI R15, RZ, 0x10, R81 ;  /* 0x00000010ff0f7819 */ /* 0x000fe20000011651 */
[----:B------:R-:W-:Y:S01]  /*e560*/  HADD2.F32 R41, -RZ, R14.H0_H0 ;  /* 0x2000000eff297230 */ /* 0x000fe20000004100 */
[----:B------:R-:W-:Y:S01]  /*e570*/  IADD3 R0, R3, R0, R8 ;  /* 0x0000000003007210 */ /* 0x000fe20007ffe008 */
[----:B------:R-:W1:Y:S01]  /*e580*/  LDS.128 R4, [R36+0x6080] ;  /* 0x0060800024047984 */ /* 0x000e620000000c00 */
[----:B------:R-:W-:Y:S01]  /*e590*/  SHF.R.U32.HI R3, RZ, 0x10, R83 ;  /* 0x00000010ff037819 */ /* 0x000fe20000011653 */
[----:B------:R-:W-:Y:S01]  /*e5a0*/  HADD2.F32 R15, -RZ, R15.H0_H0 ;  /* 0x2000000fff0f7230 */ /* 0x000fe20000004100 */
[----:B------:R-:W-:Y:S01]  /*e5b0*/  SHF.L.U32 R32, R0, 0x1, RZ ;  /* 0x0000000100207819 */ /* 0x000fe200000006ff */
[----:B------:R-:W-:Y:S01]  /*e5c0*/  HADD2.F32 R0, -RZ, R105.H0_H0 ;  /* 0x20000069ff007230 */ /* 0x000fe20000004100 */
[----:B------:R-:W-:Y:S01]  /*e5d0*/  SHF.R.U32.HI R16, RZ, 0x10, R85 ;  /* 0x00000010ff107819 */ /* 0x000fe20000011655 */
[----:B------:R-:W-:Y:S01]  /*e5e0*/  HADD2.F32 R17, -RZ, R3.H0_H0 ;  /* 0x20000003ff117230 */ /* 0x000fe20000004100 */
[----:B------:R-:W-:Y:S01]  /*e5f0*/  SHF.R.U64 R28, R80, 0x10, R81 ;  /* 0x00000010501c7819 */ /* 0x000fe20000001251 */
[----:B------:R-:W2:Y:S01]  /*e600*/  LDS.128 R8, [R32+0x6080] ;  /* 0x0060800020087984 */ /* 0x000ea20000000c00 */
[----:B------:R-:W-:Y:S01]  /*e610*/  HADD2.F32 R3, -RZ, R105.H1_H1 ;  /* 0x30000069ff037230 */ /* 0x000fe20000004100 */
[----:B------:R-:W-:Y:S01]  /*e620*/  SHF.R.U64 R34, R82, 0x10, R83 ;  /* 0x0000001052227819 */ /* 0x000fe20000001253 */
[----:B------:R-:W-:Y:S01]  /*e630*/  HADD2.F32 R40, -RZ, R16.H0_H0 ;  /* 0x20000010ff287230 */ /* 0x000fe20000004100 */
[----:B------:R-:W-:-:S02]  /*e640*/  SHF.R.U64 R37, R84, 0x10, R85 ;  /* 0x0000001054257819 */ /* 0x000fc40000001255 */
        /* <DEDUP_REMOVED lines=18> */
[----:B------:R-:W-:Y:S02]  /*e770*/  HADD2.F32 R10, -RZ, R106.H0_H0 ;  /* 0x2000006aff0a7230 */ /* 0x000fe40000004100 */
[--C-:B------:R-:W-:Y:S01]  /*e780*/  HADD2.F32 R22, -RZ, R6.reuse.H0_H0 ;  /* 0x20000006ff167230 */ /* 0x100fe20000004100 */
[----:B------:R-:W-:Y:S01]  /*e790*/  FMUL.FTZ R0, R18, R17 ;  /* 0x0000001112007220 */ /* 0x000fe20000410000 */
[----:B------:R-:W-:Y:S01]  /*e7a0*/  HADD2.F32 R24, -RZ, R6.H1_H1 ;  /* 0x30000006ff187230 */ /* 0x000fe20000004100 */
[----:B------:R-:W-:Y:S01]  /*e7b0*/  FFMA.FTZ R39, R5, R10, R7 ;  /* 0x0000000a05277223 */ /* 0x000fe20000010007 */
[----:B------:R-:W-:Y:S01]  /*e7c0*/  HADD2.F32 R6, -RZ, R9.H0_H0 ;  /* 0x20000009ff067230 */ /* 0x000fe20000004100 */
[----:B------:R-:W-:Y:S01]  /*e7d0*/  FMUL.FTZ R5, R21, R3 ;  /* 0x0000000315057220 */ /* 0x000fe20000410000 */
[----:B------:R-:W-:Y:S01]  /*e7e0*/  HADD2.F32 R7, -RZ, R107.H0_H0 ;  /* 0x2000006bff077230 */ /* 0x000fe20000004100 */
        /* <DEDUP_REMOVED lines=9> */
[----:B------:R-:W-:Y:S02]  /*e880*/  FMUL.FTZ R17, R9, R15 ;  /* 0x0000000f09117220 */ /* 0x000fe40000410000 */
[----:B------:R-:W-:Y:S01]  /*e890*/  FFMA.FTZ R27, R11, R6, R5 ;  /* 0x000000060b1b7223 */ /* 0x000fe20000010005 */
[----:B------:R-:W-:Y:S01]  /*e8a0*/  HADD2.F32 R5, -RZ, R28.H0_H0 ;  /* 0x2000001cff057230 */ /* 0x000fe20000004100 */
[----:B------:R-:W-:Y:S01]  /*e8b0*/  FFMA.FTZ R29, R9, R40, R4 ;  /* 0x00000028091d7223 */ /* 0x000fe20000010004 */
[----:B------:R-:W-:Y:S01]  /*e8c0*/  HADD2.F32 R4, -RZ, R108.H1_H1 ;  /* 0x3000006cff047230 */ /* 0x000fe20000004100 */
        /* <DEDUP_REMOVED lines=29> */
.L_x_425:
[----:B------:R-:W-:Y:S05]  /*eaa0*/  BSYNC B2 ;  /* 0x0000000000027941 */ /* 0x000fea0003800000 */
.L_x_407:
[----:B------:R-:W-:Y:S01]  /*eab0*/  LOP3.LUT R0, R114, 0xfffffff8, RZ, 0xc0, !PT ;  /* 0xfffffff872007812 */ /* 0x000fe200078ec0ff */
[----:B------:R-:W-:Y:S01]  /*eac0*/  IMAD.MOV.U32 R245, RZ, RZ, R119 ;  /* 0x000000fffff57224 */ /* 0x000fe200078e0077 */
[----:B------:R-:W-:Y:S01]  /*ead0*/  SHF.R.S32.HI R3, RZ, 0x1f, R104 ;  /* 0x0000001fff037819 */ /* 0x000fe20000011468 */
[----:B-1----:R-:W-:Y:S01]  /*eae0*/  IMAD.WIDE.U32 R6, R121, c[0x0][0x208], RZ ;  /* 0x0000820079067a25 */ /* 0x002fe200078e00ff */
[----:B------:R-:W-:Y:S01]  /*eaf0*/  LEA.HI R10, R92, R92, RZ, 0x1 ;  /* 0x0000005c5c0a7211 */ /* 0x000fe200078f08ff */
[----:B------:R-:W-:-:S04]  /*eb00*/  DEPBAR.LE SB0, 0x0 ;  /* 0x000080000000791a */ /* 0x000fc80000000000 */
[----:B------:R-:W-:Y:S01]  /*eb10*/  IMAD.IADD R9, R131, 0x1, -R0 ;  /* 0x0000000183097824 */ /* 0x000fe200078e0a00 */
[----:B------:R-:W-:Y:S01]  /*eb20*/  LOP3.LUT R0, R109, 0x7fffffe, RZ, 0xc0, !PT ;  /* 0x07fffffe6d007812 */ /* 0x000fe200078ec0ff */
[----:B------:R-:W-:Y:S01]  /*eb30*/  IMAD.MOV.U32 R244, RZ, RZ, R118 ;  /* 0x000000fffff47224 */ /* 0x000fe200078e0076 */
[----:B------:R-:W-:Y:S01]  /*eb40*/  LEA.HI R12, R3, R104, RZ, 0x3 ;  /* 0x00000068030c7211 */ /* 0x000fe200078f18ff */
[----:B------:R-:W-:Y:S01]  /*eb50*/  IMAD.MOV.U32 R244, RZ, RZ, R246 ;  /* 0x000000fffff47224 */ /* 0x000fe200078e00f6 */
[----:B------:R-:W-:Y:S01]  /*eb60*/  LEA.HI R8, R9, R9, RZ, 0x1 ;  /* 0x0000000909087211 */ /* 0x000fe200078f08ff */
[----:B------:R-:W-:Y:S01]  /*eb70*/  IMAD.IADD R119, R104, 0x1, -R0 ;  /* 0x0000000168777824 */ /* 0x000fe200078e0a00 */
[----:B------:R-:W-:Y:S01]  /*eb80*/  ISETP.GT.AND P2, PT, R131, 0x3f, PT ;  /* 0x0000003f8300780c */ /* 0x000fe20003f44270 */
[----:B------:R-:W-:Y:S01]  /*eb90*/  IMAD R0, R110, c[0x0][0x208], RZ ;  /* 0x000082006e007a24 */ /* 0x000fe200078e02ff */
[----:B------:R-:W-:Y:S01]  /*eba0*/  SHF.R.S32.HI R11, RZ, 0x1, R8 ;  /* 0x00000001ff0b7819 */ /* 0x000fe20000011408 */
[----:B------:R-:W-:Y:S01]  /*ebb0*/  IMAD.SHL.U32 R13, R112, 0x8, RZ ;  /* 0x00000008700d7824 */ /* 0x000fe200078e00ff */
[----:B------:R-:W-:Y:S01]  /*ebc0*/  LOP3.LUT R130, R130, 0xffffffbf, RZ, 0xc0, !PT ;  /* 0xffffffbf82827812 */ /* 0x000fe200078ec0ff */
[----:B------:R-:W-:Y:S01]  /*ebd0*/  IMAD R3, R121, c[0x0][0x20c], R0 ;  /* 0x0000830079037a24 */ /* 0x000fe200078e0200 */
[----:B------:R-:W-:Y:S01]  /*ebe0*/  BAR.SYNC.DEFER_BLOCKING 0x0 ;  /* 0x0000000000007b1d */ /* 0x000fe20000010000 */
[C---:B------:R-:W-:Y:S01]  /*ebf0*/  IMAD.SHL.U32 R0, R11.reuse, 0x40, RZ ;  /* 0x000000400b007824 */ /* 0x040fe200078e00ff */
[----:B------:R-:W-:Y:S01]  /*ec00*/  LOP3.LUT P1, RZ, R11, 0x2, RZ, 0xc0, !PT ;  /* 0x000000020bff7812 */ /* 0x000fe2000782c0ff */
[----:B------:R-:W-:-:S03]  /*ec10*/  IMAD.WIDE.U32 R4, R6, 0x30, R244 ;  /* 0x0000003006047825 */ /* 0x000fc600078e00f4 */
[----:B------:R-:W-:Y:S01]  /*ec20*/  LOP3.LUT R0, R0, 0xc0, RZ, 0xc0, !PT ;  /* 0x000000c000007812 */ /* 0x000fe200078ec0ff */
[----:B------:R-:W-:Y:S01]  /*ec30*/  IMAD.IADD R6, R7, 0x1, R3 ;  /* 0x0000000107067824 */ /* 0x000fe200078e0203 */
[----:B------:R-:W-:Y:S01]  /*ec40*/  LOP3.LUT R3, R10, 0xfffffffe, RZ, 0xc0, !PT ;  /* 0xfffffffe0a037812 */ /* 0x000fe200078ec0ff */
[----:B------:R-:W-:Y:S01]  /*ec50*/  IMAD.SHL.U32 R222, R222, 0x2, RZ ;  /* 0x00000002dede7824 */ /* 0x000fe200078e00ff */
[----:B------:R-:W-:Y:S01]  /*ec60*/  LOP3.LUT R7, R8, 0x3fffffe, RZ, 0xc0, !PT ;  /* 0x03fffffe08077812 */ /* 0x000fe200078ec0ff */
[----:B------:R-:W-:Y:S01]  /*ec70*/  IMAD R10, R6, 0x30, RZ ;  /* 0x00000030060a7824 */ /* 0x000fe200078e02ff */
[----:B------:R-:W-:Y:S01]  /*ec80*/  LOP3.LUT R8, R0, 0x8, R13, 0xf8, !PT ;  /* 0x0000000800087812 */ /* 0x000fe200078ef80d */
[----:B------:R-:W-:Y:S01]  /*ec90*/  IMAD.IADD R6, R92, 0x1, -R3 ;  /* 0x000000015c067824 */ /* 0x000fe200078e0a03 */
[----:B------:R-:W-:Y:S01]  /*eca0*/  SHF.R.U32.HI R0, RZ, 0x3, R0 ;  /* 0x00000003ff007819 */ /* 0x000fe20000011600 */
[----:B------:R-:W-:Y:S01]  /*ecb0*/  IMAD.IADD R3, R9, 0x1, -R7 ;  /* 0x0000000109037824 */ /* 0x000fe200078e0a07 */
[----:B------:R-:W-:Y:S01]  /*ecc0*/  LEA R22, P0, R4, c[0x0][0x1f8], 0x1 ;  /* 0x00007e0004167a11 */ /* 0x000fe200078008ff */
[----:B------:R-:W-:Y:S01]  /*ecd0*/  STL.64 [R1+0x38], R244 ;  /* 0x000038f401007387 */ /* 0x000fe20000100a00 */
[----:B------:R-:W-:Y:S01]  /*ece0*/  LOP3.LUT R7, R8, R0, RZ, 0x3c, !PT ;  /* 0x0000000008077212 */ /* 0x000fe200078e3cff */
[----:B------:R-:W-:Y:S01]  /*ecf0*/  IMAD.IADD R0, R5, 0x1, R10 ;  /* 0x0000000105007824 */ /* 0x000fe200078e020a */
[----:B------:R-:W-:Y:S01]  /*ed00*/  @P2 LOP3.LUT R130, R130, 0x40, RZ, 0xfc, !PT ;  /* 0x0000004082822812 */ /* 0x000fe200078efcff */
[----:B------:R-:W-:-:S02]  /*ed10*/  IMAD R3, R6, 0x8, R3 ;  /* 0x0000000806037824 */ /* 0x000fc400078e0203 */
[----:B------:R-:W-:Y:S01]  /*ed20*/  IMAD.SHL.U32 R5, R111, 0x40, RZ ;  /* 0x000000406f057824 */ /* 0x000fe200078e00ff */
[----:B------:R-:W-:Y:S01]  /*ed30*/  LEA.HI.X R23, R4, c[0x0][0x1fc], R0, 0x1, P0 ;  /* 0x00007f0004177a11 */ /* 0x000fe200000f0c00 */
[----:B------:R-:W-:Y:S01]  /*ed40*/  IMAD.U32 R0, R3, 0x20, R7 ;  /* 0x0000002003007824 */ /* 0x000fe200078e0007 */
[----:B------:R-:W-:Y:S01]  /*ed50*/  STL [R1+0x20], R130 ;  /* 0x0000208201007387 */ /* 0x000fe20000100800 */
[----:B------:R-:W-:Y:S01]  /*ed60*/  IMAD.SHL.U32 R4, R6, 0x8, RZ ;  /* 0x0000000806047824 */ /* 0x000fe200078e00ff */
[----:B------:R-:W-:Y:S01]  /*ed70*/  LOP3.LUT R3, R5, 0xc0, RZ, 0xc0, !PT ;  /* 0x000000c005037812 */ /* 0x000fe200078ec0ff */
[----:B------:R-:W-:Y:S01]  /*ed80*/  IMAD.SHL.U32 R208, R0, 0x2, RZ ;  /* 0x0000000200d07824 */ /* 0x000fe200078e00ff */
[----:B------:R-:W-:Y:S01]  /*ed90*/  SEL R6, RZ, 0x2, P3 ;  /* 0x00000002ff067807 */ /* 0x000fe20001800000 */
[----:B------:R-:W-:Y:S01]  /*eda0*/  IMAD.SHL.U32 R5, R12, 0x20, RZ ;  /* 0x000000200c057824 */ /* 0x000fe200078e00ff */
[----:B------:R-:W-:Y:S02]  /*edb0*/  LOP3.LUT R4, R3, 0x8, R4, 0xf8, !PT ;  /* 0x0000000803047812 */ /* 0x000fe400078ef804 */
[----:B------:R-:W-:Y:S01]  /*edc0*/  SHF.R.U32.HI R3, RZ, 0x3, R3 ;  /* 0x00000003ff037819 */ /* 0x000fe20000011603 */
[----:B------:R-:W-:Y:S01]  /*edd0*/  IMAD.IADD R25, R6, 0x1, R113 ;  /* 0x0000000106197824 */ /* 0x000fe200078e0271 */
[----:B------:R-:W-:Y:S01]  /*ede0*/  IADD3 R0, R208, 0x3c80, RZ ;  /* 0x00003c80d0007810 */ /* 0x000fe20007ffe0ff */
[----:B------:R-:W-:Y:S01]  /*edf0*/  LDSM.16.M88.4 R36, [R208+0x3c80] ;  /* 0x003c8000d024783b */ /* 0x000fe20000000200 */
[----:B------:R-:W-:Y:S01]  /*ee00*/  LOP3.LUT R117, R4, R3, RZ, 0x3c, !PT ;  /* 0x0000000304757212 */ /* 0x000fe200078e3cff */
[----:B------:R-:W-:Y:S01]  /*ee10*/  @!P2 IMAD.MOV.U32 R3, RZ, RZ, c[0x0][0x208] ;  /* 0x00008200ff03a624 */ /* 0x000fe200078e00ff */
[----:B------:R-:W-:Y:S01]  /*ee20*/  LOP3.LUT R118, R5, 0xffffff00, RZ, 0xc0, !PT ;  /* 0xffffff0005767812 */ /* 0x000fe200078ec0ff */
[----:B------:R-:W-:Y:S01]  /*ee30*/  @!P2 IMAD.MOV.U32 R5, RZ, RZ, c[0x0][0x20c] ;  /* 0x00008300ff05a624 */ /* 0x000fe200078e00ff */
[----:B------:R-:W-:Y:S01]  /*ee40*/  SEL R4, RZ, 0x4, P4 ;  /* 0x00000004ff047807 */ /* 0x000fe20002000000 */
[----:B------:R-:W-:Y:S01]  /*ee50*/  LDSM.16.M88.4 R32, [R208+0x4080] ;  /* 0x00408000d020783b */ /* 0x000fe20000000200 */
[----:B------:R-:W-:-:S02]  /*ee60*/  IADD3 R213, R208, 0x3ca0, RZ ;  /* 0x00003ca0d0d57810 */ /* 0x000fc40007ffe0ff */
[----:B------:R-:W-:Y:S01]  /*ee70*/  @P1 IADD3 R213, R0, -0x20, RZ ;  /* 0xffffffe000d51810 */ /* 0x000fe20007ffe0ff */
[----:B------:R-:W-:Y:S01]  /*ee80*/  IMAD R0, R123, 0x200, R118 ;  /* 0x000002007b007824 */ /* 0x000fe200078e0276 */
[----:B------:R-:W-:Y:S01]  /*ee90*/  @!P2 LEA R20, P0, R3, R22, 0x6 ;  /* 0x000000160314a211 */ /* 0x000fe200078030ff */
[----:B------:R-:W-:Y:S01]  /*eea0*/  IMAD.IADD R24, R4, 0x1, R25 ;  /* 0x0000000104187824 */ /* 0x000fe200078e0219 */
[----:B------:R-:W-:Y:S01]  /*eeb0*/  LDSM.16.M88.4 R28, [R208+0x4480] ;  /* 0x00448000d01c783b */ /* 0x000fe20000000200 */
[----:B------:R-:W-:Y:S01]  /*eec0*/  IMAD R0, R119, 0x20, R0 ;  /* 0x0000002077007824 */ /* 0x000fe200078e0200 */
[----:B------:R-:W-:Y:S02]  /*eed0*/  @!P2 LEA.HI.X R21, R3, R23, R5, 0x6, P0 ;  /* 0x000000170315a211 */ /* 0x000fe400000f3405 */
[----:B------:R-:W-:Y:S01]  /*eee0*/  IADD3 R3, R116, R128, -R132 ;  /* 0x0000008074037210 */ /* 0x000fe20007ffe884 */
[----:B------:R-:W-:Y:S01]  /*eef0*/  IMAD.IADD R0, R117, 0x1, R0 ;  /* 0x0000000175007824 */ /* 0x000fe200078e0200 */
[----:B------:R-:W-:Y:S01]  /*ef00*/  LOP3.LUT P0, RZ, R24, 0x1, RZ, 0xc0, !PT ;  /* 0x0000000118ff7812 */ /* 0x000fe2000780c0ff */
[----:B------:R-:W-:Y:S01]  /*ef10*/  LDSM.16.M88.4 R40, [R213] ;  /* 0x00000000d528783b */ /* 0x000fe20000000200 */
[----:B------:R-:W-:Y:S01]  /*ef20*/  IADD3 R221, R213, 0x400, RZ ;  /* 0x00000400d5dd7810 */ /* 0x000fe20007ffe0ff */
[----:B------:R-:W-:Y:S01]  /*ef30*/  IMAD.SHL.U32 R211, R0, 0x2, RZ ;  /* 0x0000000200d37824 */ /* 0x000fe200078e00ff */
[----:B------:R-:W-:Y:S01]  /*ef40*/  ISETP.LT.OR P0, PT, R3, 0x1, !P0 ;  /* 0x000000010300780c */ /* 0x000fe20004701670 */
[----:B------:R-:W-:Y:S01]  /*ef50*/  LDSM.16.M88.4 R44, [R213+0x400] ;  /* 0x00040000d52c783b */ /* 0x000fe20000000200 */
[----:B------:R-:W-:Y:S01]  /*ef60*/  IMAD R0, R119, 0x20, R118 ;  /* 0x0000002077007824 */ /* 0x000fe200078e0276 */
[----:B------:R-:W-:Y:S01]  /*ef70*/  IADD3 R220, R213, 0x800, RZ ;  /* 0x00000800d5dc7810 */ /* 0x000fe20007ffe0ff */
[----:B------:R-:W-:Y:S01]  /*ef80*/  IMAD R212, R2, 0x2, R211 ;  /* 0x0000000202d47824 */ /* 0x000fe200078e02d3 */
[----:B---3--:R-:W1:Y:S01]  /*ef90*/  LDSM.16.M88.4 R12, [R211+0x6080] ;  /* 0x00608000d30c783b */ /* 0x008e620000000200 */
[----:B------:R-:W-:Y:S01]  /*efa0*/  IMAD.IADD R0, R117, 0x1, R0 ;  /* 0x0000000175007824 */ /* 0x000fe200078e0200 */
[----:B------:R-:W-:-:S02]  /*efb0*/  IADD3 R219, R213, 0xc00, RZ ;  /* 0x00000c00d5db7810 */ /* 0x000fc40007ffe0ff */
[----:B------:R-:W2:Y:S01]  /*efc0*/  LDSM.16.M88.4 R8, [R211+0x7080] ;  /* 0x00708000d308783b */ /* 0x000ea20000000200 */
[C---:B------:R-:W-:Y:S02]  /*efd0*/  IADD3 R218, R213.reuse, 0x1000, RZ ;  /* 0x00001000d5da7810 */ /* 0x040fe40007ffe0ff */
[C---:B------:R-:W-:Y:S01]  /*efe0*/  IADD3 R217, R213.reuse, 0x1400, RZ ;  /* 0x00001400d5d97810 */ /* 0x040fe20007ffe0ff */
[----:B------:R-:W-:Y:S01]  /*eff0*/  LDSM.16.M88.4 R16, [R212+0x6080] ;  /* 0x00608000d410783b */ /* 0x000fe20000000200 */
[C---:B------:R-:W-:Y:S02]  /*f000*/  IADD3 R216, R213.reuse, 0x1800, RZ ;  /* 0x00001800d5d87810 */ /* 0x040fe40007ffe0ff */
[C---:B------:R-:W-:Y:S01]  /*f010*/  IADD3 R215, R213.reuse, 0x1c00, RZ ;  /* 0x00001c00d5d77810 */ /* 0x040fe20007ffe0ff */
[----:B------:R-:W3:Y:S01]  /*f020*/  LDSM.16.M88.4 R4, [R212+0x7080] ;  /* 0x00708000d404783b */ /* 0x000ee20000000200 */
[----:B------:R-:W-:-:S03]  /*f030*/  IADD3 R214, R213, 0x2000, RZ ;  /* 0x00002000d5d67810 */ /* 0x000fc60007ffe0ff */
[----:B------:R-:W4:Y:S04]  /*f040*/  LDSM.16.M88.4 R48, [R213+0x800] ;  /* 0x00080000d530783b */ /* 0x000f280000000200 */
[----:B------:R-:W-:Y:S01]  /*f050*/  @!PT LDS RZ, [RZ] ;  /* 0x00000000fffff984 */ /* 0x000fe20000000800 */
[----:B------:R-:W-:Y:S01]  /*f060*/  @!PT LDS RZ, [RZ] ;  /* 0x00000000fffff984 */ /* 0x000fe20000000800 */
[----:B------:R-:W-:Y:S01]  /*f070*/  @!PT LDS RZ, [RZ] ;  /* 0x00000000fffff984 */ /* 0x000fe20000000800 */
[----:B------:R2:W-:Y:S01]  /*f080*/  LDGSTS.E.BYPASS.LTC128B.128 [R222+0x1880], [R22.64], !P0 ;  /* 0x0188000016de7fae */ /* 0x0005e2000c101d4c */
[----:B------:R-:W-:-:S04]  /*f090*/  LOP3.LUT P0, RZ, R24, 0x2, RZ, 0xc0, !PT ;  /* 0x0000000218ff7812 */ /* 0x000fc8000780c0ff */
[----:B------:R-:W-:-:S13]  /*f0a0*/  ISETP.LT.OR P0, PT, R3, 0x1, !P0 ;  /* 0x000000010300780c */ /* 0x000fda0004701670 */
[----:B------:R3:W-:Y:S01]  /*f0b0*/  LDGSTS.E.BYPASS.LTC128B.128 [R222+0x2480], [R22.64+0x40], !P0 ;  /* 0x0248004016de7fae */ /* 0x0007e2000c101d4c */
[----:B------:R-:W-:Y:S01]  /*f0c0*/  LOP3.LUT P0, RZ, R24, 0x4, RZ, 0xc0, !PT ;  /* 0x0000000418ff7812 */ /* 0x000fe2000780c0ff */
[----:B-1----:R-:W-:Y:S03]  /*f0d0*/  HMMA.16816.F32 R84, R12, R38, RZ ;  /* 0x000000260c54723c */ /* 0x002fe600000018ff */
[----:B------:R-:W-:-:S05]  /*f0e0*/  ISETP.LT.OR P0, PT, R3, 0x1, !P0 ;  /* 0x000000010300780c */ /* 0x000fca0004701670 */
[C---:B--2---:R-:W-:Y:S08]  /*f0f0*/  HMMA.16816.F32 R68, R8.reuse, R36, RZ ;  /* 0x000000240844723c */ /* 0x044ff000000018ff */
[----:B------:R1:W-:Y:S01]  /*f100*/  LDGSTS.E.BYPASS.LTC128B.128 [R222+0x3080], [R22.64+0x80], !P0 ;  /* 0x0308008016de7fae */ /* 0x0003e2000c101d4c */
[----:B------:R-:W-:Y:S01]  /*f110*/  @!P2 LOP3.LUT P0, RZ, R25, 0x1, RZ, 0xc0, !PT ;  /* 0x0000000119ffa812 */ /* 0x000fe2000780c0ff */
[----:B------:R-:W-:Y:S03]  /*f120*/  HMMA.16816.F32 R60, R8, R32, RZ ;  /* 0x00000020083c723c */ /* 0x000fe600000018ff */
[----:B------:R-:W-:-:S05]  /*f130*/  @!P2 ISETP.LT.OR P0, PT, R3, 0x21, !P0 ;  /* 0x000000210300a80c */ /* 0x000fca0004701670 */
[C---:B------:R-:W-:Y:S08]  /*f140*/  HMMA.16816.F32 R52, R8.reuse, R28, RZ ;  /* 0x0000001c0834723c */ /* 0x040ff000000018ff */
[----:B------:R1:W-:Y:S01]  /*f150*/  @!P2 LDGSTS.E.BYPASS.LTC128B.128 [R222+0x2080], [R20.64], !P0 ;  /* 0x0208000014deafae */ /* 0x0003e2000c101d4c */
[----:B------:R-:W-:Y:S01]  /*f160*/  @!P2 LOP3.LUT P0, RZ, R25, 0x2, RZ, 0xc0, !PT ;  /* 0x0000000219ffa812 */ /* 0x000fe2000780c0ff */
[----:B------:R-:W-:Y:S03]  /*f170*/  HMMA.16816.F32 R64, R8, R38, RZ ;  /* 0x000000260840723c */ /* 0x000fe600000018ff */
[----:B------:R-:W-:-:S05]  /*f180*/  @!P2 ISETP.LT.OR P0, PT, R3, 0x21, !P0 ;  /* 0x000000210300a80c */ /* 0x000fca0004701670 */
[C---:B------:R-:W-:Y:S08]  /*f190*/  HMMA.16816.F32 R56, R8.reuse, R34, RZ ;  /* 0x000000220838723c */ /* 0x040ff000000018ff */
[----:B------:R-:W-:Y:S01]  /*f1a0*/  HMMA.16816.F32 R8, R8, R30, RZ ;  /* 0x0000001e0808723c */ /* 0x000fe200000018ff */
[----:B------:R1:W-:Y:S01]  /*f1b0*/  @!P2 LDGSTS.E.BYPASS.LTC128B.128 [R222+0x2c80], [R20.64+0x40], !P0 ;  /* 0x02c8004014deafae */ /* 0x0003e2000c101d4c */
[----:B------:R-:W-:-:S06]  /*f1c0*/  @!P2 ISETP.LT.OR P0, PT, R3, 0x21, P4 ;  /* 0x000000210300a80c */ /* 0x000fcc0002701670 */
[C---:B------:R-:W-:Y:S07]  /*f1d0*/  HMMA.16816.F32 R24, R12.reuse, R36, RZ ;  /* 0x000000240c18723c */ /* 0x040fee00000018ff */
[----:B------:R1:W-:Y:S01]  /*f1e0*/  @!P2 LDGSTS.E.BYPASS.LTC128B.128 [R222+0x3880], [R20.64+0x80], !P0 ;  /* 0x0388008014deafae */ /* 0x0003e2000c101d4c */
[C---:B------:R-:W-:Y:S01]  /*f1f0*/  HMMA.16816.F32 R36, R12.reuse, R32, RZ ;  /* 0x000000200c24723c */ /* 0x040fe200000018ff */
[----:B------:R-:W-:Y:S02]  /*f200*/  ISETP.GT.AND P0, PT, R121, R241, PT ;  /* 0x000000f17900720c */ /* 0x000fe40003f04270 */
[----:B------:R-:W0:Y:S05]  /*f210*/  LDGDEPBAR ;  /* 0x00000000000079af */ /* 0x000e2a0000000000 */
[C---:B------:R-:W-:Y:S01]  /*f220*/  HMMA.16816.F32 R80, R12.reuse, R34, RZ ;  /* 0x000000220c50723c */ /* 0x040fe200000018ff */
[----:B------:R-:W-:Y:S07]  /*f230*/  LDSM.16.M88.4 R32, [R208+0x4880] ;  /* 0x00488000d020783b */ /* 0x000fee0000000200 */
[C---:B------:R-:W-:Y:S08]  /*f240*/  HMMA.16816.F32 R72, R12.reuse, R28, RZ ;  /* 0x0000001c0c48723c */ /* 0x040ff000000018ff */
[----:B------:R-:W-:Y:S01]  /*f250*/  HMMA.16816.F32 R92, R12, R30, RZ ;  /* 0x0000001e0c5c723c */ /* 0x000fe200000018ff */
[----:B------:R-:W-:Y:S04]  /*f260*/  LDSM.16.M88.4 R28, [R208+0x4c80] ;  /* 0x004c8000d01c783b */ /* 0x000fe80000000200 */
[----:B------:R-:W-:Y:S03]  /*f270*/  LDSM.16.M88.4 R12, [R208+0x5080] ;  /* 0x00508000d00c783b */ /* 0x000fe60000000200 */
[C---:B---3--:R-:W-:Y:S01]  /*f280*/  HMMA.16816.F32 R108, R4.reuse, R40, R68 ;  /* 0x00000028046c723c */ /* 0x048fe20000001844 */
[----:B-1----:R-:W-:Y:S07]  /*f290*/  LDSM.16.M88.4 R20, [R212+0x9080] ;  /* 0x00908000d414783b */ /* 0x002fee0000000200 */
[C---:B------:R-:W-:Y:S08]  /*f2a0*/  HMMA.16816.F32 R104, R4.reuse, R44, R60 ;  /* 0x0000002c0468723c */ /* 0x040ff0000000183c */
[C---:B----4-:R-:W-:Y:S01]  /*f2b0*/  HMMA.16816.F32 R100, R4.reuse, R48, R52 ;  /* 0x000000300464723c */ /* 0x050fe20000001834 */
[----:B------:R-:W-:Y:S07]  /*f2c0*/  LDSM.16.M88.4 R52, [R213+0xc00] ;  /* 0x000c0000d534783b */ /* 0x000fee0000000200 */
[C---:B------:R-:W-:Y:S08]  /*f2d0*/  HMMA.16816.F32 R96, R4.reuse, R42, R64 ;  /* 0x0000002a0460723c */ /* 0x040ff00000001840 */
[C---:B------:R-:W-:Y:S01]  /*f2e0*/  HMMA.16816.F32 R88, R4.reuse, R46, R56 ;  /* 0x0000002e0458723c */ /* 0x040fe20000001838 */
[----:B------:R-:W-:Y:S07]  /*f2f0*/  LDSM.16.M88.4 R56, [R213+0x1400] ;  /* 0x00140000d538783b */ /* 0x000fee0000000200 */
[----:B------:R-:W-:Y:S01]  /*f300*/  HMMA.16816.F32 R76, R4, R50, R8 ;  /* 0x00000032044c723c */ /* 0x000fe20000001808 */
[----:B------:R-:W1:Y:S04]  /*f310*/  LDSM.16.M88.4 R4, [R211+0x9080] ;  /* 0x00908000d304783b */ /* 0x000e680000000200 */
[----:B------:R-:W2:Y:S03]  /*f320*/  LDSM.16.M88.4 R8, [R211+0x8080] ;  /* 0x00808000d308783b */ /* 0x000ea60000000200 */
[C---:B------:R-:W-:Y:S01]  /*f330*/  HMMA.16816.F32 R68, R16.reuse, R40, R24 ;  /* 0x000000281044723c */ /* 0x040fe20000001818 */
[----:B------:R-:W-:Y:S07]  /*f340*/  LDSM.16.M88.4 R24, [R212+0x8080] ;  /* 0x00808000d418783b */ /* 0x000fee0000000200 */
[C---:B------:R-:W-:Y:S08]  /*f350*/  HMMA.16816.F32 R40, R16.reuse, R42, R84 ;  /* 0x0000002a1028723c */ /* 0x040ff00000001854 */
[C---:B------:R-:W-:Y:S08]  /*f360*/  HMMA.16816.F32 R60, R16.reuse, R44, R36 ;  /* 0x0000002c103c723c */ /* 0x040ff00000001824 */
[C---:B------:R-:W-:Y:S08]  /*f370*/  HMMA.16816.F32 R64, R16.reuse, R48, R72 ;  /* 0x000000301040723c */ /* 0x040ff00000001848 */
[C---:B------:R-:W-:Y:S01]  /*f380*/  HMMA.16816.F32 R36, R16.reuse, R46, R80 ;  /* 0x0000002e1024723c */ /* 0x040fe20000001850 */
[----:B------:R-:W3:Y:S07]  /*f390*/  LDSM.16.M88.4 R44, [R213+0x1000] ;  /* 0x00100000d52c783b */ /* 0x000eee0000000200 */
[----:B------:R-:W-:Y:S01]  /*f3a0*/  HMMA.16816.F32 R16, R16, R50, R92 ;  /* 0x000000321010723c */ /* 0x000fe2000000185c */
[----:B------:R-:W-:Y:S07]  /*f3b0*/  LDSM.16.M88.4 R48, [R208+0x5c80] ;  /* 0x005c8000d030783b */ /* 0x000fee0000000200 */
[C---:B-1----:R-:W-:Y:S08]  /*f3c0*/  HMMA.16816.F32 R104, R4.reuse, R28, R104 ;  /* 0x0000001c0468723c */ /* 0x042ff00000001868 */
[----:B------:R-:W-:Y:S08]  /*f3d0*/  HMMA.16816.F32 R96, R4, R34, R96 ;  /* 0x000000220460723c */ /* 0x000ff00000001860 */
[-C--:B--2---:R-:W-:Y:S08]  /*f3e0*/  HMMA.16816.F32 R72, R8, R32.reuse, R68 ;  /* 0x000000200848723c */ /* 0x084ff00000001844 */
[C---:B------:R-:W-:Y:S08]  /*f3f0*/  HMMA.16816.F32 R80, R4.reuse, R32, R108 ;  /* 0x000000200450723c */ /* 0x040ff0000000186c */
[C---:B------:R-:W-:Y:S08]  /*f400*/  HMMA.16816.F32 R100, R4.reuse, R12, R100 ;  /* 0x0000000c0464723c */ /* 0x040ff00000001864 */
[----:B------:R-:W-:Y:S08]  /*f410*/  HMMA.16816.F32 R88, R4, R30, R88 ;  /* 0x0000001e0458723c */ /* 0x000ff00000001858 */
[----:B------:R-:W-:Y:S01]  /*f420*/  HMMA.16816.F32 R68, R8, R34, R40 ;  /* 0x000000220844723c */ /* 0x000fe20000001828 */
[----:B------:R-:W-:Y:S07]  /*f430*/  LDSM.16.M88.4 R40, [R208+0x5480] ;  /* 0x00548000d028783b */ /* 0x000fee0000000200 */
[----:B------:R-:W-:Y:S08]  /*f440*/  HMMA.16816.F32 R76, R4, R14, R76 ;  /* 0x0000000e044c723c */ /* 0x000ff0000000184c */
[C---:B------:R-:W-:Y:S08]  /*f450*/  HMMA.16816.F32 R32, R8.reuse, R28, R60 ;  /* 0x0000001c0820723c */ /* 0x040ff0000000183c */
[C---:B------:R-:W-:Y:S01]  /*f460*/  HMMA.16816.F32 R28, R8.reuse, R30, R36 ;  /* 0x0000001e081c723c */ /* 0x040fe20000001824 */
[----:B------:R-:W-:Y:S07]  /*f470*/  LDSM.16.M88.4 R36, [R208+0x5880] ;  /* 0x00588000d024783b */ /* 0x000fee0000000200 */
[C---:B------:R-:W-:Y:S08]  /*f480*/  HMMA.16816.F32 R4, R8.reuse, R12, R64 ;  /* 0x0000000c0804723c */ /* 0x040ff00000001840 */
[----:B------:R-:W-:Y:S01]  /*f490*/  HMMA.16816.F32 R8, R8, R14, R16 ;  /* 0x0000000e0808723c */ /* 0x000fe20000001810 */
[----:B------:R-:W1:Y:S04]  /*f4a0*/  LDSM.16.M88.4 R12, [R211+0xb080] ;  /* 0x00b08000d30c783b */ /* 0x000e680000000200 */
[----:B------:R-:W2:Y:S03]  /*f4b0*/  LDSM.16.M88.4 R16, [R211+0xa080] ;  /* 0x00a08000d310783b */ /* 0x000ea60000000200 */
[C---:B------:R-:W-:Y:S08]  /*f4c0*/  HMMA.16816.F32 R60, R20.reuse, R54, R96 ;  /* 0x00000036143c723c */ /* 0x040ff00000001860 */
[C---:B---3--:R-:W-:Y:S08]  /*f4d0*/  HMMA.16816.F32 R108, R20.reuse, R44, R104 ;  /* 0x0000002c146c723c */ /* 0x048ff00000001868 */
[C---:B------:R-:W-:Y:S08]  /*f4e0*/  HMMA.16816.F32 R64, R20.reuse, R52, R80 ;  /* 0x000000341440723c */ /* 0x040ff00000001850 */
[C---:B------:R-:W-:Y:S08]  /*f4f0*/  HMMA.16816.F32 R104, R20.reuse, R46, R88 ;  /* 0x0000002e1468723c */ /* 0x040ff00000001858 */
[----:B------:R-:W-:Y:S08]  /*f500*/  HMMA.16816.F32 R112, R20, R56, R100 ;  /* 0x000000381470723c */ /* 0x000ff00000001864 */
[----:B------:R-:W-:Y:S08]  /*f510*/  HMMA.16816.F32 R96, R24, R52, R72 ;  /* 0x000000341860723c */ /* 0x000ff00000001848 */
[----:B------:R-:W-:Y:S01]  /*f520*/  HMMA.16816.F32 R100, R20, R58, R76 ;  /* 0x0000003a1464723c */ /* 0x000fe2000000184c */
[----:B------:R-:W-:Y:S07]  /*f530*/  LDSM.16.M88.4 R20, [R213+0x2000] ;  /* 0x00200000d514783b */ /* 0x000fee0000000200 */
[C---:B------:R-:W-:Y:S08]  /*f540*/  HMMA.16816.F32 R92, R24.reuse, R54, R68 ;  /* 0x00000036185c723c */ /* 0x040ff00000001844 */
[C---:B------:R-:W-:Y:S01]  /*f550*/  HMMA.16816.F32 R88, R24.reuse, R44, R32 ;  /* 0x0000002c1858723c */ /* 0x040fe20000001820 */
[----:B------:R-:W-:Y:S07]  /*f560*/  LDSM.16.M88.4 R32, [R213+0x1800] ;  /* 0x00180000d520783b */ /* 0x000fee0000000200 */
[C---:B------:R-:W-:Y:S01]  /*f570*/  HMMA.16816.F32 R84, R24.reuse, R46, R28 ;  /* 0x0000002e1854723c */ /* 0x040fe2000000181c */
[----:B------:R-:W-:Y:S07]  /*f580*/  LDSM.16.M88.4 R28, [R213+0x1c00] ;  /* 0x001c0000d51c783b */ /* 0x000fee0000000200 */
[C---:B------:R-:W-:Y:S01]  /*f590*/  HMMA.16816.F32 R80, R24.reuse, R56, R4 ;  /* 0x000000381850723c */ /* 0x040fe20000001804 */
[----:B------:R-:W-:Y:S07]  /*f5a0*/  LDSM.16.M88.4 R4, [R212+0xb080] ;  /* 0x00b08000d404783b */ /* 0x000fee0000000200 */
[----:B------:R-:W-:Y:S01]  /*f5b0*/  HMMA.16816.F32 R76, R24, R58, R8 ;  /* 0x0000003a184c723c */ /* 0x000fe20000001808 */
[----:B------:R-:W3:Y:S01]  /*f5c0*/  LDSM.16.M88.4 R8, [R212+0xa080] ;  /* 0x00a08000d408783b */ /* 0x000ee20000000200 */
[----:B------:R-:W-:-:S06]  /*f5d0*/  DEPBAR.LE SB0, 0x0 ;  /* 0x000080000000791a */ /* 0x000fcc0000000000 */
[C---:B-1----:R-:W-:Y:S08]  /*f5e0*/  HMMA.16816.F32 R72, R12.reuse, R40, R64 ;  /* 0x000000280c48723c */ /* 0x042ff00000001840 */
[----:B------:R-:W-:Y:S08]  /*f5f0*/  HMMA.16816.F32 R68, R12, R42, R60 ;  /* 0x0000002a0c44723c */ /* 0x000ff0000000183c */
[----:B--2---:R-:W-:Y:S08]  /*f600*/  HMMA.16816.F32 R44, R16, R40, R96 ;  /* 0x00000028102c723c */ /* 0x004ff00000001860 */
[C---:B------:R-:W-:Y:S08]  /*f610*/  HMMA.16816.F32 R64, R12.reuse, R36, R108 ;  /* 0x000000240c40723c */ /* 0x040ff0000000186c */
[C---:B------:R-:W-:Y:S08]  /*f620*/  HMMA.16816.F32 R60, R12.reuse, R38, R104 ;  /* 0x000000260c3c723c */ /* 0x040ff00000001868 */
[C---:B------:R-:W-:Y:S08]  /*f630*/  HMMA.16816.F32 R56, R12.reuse, R48, R112 ;  /* 0x000000300c38723c */ /* 0x040ff00000001870 */
[----:B------:R-:W-:Y:S08]  /*f640*/  HMMA.16816.F32 R52, R12, R50, R100 ;  /* 0x000000320c34723c */ /* 0x000ff00000001864 */
[C---:B------:R-:W-:Y:S08]  /*f650*/  HMMA.16816.F32 R40, R16.reuse, R42, R92 ;  /* 0x0000002a1028723c */ /* 0x040ff0000000185c */
[C---:B------:R-:W-:Y:S08]  /*f660*/  HMMA.16816.F32 R24, R16.reuse, R36, R88 ;  /* 0x000000241018723c */ /* 0x040ff00000001858 */
[C---:B------:R-:W-:Y:S08]  /*f670*/  HMMA.16816.F32 R36, R16.reuse, R38, R84 ;  /* 0x000000261024723c */ /* 0x040ff00000001854 */
[C---:B------:R-:W-:Y:S08]  /*f680*/  HMMA.16816.F32 R12, R16.reuse, R48, R80 ;  /* 0x00000030100c723c */ /* 0x040ff00000001850 */
[----:B------:R-:W-:Y:S08]  /*f690*/  HMMA.16816.F32 R16, R16, R50, R76 ;  /* 0x000000321010723c */ /* 0x000ff0000000184c */
[-C--:B---3--:R-:W-:Y:S08]  /*f6a0*/  HMMA.16816.F32 R48, R8, R32.reuse, R44 ;  /* 0x000000200830723c */ /* 0x088ff0000000182c */
[----:B------:R-:W-:Y:S08]  /*f6b0*/  HMMA.16816.F32 R80, R4, R32, R72 ;  /* 0x000000200450723c */ /* 0x000ff00000001848 */
[-C--:B------:R-:W-:Y:S08]  /*f6c0*/  HMMA.16816.F32 R44, R8, R34.reuse, R40 ;  /* 0x00000022082c723c */ /* 0x080ff00000001828 */
[C---:B------:R-:W-:Y:S08]  /*f6d0*/  HMMA.16816.F32 R84, R4.reuse, R34, R68 ;  /* 0x000000220454723c */ /* 0x040ff00000001844 */
[C---:B------:R-:W-:Y:S08]  /*f6e0*/  HMMA.16816.F32 R76, R4.reuse, R28, R64 ;  /* 0x0000001c044c723c */ /* 0x040ff00000001840 */
[----:B------:R-:W-:Y:S08]  /*f6f0*/  HMMA.16816.F32 R72, R4, R30, R60 ;  /* 0x0000001e0448723c */ /* 0x000ff0000000183c */
[C---:B------:R-:W-:Y:S08]  /*f700*/  HMMA.16816.F32 R40, R8.reuse, R28, R24 ;  /* 0x0000001c0828723c */ /* 0x040ff00000001818 */
[----:B------:R-:W-:Y:S08]  /*f710*/  HMMA.16816.F32 R36, R8, R30, R36 ;  /* 0x0000001e0824723c */ /* 0x000ff00000001824 */
[C---:B------:R-:W-:Y:S08]  /*f720*/  HMMA.16816.F32 R64, R4.reuse, R20, R56 ;  /* 0x000000140440723c */ /* 0x040ff00000001838 */
[----:B------:R-:W-:Y:S08]  /*f730*/  HMMA.16816.F32 R60, R4, R22, R52 ;  /* 0x00000016043c723c */ /* 0x000ff00000001834 */
[C---:B------:R-:W-:Y:S08]  /*f740*/  HMMA.16816.F32 R28, R8.reuse, R20, R12 ;  /* 0x00000014081c723c */ /* 0x040ff0000000180c */
[----:B------:R-:W-:Y:S01]  /*f750*/  HMMA.16816.F32 R32, R8, R22, R16 ;  /* 0x000000160820723c */ /* 0x000fe20000001810 */
[----:B------:R-:W-:Y:S06]  /*f760*/  BAR.SYNC.DEFER_BLOCKING 0x0 ;  /* 0x0000000000007b1d */ /* 0x000fec0000010000 */
[----:B------:R-:W-:Y:S07]  /*f770*/  @!P0 BRA `(.L_x_450) ;  /* 0x000001b000008947 */ /* 0x000fee0003800000 */
        /* <DEDUP_REMOVED lines=8> */
[----:B------:R-:W-:-:S04]  /*f800*/  @P0 IADD3 R5, P2, P1, R248, UR6, R4 ;  /* 0x00000006f8050c10 */ /* 0x000fc8000f95e004 */
[----:B------:R-:W-:Y:S02]  /*f810*/  @P0 IADD3.X R8, R243, UR7, R3, P2, P1 ;  /* 0x00000007f3080c10 */ /* 0x000fe400097e2403 */
        /* <DEDUP_REMOVED lines=17> */
.L_x_450:
        /* <DEDUP_REMOVED lines=43> */
[----:B--2---:R1:W2:Y:S02]  /*fbe0*/  MUFU.TANH R10, R4 ;  /* 0x00000004000a7308 */ /* 0x0042a40000002400 */
[----:B-1----:R-:W-:Y:S02]  /*fbf0*/  LOP3.LUT R4, R5, 0x7ffffffc, RZ, 0xc0, !PT ;  /* 0x7ffffffc05047812 */ /* 0x002fe400078ec0ff */
[----:B------:R-:W1:Y:S03]  /*fc00*/  SHFL.IDX PT, R5, R11, RZ, 0x1c1f ;  /* 0x001c1fff0b057589 */ /* 0x000e6600000e0000 */
[----:B------:R-:W-:Y:S02]  /*fc10*/  IMAD.IADD R4, R3, 0x1, -R4 ;  /* 0x0000000103047824 */ /* 0x000fe400078e0a04 */
[----:B------:R-:W-:-:S03]  /*fc20*/  FMUL.FTZ R3, R40, c[0x0][0x320] ;  /* 0x0000c80028037a20 */ /* 0x000fc60000410000 */
[----:B------:R-:W-:Y:S01]  /*fc30*/  SHF.L.U32 R251, R4, 0x1, RZ ;  /* 0x0000000104fb7819 */ /* 0x000fe200000006ff */
[----:B------:R1:W1:Y:S01]  /*fc40*/  MUFU.TANH R8, R3 ;  /* 0x0000000300087308 */ /* 0x0002620000002400 */
[----:B------:R-:W-:Y:S02]  /*fc50*/  FMUL.FTZ R4, R48, c[0x0][0x320] ;  /* 0x0000c80030047a20 */ /* 0x000fe40000410000 */
[----:B------:R-:W-:Y:S01]  /*fc60*/  IADD3 R20, -R251, R116, R128 ;  /* 0x00000074fb147210 */ /* 0x000fe20007ffe180 */
[----:B------:R-:W-:-:S04]  /*fc70*/  IMAD.IADD R23, R116, 0x1, -R251 ;  /* 0x0000000174177824 */ /* 0x000fc800078e0afb */
[----:B------:R2:W2:Y:S01]  /*fc80*/  MUFU.TANH R7, R4 ;  /* 0x0000000400077308 */ /* 0x0004a20000002400 */
[----:B-1----:R-:W-:-:S05]  /*fc90*/  IADD3 R3, -R251, 0x1, R122 ;  /* 0x00000001fb037810 */ /* 0x002fca0007ffe17a */
[----:B------:R-:W-:-:S05]  /*fca0*/  IMAD.IADD R3, R3, 0x1, -R129 ;  /* 0x0000000103037824 */ /* 0x000fca00078e0a81 */
[C---:B------:R-:W-:Y:S02]  /*fcb0*/  IADD3 R17, R3.reuse, c[0x0][0x328], RZ ;  /* 0x0000ca0003117a10 */ /* 0x040fe40007ffe0ff */
[----:B------:R-:W-:Y:S02]  /*fcc0*/  IADD3 R21, R3, UR8, RZ ;  /* 0x0000000803157c10 */ /* 0x000fe4000fffe0ff */
[-C--:B--2---:R-:W-:Y:S02]  /*fcd0*/  IADD3 R4, R17, R5.reuse, RZ ;  /* 0x0000000511047210 */ /* 0x084fe40007ffe0ff */
[----:B------:R-:W-:Y:S02]  /*fce0*/  IADD3 R3, R21, R5, RZ ;  /* 0x0000000515037210 */ /* 0x000fe40007ffe0ff */
[----:B------:R-:W-:Y:S01]  /*fcf0*/  IMNMX R4, R4, R20, PT ;  /* 0x0000001404047217 */ /* 0x000fe20003800200 */
[----:B------:R-:W-:Y:S05]  /*fd00*/  @!P5 BRA `(.L_x_451) ;  /* 0x000001400000d947 */ /* 0x000fea0003800000 */
[----:B---34-:R-:W-:Y:S01]  /*fd10*/  IADD3 R5, -R129, R128, R5 ;  /* 0x0000008081057210 */ /* 0x018fe20007ffe105 */
        /* <DEDUP_REMOVED lines=10> */
.L_x_453:
[----:B------:R-:W-:-:S04]  /*fdc0*/  MOV R6, c[0x0][0x32c] ;  /* 0x0000cb0000067a02 */ /* 0x000fc80000000f00 */
[----:B------:R-:W-:-:S13]  /*fdd0*/  ISETP.NE.AND P0, PT, R6, 0x1, PT ;  /* 0x000000010600780c */ /* 0x000fda0003f05270 */
[----:B------:R-:W-:-:S05]  /*fde0*/  @P0 IMAD.HI.U32 R6, R5, c[0x0][0x330], RZ ;  /* 0x0000cc0005060a27 */ /* 0x000fca00078e00ff */
[----:B------:R-:W-:Y:S02]  /*fdf0*/  @P0 SHF.R.U32.HI R5, RZ, c[0x0][0x334], R6 ;  /* 0x0000cd00ff050a19 */ /* 0x000fe40000011606 */
.L_x_454:
[----:B------:R-:W-:Y:S05]  /*fe00*/  BSYNC B0 ;  /* 0x0000000000007941 */ /* 0x000fea0003800000 */
.L_x_452:
[----:B------:R-:W-:-:S05]  /*fe10*/  IMAD R5, R5, c[0x0][0x32c], R23 ;  /* 0x0000cb0005057a24 */ /* 0x000fca00078e0217 */
[----:B------:R-:W-:Y:S02]  /*fe20*/  IADD3 R6, R5, c[0x0][0x32c], RZ ;  /* 0x0000cb0005067a10 */ /* 0x000fe40007ffe0ff */
[----:B------:R-:W-:Y:S02]  /*fe30*/  IMNMX R3, R3, R5, !PT ;  /* 0x0000000503037217 */ /* 0x000fe40007800200 */
[----:B------:R-:W-:Y:S02]  /*fe40*/  IMNMX R4, R4, R6, PT ;  /* 0x0000000604047217 */ /* 0x000fe40003800200 */
.L_x_451:
[C---:B---34-:R-:W-:Y:S01]  /*fe50*/  ISETP.GE.AND P0, PT, R116.reuse, 0x2, PT ;  /* 0x000000027400780c */ /* 0x058fe20003f06270 */
[----:B------:R-:W1:Y:S01]  /*fe60*/  SHFL.IDX PT, R5, R11, 0x1, 0x1c1f ;  /* 0x003c1f000b057f89 */ /* 0x000e6200000e0000 */
[----:B------:R-:W-:Y:S02]  /*fe70*/  ISETP.GE.AND P1, PT, R116, 0x9, PT ;  /* 0x000000097400780c */ /* 0x000fe40003f26270 */
[----:B------:R-:W-:Y:S02]  /*fe80*/  P2R R29, PR, RZ, 0x1 ;  /* 0x00000001ff1d7803 */ /* 0x000fe40000000000 */
[----:B------:R-:W-:-:S02]  /*fe90*/  ISETP.GT.AND P0, PT, R3, 0x1, !P0 ;  /* 0x000000010300780c */ /* 0x000fc40004704270 */
[----:B------:R-:W-:Y:S02]  /*fea0*/  P2R R28, PR, RZ, 0x2 ;  /* 0x00000002ff1c7803 */ /* 0x000fe40000000000 */
[----:B------:R-:W-:Y:S02]  /*feb0*/  ISETP.LT.OR P0, PT, R4, 0x2, P0 ;  /* 0x000000020400780c */ /* 0x000fe40000701670 */
[----:B------:R-:W-:Y:S02]  /*fec0*/  ISETP.GE.AND P6, PT, R116, 0x12, PT ;  /* 0x000000127400780c */ /* 0x000fe40003fc6270 */
        /* <DEDUP_REMOVED lines=9> */
[C---:B------:R-:W-:Y:S02]  /*ff60*/  ISETP.GE.AND P5, PT, R116.reuse, 0x19, PT ;  /* 0x000000197400780c */ /* 0x040fe40003fa6270 */
        /* <DEDUP_REMOVED lines=77> */
.L_x_457:
[----:B------:R-:W-:-:S04]  /*10440*/  MOV R6, c[0x0][0x32c] ;  /* 0x0000cb0000067a02 */ /* 0x000fc80000000f00 */
[----:B------:R-:W-:-:S13]  /*10450*/  ISETP.NE.AND P0, PT, R6, 0x1, PT ;  /* 0x000000010600780c */ /* 0x000fda0003f05270 */
[----:B------:R-:W-:-:S05]  /*10460*/  @P0 IMAD.HI.U32 R6, R5, c[0x0][0x330], RZ ;  /* 0x0000cc0005060a27 */ /* 0x000fca00078e00ff */
[----:B------:R-:W-:Y:S02]  /*10470*/  @P0 SHF.R.U32.HI R5, RZ, c[0x0][0x334], R6 ;  /* 0x0000cd00ff050a19 */ /* 0x000fe40000011606 */
.L_x_458:
[----:B------:R-:W-:Y:S05]  /*10480*/  BSYNC B0 ;  /* 0x0000000000007941 */ /* 0x000fea0003800000 */
.L_x_456:
[----:B------:R-:W-:-:S05]  /*10490*/  IMAD R5, R5, c[0x0][0x32c], R23 ;  /* 0x0000cb0005057a24 */ /* 0x000fca00078e0217 */
[----:B------:R-:W-:Y:S02]  /*104a0*/  IADD3 R6, R5, c[0x0][0x32c], RZ ;  /* 0x0000cb0005067a10 */ /* 0x000fe40007ffe0ff */
[----:B------:R-:W-:Y:S02]  /*104b0*/  IMNMX R3, R3, R5, !PT ;  /* 0x0000000503037217 */ /* 0x000fe40007800200 */
[----:B------:R-:W-:Y:S02]  /*104c0*/  IMNMX R4, R4, R6, PT ;  /* 0x0000000604047217 */ /* 0x000fe40003800200 */
.L_x_455:
        /* <DEDUP_REMOVED lines=83> */
.L_x_461:
[----:B------:R-:W-:-:S04]  /*10a00*/  MOV R6, c[0x0][0x32c] ;  /* 0x0000cb0000067a02 */ /* 0x000fc80000000f00 */
[----:B------:R-:W-:-:S13]  /*10a10*/  ISETP.NE.AND P0, PT, R6, 0x1, PT ;  /* 0x000000010600780c */ /* 0x000fda0003f05270 */
[----:B------:R-:W-:-:S05]  /*10a20*/  @P0 IMAD.HI.U32 R6, R5, c[0x0][0x330], RZ ;  /* 0x0000cc0005060a27 */ /* 0x000fca00078e00ff */
[----:B------:R-:W-:Y:S02]  /*10a30*/  @P0 SHF.R.U32.HI R5, RZ, c[0x0][0x334], R6 ;  /* 0x0000cd00ff050a19 */ /* 0x000fe40000011606 */
.L_x_462:
[----:B------:R-:W-:Y:S05]  /*10a40*/  BSYNC B0 ;  /* 0x0000000000007941 */ /* 0x000fea0003800000 */
.L_x_460:
[----:B------:R-:W-:-:S05]  /*10a50*/  IMAD R5, R5, c[0x0][0x32c], R23 ;  /* 0x0000cb0005057a24 */ /* 0x000fca00078e0217 */
[----:B------:R-:W-:Y:S02]  /*10a60*/  IADD3 R6, R5, c[0x0][0x32c], RZ ;  /* 0x0000cb0005067a10 */ /* 0x000fe40007ffe0ff */
[----:B------:R-:W-:Y:S02]  /*10a70*/  IMNMX R3, R3, R5, !PT ;  /* 0x0000000503037217 */ /* 0x000fe40007800200 */
[----:B------:R-:W-:Y:S02]  /*10a80*/  IMNMX R4, R4, R6, PT ;  /* 0x0000000604047217 */ /* 0x000fe40003800200 */
.L_x_459:
        /* <DEDUP_REMOVED lines=83> */
.L_x_465:
[----:B------:R-:W-:-:S04]  /*10fc0*/  MOV R5, c[0x0][0x32c] ;  /* 0x0000cb0000057a02 */ /* 0x000fc80000000f00 */
[----:B------:R-:W-:-:S13]  /*10fd0*/  ISETP.NE.AND P0, PT, R5, 0x1, PT ;  /* 0x000000010500780c */ /* 0x000fda0003f05270 */
[----:B------:R-:W-:-:S05]  /*10fe0*/  @P0 IMAD.HI.U32 R5, R4, c[0x0][0x330], RZ ;  /* 0x0000cc0004050a27 */ /* 0x000fca00078e00ff */
[----:B------:R-:W-:Y:S02]  /*10ff0*/  @P0 SHF.R.U32.HI R4, RZ, c[0x0][0x334], R5 ;  /* 0x0000cd00ff040a19 */ /* 0x000fe40000011605 */
.L_x_466:
[----:B------:R-:W-:Y:S05]  /*11000*/  BSYNC B0 ;  /* 0x0000000000007941 */ /* 0x000fea0003800000 */
.L_x_464:
[----:B------:R-:W-:-:S05]  /*11010*/  IMAD R4, R4, c[0x0][0x32c], R23 ;  /* 0x0000cb0004047a24 */ /* 0x000fca00078e0217 */
[----:B------:R-:W-:Y:S02]  /*11020*/  IADD3 R5, R4, c[0x0][0x32c], RZ ;  /* 0x0000cb0004057a10 */ /* 0x000fe40007ffe0ff */
[----:B------:R-:W-:Y:S02]  /*11030*/  IMNMX R3, R3, R4, !PT ;  /* 0x0000000403037217 */ /* 0x000fe40007800200 */
[----:B------:R-:W-:Y:S02]  /*11040*/  IMNMX R12, R12, R5, PT ;  /* 0x000000050c0c7217 */ /* 0x000fe40003800200 */
.L_x_463:
        /* <DEDUP_REMOVED lines=30> */
[----:B-----5:R-:W-:Y:S01]  /*11230*/  LDSM.16.MT88.4 R148, [R209+0x2880] ;  /* 0x00288000d194783b */ /* 0x020fe20000004200 */
        /* <DEDUP_REMOVED lines=35> */
[----:B------:R-:W-:-:S04]  /*11470*/  ISETP.LT.OR P0, PT, R12, 0x19, P0 ;  /* 0x000000190c00780c */ /* 0x000fc80000701670 */
[----:B------:R-:W-:Y:S02]  /*11480*/  FSEL R107, R16, -INF , !P0 ;  /* 0xff800000106b7808 */ /* 0x000fe40004000000 */
[----:B------:R-:W-:-:S04]  /*11490*/  ISETP.GT.AND P0, PT, R3, 0x19, !P4 ;  /* 0x000000190300780c */ /* 0x000fc80006704270 */
[----:B------:R-:W-:-:S04]  /*114a0*/  ISETP.LT.OR P0, PT, R12, 0x1a, P0 ;  /* 0x0000001a0c00780c */ /* 0x000fc80000701670 */
[----:B------:R-:W-:Y:S02]  /*114b0*/  FSEL R184, R15, -INF , !P0 ;  /* 0xff8000000fb87808 */ /* 0x000fe40004000000 */
[----:B-1----:R-:W-:Y:S02]  /*114c0*/  FMNMX.FTZ R106, R106, R4, !PT ;  /* 0x000000046a6a7209 */ /* 0x002fe40007810000 */
[----:B------:R-:W1:Y:S01]  /*114d0*/  SHFL.BFLY PT, R4, R105, 0x2, 0x1f ;  /* 0x0c401f0069047f89 */ /* 0x000e6200000e0000 */
[----:B------:R-:W-:-:S04]  /*114e0*/  ISETP.GT.AND P0, PT, R3, 0x20, !P3 ;  /* 0x000000200300780c */ /* 0x000fc80005f04270 */
        /* <DEDUP_REMOVED lines=9> */
[----:B------:R-:W-:Y:S01]  /*11580*/  FSEL R191, R14, -INF , !P0 ;  /* 0xff8000000ebf7808 */ /* 0x000fe20004000000 */
[----:B------:R-:W-:Y:S01]  /*11590*/  FMUL.FTZ R14, R106, c[0x0][0x2d0] ;  /* 0x0000b4006a0e7a20 */ /* 0x000fe20000410000 */
        /* <DEDUP_REMOVED lines=246> */
[----:B------:R-:W-:Y:S02]  /*12500*/  FFMA.FTZ R2, R191, c[0x0][0x2d0], -R0 ;  /* 0x0000b400bf027a23 */ /* 0x000fe40000010800 */
[----:B------:R-:W-:Y:S02]  /*12510*/  FADD.FTZ R7, R234, R5 ;  /* 0x00000005ea077221 */ /* 0x000fe40000010000 */
[----:B------:R-:W-:-:S02]  /*12520*/  FADD.FTZ R4, R47, R10 ;  /* 0x0000000a2f047221 */ /* 0x000fc40000010000 */
        /* <DEDUP_REMOVED lines=12> */
[----:B------:R-:W-:Y:S01]  /*125f0*/  FADD.FTZ R5, R223, R5 ;  /* 0x00000005df057221 */ /* 0x000fe20000010000 */
[----:B------:R-:W-:Y:S01]  /*12600*/  IADD3 R223, R239, -0x2, RZ ;  /* 0xfffffffeefdf7810 */ /* 0x000fe20007ffe0ff */
        /* <DEDUP_REMOVED lines=13> */
[----:B------:R-:W-:Y:S01]  /*126e0*/  FADD.FTZ R0, R0, R8 ;  /* 0x0000000800007221 */ /* 0x000fe20000010000 */
[----:B------:R-:W-:Y:S01]  /*126f0*/  STL [R1], R4 ;  /* 0x0000000401007387 */ /* 0x000fe20000100800 */
[----:B------:R-:W-:-:S03]  /*12700*/  FADD.FTZ R252, R252, R10 ;  /* 0x0000000afcfc7221 */ /* 0x000fc60000010000 */
[----:B------:R1:W-:Y:S01]  /*12710*/  STL [R1+0x4], R2 ;  /* 0x0000040201007387 */ /* 0x0003e20000100800 */
[----:B------:R-:W-:Y:S01]  /*12720*/  FADD.FTZ R252, R204, R252 ;  /* 0x000000fcccfc7221 */ /* 0x000fe20000010000 */
[----:B------:R-:W-:Y:S02]  /*12730*/  HMMA.16816.F32 R132, R92, R88, R20 ;  /* 0x000000585c84723c */ /* 0x000fe40000001814 */
[----:B------:R2:W-:Y:S01]  /*12740*/  STL [R1+0x8], R0 ;  /* 0x0000080001007387 */ /* 0x0005e20000100800 */
[----:B------:R-:W-:-:S04]  /*12750*/  FADD.FTZ R252, R203, R252 ;  /* 0x000000fccbfc7221 */ /* 0x000fc80000010000 */
[----:B------:R-:W-:Y:S01]  /*12760*/  FADD.FTZ R252, R202, R252 ;  /* 0x000000fccafc7221 */ /* 0x000fe20000010000 */
[----:B------:R-:W-:Y:S03]  /*12770*/  HMMA.16816.F32 R136, R92, R90, R136 ;  /* 0x0000005a5c88723c */ /* 0x000fe60000001888 */
[----:B------:R-:W-:-:S05]  /*12780*/  FADD.FTZ R252, R201, R252 ;  /* 0x000000fcc9fc7221 */ /* 0x000fca0000010000 */
[----:B------:R-:W-:Y:S01]  /*12790*/  HMMA.16816.F32 R148, R92, R108, R16 ;  /* 0x0000006c5c94723c */ /* 0x000fe20000001810 */
[----:B-1----:R-:W-:-:S07]  /*127a0*/  IADD3 R2, R3, c[0x0][0x328], RZ ;  /* 0x0000ca0003027a10 */ /* 0x002fce0007ffe0ff */
[C---:B------:R-:W-:Y:S08]  /*127b0*/  HMMA.16816.F32 R152, R92.reuse, R110, R152 ;  /* 0x0000006e5c98723c */ /* 0x040ff00000001898 */
        /* <DEDUP_REMOVED lines=17> */
.L_x_468:
[----:B------:R-:W-:-:S13]  /*128d0*/  ISETP.NE.AND P0, PT, R4, 0x1, PT ;  /* 0x000000010400780c */ /* 0x000fda0003f05270 */
[----:B------:R-:W-:-:S05]  /*128e0*/  @P0 IMAD.HI.U32 R3, R0, c[0x0][0x330], RZ ;  /* 0x0000cc0000030a27 */ /* 0x000fca00078e00ff */
[----:B------:R-:W-:-:S05]  /*128f0*/  @P0 SHF.R.U32.HI R0, RZ, c[0x0][0x334], R3 ;  /* 0x0000cd00ff000a19 */ /* 0x000fca0000011603 */
.L_x_469:
[----:B------:R-:W-:-:S05]  /*12900*/  IMAD R0, R0, R4, c[0x0][0x32c] ;  /* 0x0000cb0000007624 */ /* 0x000fca00078e0204 */
[----:B------:R-:W-:-:S05]  /*12910*/  IMNMX R2, R2, R0, PT ;  /* 0x0000000002027217 */ /* 0x000fca0003800200 */
.L_x_467:
[----:B--2---:R-:W-:-:S05]  /*12920*/  IMAD.HI R2, R2, 0x2aaaaaab, RZ ;  /* 0x2aaaaaab02027827 */ /* 0x004fca00078e02ff */
[----:B------:R-:W-:-:S04]  /*12930*/  SHF.R.U32.HI R0, RZ, 0x1f, R2 ;  /* 0x0000001fff007819 */ /* 0x000fc80000011602 */
[----:B------:R-:W-:-:S04]  /*12940*/  LEA.HI.SX32 R2, R2, R0, 0x1d ;  /* 0x0000000002027211 */ /* 0x000fc800078feaff */
[----:B------:R-:W-:-:S04]  /*12950*/  IMNMX R3, R241, R2, !PT ;  /* 0x00000002f1037217 */ /* 0x000fc80007800200 */
[----:B------:R-:W-:Y:S01]  /*12960*/  ISETP.GE.AND P0, PT, R223, R3, PT ;  /* 0x00000003df00720c */ /* 0x000fe20003f06270 */
[----:B------:R1:W-:-:S12]  /*12970*/  STL [R1+0xc], R3 ;  /* 0x00000c0301007387 */ /* 0x0003d80000100800 */
[----:B------:R-:W-:Y:S05]  /*12980*/  @!P0 BRA `(.L_x_470) ;  /* 0x000044f000008947 */ /* 0x000fea0003800000 */
[C---:B------:R-:W-:Y:S01]  /*12990*/  IADD3 R250, P0, R246.reuse, 0x20, RZ ;  /* 0x00000020f6fa7810 */ /* 0x040fe20007f1e0ff */
[----:B------:R-:W-:Y:S01]  /*129a0*/  IMAD.MOV.U32 R5, RZ, RZ, R249 ;  /* 0x000000ffff057224 */ /* 0x000fe200078e00f9 */
[----:B------:R-:W-:Y:S01]  /*129b0*/  MOV R103, R105 ;  /* 0x0000006900677202 */ /* 0x000fe20000000f00 */
[----:B------:R-:W-:Y:S01]  /*129c0*/  IMAD.MOV.U32 R4, RZ, RZ, R248 ;  /* 0x000000ffff047224 */ /* 0x000fe200078e00f8 */
[----:B------:R-:W-:Y:S01]  /*129d0*/  IADD3.X R249, RZ, R245, RZ, P0, !PT ;  /* 0x000000f5fff97210 */ /* 0x000fe200007fe4ff */
[----:B------:R-:W-:Y:S01]  /*129e0*/  IMAD.MOV.U32 R102, RZ, RZ, R106 ;  /* 0x000000ffff667224 */ /* 0x000fe200078e006a */
[----:B------:R-:W-:Y:S01]  /*129f0*/  IADD3 R248, P0, R246, 0x40, RZ ;  /* 0x00000040f6f87810 */ /* 0x000fe20007f1e0ff */
[----:B------:R-:W-:Y:S01]  /*12a00*/  IMAD.MOV.U32 R107, RZ, RZ, R104 ;  /* 0x000000ffff6b7224 */ /* 0x000fe200078e0068 */
[----:B------:R-:W-:-:S03]  /*12a10*/  MOV R108, R100 ;  /* 0x00000064006c7202 */ /* 0x000fc60000000f00 */
[----:B------:R-:W-:Y:S01]  /*12a20*/  IMAD.X R247, RZ, RZ, R245, P0 ;  /* 0x000000fffff77224 */ /* 0x000fe200000e06f5 */
[----:B------:R-:W-:-:S05]  /*12a30*/  IADD3 R246, P0, R4, 0x20, RZ ;  /* 0x0000002004f67810 */ /* 0x000fca0007f1e0ff */
[----:B------:R-:W-:Y:S01]  /*12a40*/  IMAD.X R245, RZ, RZ, R243, P0 ;  /* 0x000000fffff57224 */ /* 0x000fe200000e06f3 */
[----:B------:R-:W-:-:S04]  /*12a50*/  IADD3 R244, P0, R4, 0x40, RZ ;  /* 0x0000004004f47810 */ /* 0x000fc80007f1e0ff */
[----:B------:R-:W-:Y:S02]  /*12a60*/  IADD3.X R243, RZ, R243, RZ, P0, !PT ;  /* 0x000000f3fff37210 */ /* 0x000fe400007fe4ff */
.L_x_489:
[----:B------:R-:W2:Y:S01]  /*12a70*/  LDL R224, [R1+0x48] ;  /* 0x0000480001e07983 */ /* 0x000ea20000100800 */
[----:B------:R-:W-:Y:S04]  /*12a80*/  DEPBAR.LE SB0, 0x0 ;  /* 0x000080000000791a */ /* 0x000fe80000000000 */
[----:B------:R-:W3:Y:S04]  /*12a90*/  LDL R0, [R1+0x20] ;  /* 0x0000200001007983 */ /* 0x000ee80000100800 */
[----:B------:R-:W-:Y:S06]  /*12aa0*/  BAR.SYNC.DEFER_BLOCKING 0x0 ;  /* 0x0000000000007b1d */ /* 0x000fec0000010000 */
        /* <DEDUP_REMOVED lines=10> */
[----:B--2---:R-:W-:Y:S02]  /*12b50*/  ISETP.GT.AND P0, PT, R224, R223, PT ;  /* 0x000000dfe000720c */ /* 0x004fe40003f04270 */
[C---:B---3--:R-:W-:Y:S02]  /*12b60*/  LOP3.LUT P5, RZ, R0.reuse, 0x100, RZ, 0xc0, !PT ;  /* 0x0000010000ff7812 */ /* 0x048fe400078ac0ff */
[C---:B------:R-:W-:Y:S02]  /*12b70*/  LOP3.LUT P4, RZ, R0.reuse, 0x80, RZ, 0xc0, !PT ;  /* 0x0000008000ff7812 */ /* 0x040fe4000788c0ff */
[----:B------:R-:W-:Y:S07]  /*12b80*/  LOP3.LUT P3, RZ, R0, 0x200, RZ, 0xc0, !PT ;  /* 0x0000020000ff7812 */ /* 0x000fee000786c0ff */
[----:B------:R-:W-:-:S05]  /*12b90*/  @P0 BRA `(.L_x_471) ;  /* 0x0000031000000947 */ /* 0x000fca0003800000 */
[----:B-1--4-:R-:W-:Y:S01]  /*12ba0*/  SHF.R.S32.HI R0, RZ, 0x1f, R223 ;  /* 0x0000001fff007819 */ /* 0x012fe200000114df */
[----:B------:R-:W2:Y:S04]  /*12bb0*/  LDL.64 R22, [R1+0x40] ;  /* 0x0000400001167983 */ /* 0x000ea80000100a00 */
[----:B------:R-:W3:Y:S01]  /*12bc0*/  LDL.64 R20, [R1+0x38] ;  /* 0x0000380001147983 */ /* 0x000ee20000100a00 */
[----:B------:R-:W-:Y:S03]  /*12bd0*/  IMAD R0, R0, c[0x0][0x208], RZ ;  /* 0x0000820000007a24 */ /* 0x000fe600078e02ff */
[----:B------:R-:W1:Y:S01]  /*12be0*/  S2R R2, SR_TID.X ;  /* 0x0000000000027919 */ /* 0x000e620000002100 */
[C---:B------:R-:W-:Y:S01]  /*12bf0*/  IMAD R0, R223.reuse, c[0x0][0x20c], R0 ;  /* 0x00008300df007a24 */ /* 0x040fe200078e0200 */
[----:B-1----:R-:W-:Y:S01]  /*12c00*/  ISETP.GT.AND P1, PT, R2, 0x3f, PT ;  /* 0x0000003f0200780c */ /* 0x002fe20003f24270 */
[----:B------:R-:W-:Y:S04]  /*12c10*/  IMAD.WIDE.U32 R2, R223, c[0x0][0x208], RZ ;  /* 0x00008200df027a25 */ /* 0x000fe800078e00ff */
[----:B------:R-:W-:Y:S02]  /*12c20*/  IMAD.IADD R0, R3, 0x1, R0 ;  /* 0x0000000103007824 */ /* 0x000fe400078e0200 */
[----:B------:R-:W-:Y:S04]  /*12c30*/  IMAD.WIDE.U32 R2, R2, 0x30, RZ ;  /* 0x0000003002027825 */ /* 0x000fe800078e00ff */
[----:B------:R-:W-:Y:S02]  /*12c40*/  IMAD R0, R0, 0x30, RZ ;  /* 0x0000003000007824 */ /* 0x000fe400078e02ff */
[----:B------:R-:W-:Y:S02]  /*12c50*/  @!P1 IMAD.MOV.U32 R5, RZ, RZ, c[0x0][0x208] ;  /* 0x00008200ff059624 */ /* 0x000fe400078e00ff */
[----:B------:R-:W-:Y:S02]  /*12c60*/  @!P1 IMAD.MOV.U32 R6, RZ, RZ, c[0x0][0x20c] ;  /* 0x00008300ff069624 */ /* 0x000fe400078e00ff */
[----:B------:R-:W-:Y:S01]  /*12c70*/  IMAD.IADD R0, R3, 0x1, R0 ;  /* 0x0000000103007824 */ /* 0x000fe200078e0200 */
[C---:B------:R-:W-:Y:S04]  /*12c80*/  @!P1 LEA R4, P0, R5.reuse, R2, 0x5 ;  /* 0x0000000205049211 */ /* 0x040fe800078028ff */
[----:B------:R-:W-:Y:S02]  /*12c90*/  @!P1 LEA.HI.X R3, R5, R0, R6, 0x5, P0 ;  /* 0x0000000005039211 */ /* 0x000fe400000f2c06 */
[-C--:B--2---:R-:W-:Y:S05]  /*12ca0*/  IADD3 R5, P0, R22, R2.reuse, RZ ;  /* 0x0000000216057210 */ /* 0x084fea0007f1e0ff */
[----:B---3--:R-:W-:Y:S01]  /*12cb0*/  IMAD.X R7, R0, 0x1, R21, P0 ;  /* 0x0000000100077824 */ /* 0x008fe200000e0615 */
        /* <DEDUP_REMOVED lines=10> */
[----:B------:R-:W-:Y:S03]  /*12d60*/  IADD3 R2, P0, R248, R2, RZ ;  /* 0x00000002f8027210 */ /* 0x000fe60007f1e0ff */
[----:B------:R1:W-:Y:S02]  /*12d70*/  LDGSTS.E.BYPASS.LTC128B.128 [R222+0x2480], [R12.64], !P4 ;  /* 0x024800000cde7fae */ /* 0x0003e4000e101d4c */
[----:B------:R-:W-:Y:S01]  /*12d80*/  IMAD.X R0, R0, 0x1, R247, P0 ;  /* 0x0000000100007824 */ /* 0x000fe200000e06f7 */
[C---:B------:R-:W-:Y:S04]  /*12d90*/  LEA R10, P0, R2.reuse, c[0x0][0x1f8], 0x1 ;  /* 0x00007e00020a7a11 */ /* 0x040fe800078008ff */
[----:B------:R-:W-:Y:S02]  /*12da0*/  LEA.HI.X R11, R2, c[0x0][0x1fc], R0, 0x1, P0 ;  /* 0x00007f00020b7a11 */ /* 0x000fe400000f0c00 */
[----:B------:R-:W-:Y:S03]  /*12db0*/  @!P1 IADD3 R0, P0, R4, R22, RZ ;  /* 0x0000001604009210 */ /* 0x000fe60007f1e0ff */
[----:B------:R1:W-:Y:S02]  /*12dc0*/  LDGSTS.E.BYPASS.LTC128B.128 [R222+0x3080], [R10.64], !P3 ;  /* 0x030800000ade7fae */ /* 0x0003e4000d901d4c */
[C---:B------:R-:W-:Y:S01]  /*12dd0*/  @!P1 IMAD.X R2, R3.reuse, 0x1, R21, P0 ;  /* 0x0000000103029824 */ /* 0x040fe200000e0615 */
[C---:B------:R-:W-:Y:S04]  /*12de0*/  @!P1 LEA R8, P0, R0.reuse, c[0x0][0x1f8], 0x1 ;  /* 0x00007e0000089a11 */ /* 0x040fe800078008ff */
[----:B------:R-:W-:Y:S02]  /*12df0*/  @!P1 LEA.HI.X R9, R0, c[0x0][0x1fc], R2, 0x1, P0 ;  /* 0x00007f0000099a11 */ /* 0x000fe400000f0c02 */
[----:B------:R-:W-:Y:S03]  /*12e00*/  @!P1 IADD3 R0, P0, R4, R250, RZ ;  /* 0x000000fa04009210 */ /* 0x000fe60007f1e0ff */
[----:B------:R1:W-:Y:S02]  /*12e10*/  @!P1 LDGSTS.E.BYPASS.LTC128B.128 [R222+0x2080], [R8.64], !P5 ;  /* 0x0208000008de9fae */ /* 0x0003e4000e901d4c */
[C---:B------:R-:W-:Y:S01]  /*12e20*/  @!P1 IMAD.X R2, R3.reuse, 0x1, R249, P0 ;  /* 0x0000000103029824 */ /* 0x040fe200000e06f9 */
        /* <DEDUP_REMOVED lines=8> */
.L_x_471:
[-C--:B-1--4-:R-:W-:Y:S01]  /*12eb0*/  HMMA.16816.F32 R4, R48, R16.reuse, RZ ;  /* 0x000000103004723c */ /* 0x092fe200000018ff */
        /* <DEDUP_REMOVED lines=192> */
[----:B--234-:R-:W2:Y:S04]  /*13ac0*/  LDL.64 R226, [R1+0x30] ;  /* 0x0000300001e27983 */ /* 0x01cea80000100a00 */
[----:B------:R-:W3:Y:S04]  /*13ad0*/  LDL.64 R224, [R1+0x28] ;  /* 0x0000280001e07983 */ /* 0x000ee80000100a00 */
[----:B------:R-:W4:Y:S02]  /*13ae0*/  S2R R0, SR_TID.X ;  /* 0x0000000000007919 */ /* 0x000f240000002100 */
[----:B----4-:R-:W-:Y:S04]  /*13af0*/  SHF.R.S32.HI R2, RZ, 0x1f, R0 ;  /* 0x0000001fff027819 */ /* 0x010fe80000011400 */
[----:B------:R-:W-:Y:S02]  /*13b00*/  LEA.HI R2, R2, R0, RZ, 0x2 ;  /* 0x0000000002027211 */ /* 0x000fe400078f10ff */
[----:B------:R-:W-:Y:S02]  /*13b10*/  IADD3 R0, R223, -0x1, RZ ;  /* 0xffffffffdf007810 */ /* 0x000fe40007ffe0ff */
[----:B------:R-:W-:Y:S02]  /*13b20*/  SHF.R.S32.HI R2, RZ, 0x2, R2 ;  /* 0x00000002ff027819 */ /* 0x000fe40000011402 */
[----:B------:R-:W-:Y:S02]  /*13b30*/  SHF.R.S32.HI R5, RZ, 0x1f, R0 ;  /* 0x0000001fff057819 */ /* 0x000fe40000011400 */
[----:B------:R-:W-:Y:S01]  /*13b40*/  IADD3 R4, -R2, 0x30, RZ ;  /* 0x0000003002047810 */ /* 0x000fe20007ffe1ff */
[----:B------:R-:W-:Y:S03]  /*13b50*/  IMAD.WIDE.U32 R2, R0, c[0x0][0x1e0], RZ ;  /* 0x0000780000027a25 */ /* 0x000fe600078e00ff */
[----:B------:R-:W-:Y:S01]  /*13b60*/  ISETP.GE.AND P1, PT, R4, 0x1, PT ;  /* 0x000000010400780c */ /* 0x000fe20003f26270 */
[----:B------:R-:W-:Y:S04]  /*13b70*/  IMAD R5, R5, c[0x0][0x1e0], RZ ;  /* 0x0000780005057a24 */ /* 0x000fe800078e02ff */
[----:B------:R-:W-:Y:S04]  /*13b80*/  IMAD R0, R0, c[0x0][0x1e4], R5 ;  /* 0x0000790000007a24 */ /* 0x000fe800078e0205 */
[----:B------:R-:W-:Y:S02]  /*13b90*/  IMAD.IADD R0, R3, 0x1, R0 ;  /* 0x0000000103007824 */ /* 0x000fe400078e0200 */
[----:B------:R-:W-:Y:S04]  /*13ba0*/  IMAD.WIDE.U32 R2, R2, 0x30, RZ ;  /* 0x0000003002027825 */ /* 0x000fe800078e00ff */
[----:B------:R-:W-:Y:S04]  /*13bb0*/  IMAD R0, R0, 0x30, RZ ;  /* 0x0000003000007824 */ /* 0x000fe800078e02ff */
[----:B------:R-:W-:Y:S01]  /*13bc0*/  IMAD.IADD R0, R3, 0x1, R0 ;  /* 0x0000000103007824 */ /* 0x000fe200078e0200 */
[-C--:B--2---:R-:W-:Y:S05]  /*13bd0*/  @P1 IADD3 R3, P0, R226, R2.reuse, RZ ;  /* 0x00000002e2031210 */ /* 0x084fea0007f1e0ff */
[----:B---3--:R-:W-:Y:S01]  /*13be0*/  @P1 IMAD.X R7, R0, 0x1, R225, P0 ;  /* 0x0000000100071824 */ /* 0x008fe200000e06e1 */
[-C--:B------:R-:W-:Y:S05]  /*13bf0*/  @P1 IADD3 R5, P0, R246, R2.reuse, RZ ;  /* 0x00000002f6051210 */ /* 0x080fea0007f1e0ff */
[----:B------:R-:W-:Y:S01]  /*13c00*/  @P1 IMAD.X R8, R0, 0x1, R245, P0 ;  /* 0x0000000100081824 */ /* 0x000fe200000e06f5 */
[----:B------:R-:W-:Y:S05]  /*13c10*/  @P1 IADD3 R6, P0, R244, R2, RZ ;  /* 0x00000002f4061210 */ /* 0x000fea0007f1e0ff */
        /* <DEDUP_REMOVED lines=14> */
[----:B------:R-:W-:Y:S04]  /*13d00*/  @P0 IADD3 R2, P2, R2, UR6, RZ ;  /* 0x0000000602020c10 */ /* 0x000fe8000ff5e0ff */
[----:B------:R-:W-:Y:S02]  /*13d10*/  @P0 IADD3.X R0, R0, UR7, RZ, P2, !PT ;  /* 0x0000000700000c10 */ /* 0x000fe400097fe4ff */
        /* <DEDUP_REMOVED lines=15> */
.L_x_472:
[----:B--234-:R-:W2:Y:S01]  /*13e10*/  LDL R2, [R1+0x4c] ;  /* 0x00004c0001027983 */ /* 0x01cea20000100800 */
[----:B------:R-:W-:Y:S02]  /*13e20*/  IMAD.MOV.U32 R0, RZ, RZ, c[0x0][0x2c4] ;  /* 0x0000b100ff007624 */ /* 0x000fe400078e00ff */
[----:B------:R-:W-:Y:S01]  /*13e30*/  IMAD.MOV.U32 R36, RZ, RZ, c[0x0][0x32c] ;  /* 0x0000cb00ff247624 */ /* 0x000fe200078e00ff */
[----:B------:R-:W3:Y:S02]  /*13e40*/  LDL R33, [R1+0x1c] ;  /* 0x00001c0001217983 */ /* 0x000ee40000100800 */
[----:B------:R-:W-:Y:S02]  /*13e50*/  ISETP.NE.AND P0, PT, R0, 0x1, PT ;  /* 0x000000010000780c */ /* 0x000fe40003f05270 */
[----:B------:R-:W3:Y:S04]  /*13e60*/  LDL R32, [R1+0x24] ;  /* 0x0000240001207983 */ /* 0x000ee80000100800 */
[----:B------:R-:W0:Y:S07]  /*13e70*/  LDGDEPBAR ;  /* 0x00000000000079af */ /* 0x000e2e0000000000 */
[----:B--2---:R-:W-:Y:S04]  /*13e80*/  @P0 IMAD.HI.U32 R0, R2, c[0x0][0x2c8], RZ ;  /* 0x0000b20002000a27 */ /* 0x004fe800078e00ff */
[----:B------:R-:W-:Y:S01]  /*13e90*/  IMAD.MOV.U32 R5, RZ, RZ, R2 ;  /* 0x000000ffff057224 */ /* 0x000fe200078e0002 */
[----:B------:R-:W-:Y:S01]  /*13ea0*/  @P0 SHF.R.U32.HI R5, RZ, c[0x0][0x2cc], R0 ;  /* 0x0000b300ff050a19 */ /* 0x000fe20000011600 */
[----:B------:R-:W-:Y:S01]  /*13eb0*/  IMAD R0, R223, -0x30, RZ ;  /* 0xffffffd0df007824 */ /* 0x000fe200078e02ff */
[----:B------:R-:W-:Y:S03]  /*13ec0*/  ISETP.GE.AND P0, PT, R36, 0x1, PT ;  /* 0x000000012400780c */ /* 0x000fe60003f06270 */
[----:B------:R-:W2:Y:S01]  /*13ed0*/  SHFL.IDX PT, R4, R5, RZ, 0x1c1f ;  /* 0x001c1fff05047589 */ /* 0x000ea200000e0000 */
[----:B------:R-:W-:Y:S04]  /*13ee0*/  IADD3 R7, -R251, 0x1, R0 ;  /* 0x00000001fb077810 */ /* 0x000fe80007ffe100 */
[----:B---3--:R-:W-:Y:S04]  /*13ef0*/  IADD3 R7, -R32, R7, R33 ;  /* 0x0000000720077210 */ /* 0x008fe80007ffe121 */
        /* <DEDUP_REMOVED lines=18> */
.L_x_475:
[----:B------:R-:W-:Y:S04]  /*14020*/  MOV R8, c[0x0][0x32c] ;  /* 0x0000cb0000087a02 */ /* 0x000fe80000000f00 */
[----:B------:R-:W-:Y:S11]  /*14030*/  ISETP.NE.AND P0, PT, R8, 0x1, PT ;  /* 0x000000010800780c */ /* 0x000ff60003f05270 */
[----:B------:R-:W-:Y:S02]  /*14040*/  @!UPT UIADD3 URZ, URZ, URZ, URZ ;  /* 0x0000003f3f3ff290 */ /* 0x000fe4000fffe03f */
[----:B------:R-:W-:Y:S05]  /*14050*/  @P0 IMAD.HI.U32 R8, R4, c[0x0][0x330], RZ ;  /* 0x0000cc0004080a27 */ /* 0x000fea00078e00ff */
[----:B------:R-:W-:Y:S02]  /*14060*/  @P0 SHF.R.U32.HI R4, RZ, c[0x0][0x334], R8 ;  /* 0x0000cd00ff040a19 */ /* 0x000fe40000011608 */
.L_x_476:
[----:B------:R-:W-:Y:S05]  /*14070*/  BSYNC B0 ;  /* 0x0000000000007941 */ /* 0x000fea0003800000 */
.L_x_474:
[----:B------:R-:W-:Y:S04]  /*14080*/  IMAD.IADD R8, R0, 0x1, -R251 ;  /* 0x0000000100087824 */ /* 0x000fe800078e0afb */
[----:B------:R-:W-:Y:S05]  /*14090*/  IMAD R4, R4, c[0x0][0x32c], R8 ;  /* 0x0000cb0004047a24 */ /* 0x000fea00078e0208 */
[----:B------:R-:W-:Y:S02]  /*140a0*/  IADD3 R8, R4, c[0x0][0x32c], RZ ;  /* 0x0000cb0004087a10 */ /* 0x000fe40007ffe0ff */
[----:B------:R-:W-:Y:S02]  /*140b0*/  IMNMX R2, R2, R4, !PT ;  /* 0x0000000402027217 */ /* 0x000fe40007800200 */
[----:B------:R-:W-:Y:S02]  /*140c0*/  IMNMX R3, R3, R8, PT ;  /* 0x0000000803037217 */ /* 0x000fe40003800200 */
.L_x_473:
        /* <DEDUP_REMOVED lines=73> */
.L_x_479:
[----:B------:R-:W-:Y:S04]  /*14560*/  MOV R14, c[0x0][0x32c] ;  /* 0x0000cb00000e7a02 */ /* 0x000fe80000000f00 */
[----:B------:R-:W-:Y:S11]  /*14570*/  ISETP.NE.AND P0, PT, R14, 0x1, PT ;  /* 0x000000010e00780c */ /* 0x000ff60003f05270 */
[----:B------:R-:W-:Y:S02]  /*14580*/  @!UPT UIADD3 URZ, URZ, URZ, URZ ;  /* 0x0000003f3f3ff290 */ /* 0x000fe4000fffe03f */
[----:B------:R-:W-:Y:S05]  /*14590*/  @P0 IMAD.HI.U32 R14, R4, c[0x0][0x330], RZ ;  /* 0x0000cc00040e0a27 */ /* 0x000fea00078e00ff */
[----:B------:R-:W-:Y:S02]  /*145a0*/  @P0 SHF.R.U32.HI R4, RZ, c[0x0][0x334], R14 ;  /* 0x0000cd00ff040a19 */ /* 0x000fe4000001160e */
.L_x_480:
[----:B------:R-:W-:Y:S05]  /*145b0*/  BSYNC B0 ;  /* 0x0000000000007941 */ /* 0x000fea0003800000 */
.L_x_478:
[----:B------:R-:W-:Y:S04]  /*145c0*/  IMAD.IADD R14, R0, 0x1, -R251 ;  /* 0x00000001000e7824 */ /* 0x000fe800078e0afb */
[----:B------:R-:W-:Y:S05]  /*145d0*/  IMAD R4, R4, c[0x0][0x32c], R14 ;  /* 0x0000cb0004047a24 */ /* 0x000fea00078e020e */
[----:B------:R-:W-:Y:S02]  /*145e0*/  IADD3 R14, R4, c[0x0][0x32c], RZ ;  /* 0x0000cb00040e7a10 */ /* 0x000fe40007ffe0ff */
[----:B------:R-:W-:Y:S02]  /*145f0*/  IMNMX R2, R2, R4, !PT ;  /* 0x0000000402027217 */ /* 0x000fe40007800200 */
[----:B------:R-:W-:Y:S02]  /*14600*/  IMNMX R3, R3, R14, PT ;  /* 0x0000000e03037217 */ /* 0x000fe40003800200 */
.L_x_477:
        /* <DEDUP_REMOVED lines=61> */
.L_x_483:
[----:B------:R-:W-:Y:S04]  /*149e0*/  MOV R14, c[0x0][0x32c] ;  /* 0x0000cb00000e7a02 */ /* 0x000fe80000000f00 */
[----:B------:R-:W-:Y:S11]  /*149f0*/  ISETP.NE.AND P0, PT, R14, 0x1, PT ;  /* 0x000000010e00780c */ /* 0x000ff60003f05270 */
[----:B------:R-:W-:Y:S02]  /*14a00*/  @!UPT UIADD3 URZ, URZ, URZ, URZ ;  /* 0x0000003f3f3ff290 */ /* 0x000fe4000fffe03f */
[----:B------:R-:W-:Y:S05]  /*14a10*/  @P0 IMAD.HI.U32 R14, R4, c[0x0][0x330], RZ ;  /* 0x0000cc00040e0a27 */ /* 0x000fea00078e00ff */
[----:B------:R-:W-:Y:S02]  /*14a20*/  @P0 SHF.R.U32.HI R4, RZ, c[0x0][0x334], R14 ;  /* 0x0000cd00ff040a19 */ /* 0x000fe4000001160e */
.L_x_484:
[----:B------:R-:W-:Y:S05]  /*14a30*/  BSYNC B0 ;  /* 0x0000000000007941 */ /* 0x000fea0003800000 */
.L_x_482:
[----:B------:R-:W-:Y:S04]  /*14a40*/  IMAD.IADD R14, R0, 0x1, -R251 ;  /* 0x00000001000e7824 */ /* 0x000fe800078e0afb */
[----:B------:R-:W-:Y:S05]  /*14a50*/  IMAD R4, R4, c[0x0][0x32c], R14 ;  /* 0x0000cb0004047a24 */ /* 0x000fea00078e020e */
[----:B------:R-:W-:Y:S02]  /*14a60*/  IADD3 R14, R4, c[0x0][0x32c], RZ ;  /* 0x0000cb00040e7a10 */ /* 0x000fe40007ffe0ff */
[----:B------:R-:W-:Y:S02]  /*14a70*/  IMNMX R2, R2, R4, !PT ;  /* 0x0000000402027217 */ /* 0x000fe40007800200 */
[----:B------:R-:W-:Y:S02]  /*14a80*/  IMNMX R3, R3, R14, PT ;  /* 0x0000000e03037217 */ /* 0x000fe40003800200 */
.L_x_481:
        /* <DEDUP_REMOVED lines=61> */
.L_x_487:
[----:B------:R-:W-:Y:S04]  /*14e60*/  MOV R5, c[0x0][0x32c] ;  /* 0x0000cb0000057a02 */ /* 0x000fe80000000f00 */
[----:B------:R-:W-:Y:S11]  /*14e70*/  ISETP.NE.AND P0, PT, R5, 0x1, PT ;  /* 0x000000010500780c */ /* 0x000ff60003f05270 */
[----:B------:R-:W-:Y:S02]  /*14e80*/  @!UPT UIADD3 URZ, URZ, URZ, URZ ;  /* 0x0000003f3f3ff290 */ /* 0x000fe4000fffe03f */
[----:B------:R-:W-:Y:S05]  /*14e90*/  @P0 IMAD.HI.U32 R5, R4, c[0x0][0x330], RZ ;  /* 0x0000cc0004050a27 */ /* 0x000fea00078e00ff */
[----:B------:R-:W-:Y:S02]  /*14ea0*/  @P0 SHF.R.U32.HI R4, RZ, c[0x0][0x334], R5 ;  /* 0x0000cd00ff040a19 */ /* 0x000fe40000011605 */
.L_x_488:
[----:B------:R-:W-:Y:S05]  /*14eb0*/  BSYNC B0 ;  /* 0x0000000000007941 */ /* 0x000fea0003800000 */
.L_x_486:
[----:B------:R-:W-:Y:S04]  /*14ec0*/  IMAD.IADD R0, R0, 0x1, -R251 ;  /* 0x0000000100007824 */ /* 0x000fe800078e0afb */
[----:B------:R-:W-:Y:S05]  /*14ed0*/  IMAD R4, R4, c[0x0][0x32c], R0 ;  /* 0x0000cb0004047a24 */ /* 0x000fea00078e0200 */
[----:B------:R-:W-:Y:S02]  /*14ee0*/  IADD3 R0, R4, c[0x0][0x32c], RZ ;  /* 0x0000cb0004007a10 */ /* 0x000fe40007ffe0ff */
[----:B------:R-:W-:Y:S02]  /*14ef0*/  IMNMX R2, R2, R4, !PT ;  /* 0x0000000402027217 */ /* 0x000fe40007800200 */
[----:B------:R-:W-:Y:S02]  /*14f00*/  IMNMX R3, R3, R0, PT ;  /* 0x0000000003037217 */ /* 0x000fe40003800200 */
.L_x_485:
        /* <DEDUP_REMOVED lines=166> */
[C---:B--2---:R-:W-:Y:S01]  /*15970*/  FMUL.FTZ R6, R3.reuse, R114 ;  /* 0x0000007203067220 */ /* 0x044fe20000410000 */
        /* <DEDUP_REMOVED lines=61> */
[----:B------:R-:W-:Y:S01]  /*15d50*/  FMUL.FTZ R69, R100, R69 ;  /* 0x0000004564457220 */ /* 0x000fe20000410000 */
        /* <DEDUP_REMOVED lines=9> */
[----:B------:R-:W-:Y:S01]  /*15df0*/  FMUL.FTZ R76, R2, R76 ;  /* 0x0000004c024c7220 */ /* 0x000fe20000410000 */
        /* <DEDUP_REMOVED lines=72> */
[C---:B------:R-:W-:Y:S02]  /*16280*/  FMUL.FTZ R39, R3.reuse, R147 ;  /* 0x0000009303277220 */ /* 0x040fe40000410000 */
[C---:B------:R-:W-:Y:S01]  /*16290*/  FMUL.FTZ R79, R0.reuse, R79 ;  /* 0x0000004f004f7220 */ /* 0x040fe20000410000 */
[----:B------:R1:W-:Y:S01]  /*162a0*/  MUFU.EX2 R174, R103 ;  /* 0x0000006700ae7308 */ /* 0x0003e20000000800 */
[C---:B------:R-:W-:Y:S02]  /*162b0*/  FMUL.FTZ R90, R0.reuse, R90 ;  /* 0x0000005a005a7220 */ /* 0x040fe40000410000 */
[----:B------:R-:W-:Y:S02]  /*162c0*/  FMUL.FTZ R91, R0, R91 ;  /* 0x0000005b005b7220 */ /* 0x000fe40000410000 */
[----:B----4-:R-:W-:Y:S02]  /*162d0*/  FMUL.FTZ R36, R100, R144 ;  /* 0x0000009064247220 */ /* 0x010fe40000410000 */
[C---:B------:R-:W-:Y:S02]  /*162e0*/  FMUL.FTZ R94, R0.reuse, R94 ;  /* 0x0000005e005e7220 */ /* 0x040fe40000410000 */
[----:B------:R-:W-:Y:S02]  /*162f0*/  FMUL.FTZ R95, R0, R95 ;  /* 0x0000005f005f7220 */ /* 0x000fe40000410000 */
[----:B------:R-:W-:Y:S01]  /*16300*/  FFMA.FTZ R3, R3, R252, R238 ;  /* 0x000000fc03037223 */ /* 0x000fe200000100ee */
        /* <DEDUP_REMOVED lines=53> */
[----:B------:R-:W2:Y:S01]  /*16660*/  LDL.LU R189, [R1] ;  /* 0x0000000001bd7983 */ /* 0x000ea20000300800 */
[----:B------:R-:W5:Y:S05]  /*16670*/  MUFU.EX2 R181, R111 ;  /* 0x0000006f00b57308 */ /* 0x000f6a0000000800 */
[C---:B------:R-:W-:Y:S08]  /*16680*/  HMMA.16816.F32 R24, R120.reuse, R124, R24 ;  /* 0x0000007c7818723c */ /* 0x040ff00000001818 */
[-C--:B------:R-:W-:Y:S01]  /*16690*/  HMMA.16816.F32 R28, R120, R126.reuse, R28 ;  /* 0x0000007e781c723c */ /* 0x080fe2000000181c */
[--C-:B-1----:R-:W-:Y:S04]  /*166a0*/  FFMA.FTZ R103, R185, c[0x0][0x2d0], -R164.reuse ;  /* 0x0000b400b9677a23 */ /* 0x102fe800000108a4 */
        /* <DEDUP_REMOVED lines=44> */
[----:B------:R-:W5:Y:S06]  /*16970*/  LDL R11, [R1+0xc] ;  /* 0x00000c00010b7983 */ /* 0x000f6c0000100800 */
[----:B------:R-:W-:Y:S01]  /*16980*/  FADD.FTZ R8, R237, R3 ;  /* 0x00000003ed087221 */ /* 0x000fe20000010000 */
[-C--:B------:R-:W-:Y:S04]  /*16990*/  HMMA.16816.F32 R120, R160, R134.reuse, R12 ;  /* 0x00000086a078723c */ /* 0x080fe8000000180c */
[----:B------:R-:W-:Y:S04]  /*169a0*/  FADD.FTZ R8, R235, R8 ;  /* 0x00000008eb087221 */ /* 0x000fe80000010000 */
        /* <DEDUP_REMOVED lines=10> */
[-C--:B------:R-:W-:Y:S01]  /*16a50*/  HMMA.16816.F32 R52, R108, R164.reuse, R52 ;  /* 0x000000a46c34723c */ /* 0x080fe20000001834 */
[----:B------:R-:W-:Y:S07]  /*16a60*/  FADD.FTZ R3, R233, R9 ;  /* 0x00000009e9037221 */ /* 0x000fee0000010000 */
[C---:B------:R-:W-:Y:S01]  /*16a70*/  HMMA.16816.F32 R56, R160.reuse, R164, R56 ;  /* 0x000000a4a038723c */ /* 0x040fe20000001838 */
[----:B------:R-:W-:Y:S03]  /*16a80*/  FADD.FTZ R10, R231, R3 ;  /* 0x00000003e70a7221 */ /* 0x000fe60000010000 */
[----:B--2---:R-:W-:Y:S02]  /*16a90*/  FFMA.FTZ R100, R100, R189, R242 ;  /* 0x000000bd64647223 */ /* 0x004fe400000100f2 */
[----:B---3--:R-:W-:Y:S02]  /*16aa0*/  FFMA.FTZ R3, R0, R193, R227 ;  /* 0x000000c100037223 */ /* 0x008fe400000100e3 */
[-C--:B------:R-:W-:Y:S01]  /*16ab0*/  HMMA.16816.F32 R60, R160, R166.reuse, R60 ;  /* 0x000000a6a03c723c */ /* 0x080fe2000000183c */
[----:B------:R-:W-:Y:S03]  /*16ac0*/  FADD.FTZ R2, R241, R100 ;  /* 0x00000064f1027221 */ /* 0x000fe60000010000 */
[----:B------:R-:W-:Y:S01]  /*16ad0*/  FADD.FTZ R3, R228, R3 ;  /* 0x00000003e4037221 */ /* 0x000fe20000010000 */
[-C--:B------:R-:W-:Y:S01]  /*16ae0*/  MOV R100, R101.reuse ;  /* 0x0000006500647202 */ /* 0x080fe20000000f00 */
[----:B------:R-:W-:Y:S02]  /*16af0*/  FADD.FTZ R2, R240, R2 ;  /* 0x00000002f0027221 */ /* 0x000fe40000010000 */
[----:B------:R-:W-:Y:S01]  /*16b00*/  FADD.FTZ R0, R234, R10 ;  /* 0x0000000aea007221 */ /* 0x000fe20000010000 */
[C---:B------:R-:W-:Y:S03]  /*16b10*/  HMMA.16816.F32 R64, R108.reuse, R166, R64 ;  /* 0x000000a66c40723c */ /* 0x040fe60000001840 */
[----:B------:R-:W-:Y:S02]  /*16b20*/  FADD.FTZ R9, R239, R2 ;  /* 0x00000002ef097221 */ /* 0x000fe40000010000 */
[----:B------:R-:W-:Y:S02]  /*16b30*/  FADD.FTZ R2, R236, R8 ;  /* 0x00000008ec027221 */ /* 0x000fe40000010000 */
[----:B------:R-:W-:Y:S01]  /*16b40*/  FADD.FTZ R9, R226, R9 ;  /* 0x00000009e2097221 */ /* 0x000fe20000010000 */
[-C--:B------:R-:W-:Y:S01]  /*16b50*/  HMMA.16816.F32 R68, R108, R168.reuse, R68 ;  /* 0x000000a86c44723c */ /* 0x080fe20000001844 */
[----:B------:R-:W-:Y:S03]  /*16b60*/  FADD.FTZ R3, R229, R3 ;  /* 0x00000003e5037221 */ /* 0x000fe60000010000 */
[----:B------:R-:W-:Y:S02]  /*16b70*/  FADD.FTZ R10, R224, R2 ;  /* 0x00000002e00a7221 */ /* 0x000fe40000010000 */
        /* <DEDUP_REMOVED lines=15> */
[-C--:B-1----:R-:W-:Y:S04]  /*16c70*/  HMMA.16816.F32 R84, R108, R4.reuse, R84 ;  /* 0x000000046c54723c */ /* 0x082fe80000001854 */
[----:B------:R-:W-:Y:S04]  /*16c80*/  FADD.FTZ R3, R174, R3 ;  /* 0x00000003ae037221 */ /* 0x000fe80000010000 */
[C---:B------:R-:W-:Y:S07]  /*16c90*/  HMMA.16816.F32 R88, R160.reuse, R4, R88 ;  /* 0x00000004a058723c */ /* 0x040fee0000001858 */
        /* <DEDUP_REMOVED lines=13> */
[----:B------:R-:W-:Y:S01]  /*16d70*/  FADD.FTZ R2, R107, R2 ;  /* 0x000000026b027221 */ /* 0x000fe20000010000 */
[----:B------:R-:W-:Y:S01]  /*16d80*/  MOV R107, R104 ;  /* 0x00000068006b7202 */ /* 0x000fe20000000f00 */
[----:B------:R-:W-:Y:S02]  /*16d90*/  FADD.FTZ R4, R183, R5 ;  /* 0x00000005b7047221 */ /* 0x000fe40000010000 */
[----:B------:R-:W-:Y:S02]  /*16da0*/  FADD.FTZ R5, R192, R0 ;  /* 0x00000000c0057221 */ /* 0x000fe40000010000 */
[----:B------:R-:W-:Y:S02]  /*16db0*/  FADD.FTZ R3, R179, R3 ;  /* 0x00000003b3037221 */ /* 0x000fe40000010000 */
[----:B------:R-:W-:Y:S01]  /*16dc0*/  FADD.FTZ R0, R103, R2 ;  /* 0x0000000267007221 */ /* 0x000fe20000010000 */
[----:B------:R1:W-:Y:S01]  /*16dd0*/  STL [R1], R5 ;  /* 0x0000000501007387 */ /* 0x0003e20000100800 */
[----:B------:R-:W-:Y:S01]  /*16de0*/  FADD.FTZ R2, R177, R3 ;  /* 0x00000003b1027221 */ /* 0x000fe20000010000 */
[----:B------:R-:W-:Y:S01]  /*16df0*/  MOV R103, R105 ;  /* 0x0000006900677202 */ /* 0x000fe20000000f00 */
[----:B------:R-:W-:Y:S01]  /*16e00*/  FADD.FTZ R0, R102, R0 ;  /* 0x0000000066007221 */ /* 0x000fe20000010000 */
[----:B------:R-:W-:Y:S01]  /*16e10*/  MOV R102, R106 ;  /* 0x0000006a00667202 */ /* 0x000fe20000000f00 */
[----:B------:R-:W-:Y:S01]  /*16e20*/  FADD.FTZ R252, R181, R4 ;  /* 0x00000004b5fc7221 */ /* 0x000fe20000010000 */
[----:B------:R1:W-:Y:S04]  /*16e30*/  STL [R1+0x4], R2 ;  /* 0x0000040201007387 */ /* 0x0003e80000100800 */
[----:B------:R1:W-:Y:S01]  /*16e40*/  STL [R1+0x8], R0 ;  /* 0x0000080001007387 */ /* 0x0003e20000100800 */
[C---:B-----5:R-:W-:Y:S02]  /*16e50*/  ISETP.GT.AND P0, PT, R223.reuse, R11, PT ;  /* 0x0000000bdf00720c */ /* 0x060fe40003f04270 */
[----:B------:R-:W-:Y:S11]  /*16e60*/  IADD3 R223, R223, -0x1, RZ ;  /* 0xffffffffdfdf7810 */ /* 0x000ff60007ffe0ff */
[----:B-1----:R-:W-:-:S05]  /*16e70*/  @P0 BRA `(.L_x_489) ;  /* 0xffffbbf000000947 */ /* 0x002fca000383ffff */
.L_x_470:
[----:B-1----:R-:W2:Y:S04]  /*16e80*/  LDL R3, [R1+0x24] ;  /* 0x0000240001037983 */ /* 0x002ea80000100800 */
[----:B------:R-:W3:Y:S01]  /*16e90*/  LDL R2, [R1+0x1c] ;  /* 0x00001c0001027983 */ /* 0x000ee20000100800 */
[----:B------:R-:W-:-:S02]  /*16ea0*/  IMAD.MOV.U32 R0, RZ, RZ, c[0x0][0x2c4] ;  /* 0x0000b100ff007624 */ /* 0x000fc400078e00ff */
[----:B------:R-:W-:-:S03]  /*16eb0*/  IMAD.MOV.U32 R4, RZ, RZ, c[0x0][0x32c] ;  /* 0x0000cb00ff047624 */ /* 0x000fc600078e00ff */
[----:B------:R-:W-:Y:S02]  /*16ec0*/  ISETP.NE.AND P1, PT, R0, 0x1, PT ;  /* 0x000000010000780c */ /* 0x000fe40003f25270 */
[----:B------:R-:W1:Y:S01]  /*16ed0*/  S2R R0, SR_CTAID.X ;  /* 0x0000000000007919 */ /* 0x000e620000002500 */
[----:B------:R-:W-:Y:S02]  /*16ee0*/  ISETP.GE.AND P0, PT, R4, 0x1, PT ;  /* 0x000000010400780c */ /* 0x000fe40003f06270 */
[----:B-1----:R-:W-:Y:S01]  /*16ef0*/  LEA R0, R0, 0x7f, 0x7 ;  /* 0x0000007f00007811 */ /* 0x002fe200078e38ff */
[----:B--2---:R-:W-:-:S07]  /*16f00*/  IMAD.MOV.U32 R5, RZ, RZ, R3 ;  /* 0x000000ffff057224 */ /* 0x004fce00078e0003 */
[----:B------:R-:W-:Y:S01]  /*16f10*/  @P1 IMAD.HI.U32 R3, R0, c[0x0][0x2c8], RZ ;  /* 0x0000b20000031a27 */ /* 0x000fe200078e00ff */
[----:B---3--:R-:W-:-:S04]  /*16f20*/  IADD3 R2, R2, 0x1, -R5 ;  /* 0x0000000102027810 */ /* 0x008fc80007ffe805 */
        /* <DEDUP_REMOVED lines=13> */
.L_x_491:
[----:B------:R-:W-:-:S04]  /*17000*/  MOV R3, c[0x0][0x32c] ;  /* 0x0000cb0000037a02 */ /* 0x000fc80000000f00 */
[----:B------:R-:W-:-:S13]  /*17010*/  ISETP.NE.AND P0, PT, R3, 0x1, PT ;  /* 0x000000010300780c */ /* 0x000fda0003f05270 */
[----:B------:R-:W-:-:S05]  /*17020*/  @P0 IMAD.HI.U32 R3, R0, c[0x0][0x330], RZ ;  /* 0x0000cc0000030a27 */ /* 0x000fca00078e00ff */
[----:B------:R-:W-:-:S05]  /*17030*/  @P0 SHF.R.U32.HI R0, RZ, c[0x0][0x334], R3 ;  /* 0x0000cd00ff000a19 */ /* 0x000fca0000011603 */
.L_x_492:
[----:B------:R-:W-:-:S05]  /*17040*/  IMAD R0, R0, c[0x0][0x32c], RZ ;  /* 0x0000cb0000007a24 */ /* 0x000fca00078e02ff */
[----:B------:R-:W-:-:S03]  /*17050*/  IMNMX R2, R2, R0, !PT ;  /* 0x0000000002027217 */ /* 0x000fc60007800200 */
.L_x_490:
        /* <DEDUP_REMOVED lines=29> */
.L_x_496:
[----:B------:R-:W2:Y:S01]  /*17230*/  LDL R102, [R1+0x48] ;  /* 0x0000480001667983 */ /* 0x000ea20000100800 */
[----:B------:R-:W-:Y:S04]  /*17240*/  DEPBAR.LE SB0, 0x0 ;  /* 0x000080000000791a */ /* 0x000fe80000000000 */
[----:B---3--:R-:W3:Y:S01]  /*17250*/  LDL R0, [R1+0x20] ;  /* 0x0000200001007983 */ /* 0x008ee20000100800 */
[----:B------:R-:W-:Y:S02]  /*17260*/  IMAD.MOV.U32 R2, RZ, RZ, R106 ;  /* 0x000000ffff027224 */ /* 0x000fe400078e006a */
[----:B------:R-:W-:Y:S01]  /*17270*/  IMAD.MOV.U32 R3, RZ, RZ, R105 ;  /* 0x000000ffff037224 */ /* 0x000fe200078e0069 */
[----:B------:R-:W-:Y:S01]  /*17280*/  BAR.SYNC.DEFER_BLOCKING 0x0 ;  /* 0x0000000000007b1d */ /* 0x000fe20000010000 */
[----:B------:R-:W-:Y:S05]  /*17290*/  IMAD.MOV.U32 R101, RZ, RZ, R104 ;  /* 0x000000ffff657224 */ /* 0x000fea00078e0068 */
        /* <DEDUP_REMOVED lines=15> */
[----:B-1--4-:R-:W2:Y:S01]  /*17390*/  LDL.64 R28, [R1+0x40] ;  /* 0x00004000011c7983 */ /* 0x012ea20000100a00 */
[----:B------:R-:W-:Y:S03]  /*173a0*/  SHF.R.S32.HI R0, RZ, 0x1f, R223 ;  /* 0x0000001fff007819 */ /* 0x000fe600000114df */
[----:B------:R-:W3:Y:S02]  /*173b0*/  LDL.64 R26, [R1+0x38] ;  /* 0x00003800011a7983 */ /* 0x000ee40000100a00 */
[----:B------:R-:W-:Y:S02]  /*173c0*/  IMAD R0, R0, c[0x0][0x208], RZ ;  /* 0x0000820000007a24 */ /* 0x000fe400078e02ff */
[----:B------:R-:W4:Y:S02]  /*173d0*/  LDL R25, [R1+0x18] ;  /* 0x0000180001197983 */ /* 0x000f240000100800 */
[C---:B------:R-:W-:Y:S02]  /*173e0*/  IMAD R0, R223.reuse, c[0x0][0x20c], R0 ;  /* 0x00008300df007a24 */ /* 0x040fe400078e0200 */
[----:B------:R-:W5:Y:S04]  /*173f0*/  LDL R24, [R1+0x14] ;  /* 0x0000140001187983 */ /* 0x000f680000100800 */
[----:B------:R-:W5:Y:S04]  /*17400*/  LDL R23, [R1+0x10] ;  /* 0x0000100001177983 */ /* 0x000f680000100800 */
[----:B------:R-:W5:Y:S04]  /*17410*/  LDL R22, [R1+0xc] ;  /* 0x00000c0001167983 */ /* 0x000f680000100800 */
[----:B------:R-:W1:Y:S02]  /*17420*/  S2R R4, SR_TID.X ;  /* 0x0000000000047919 */ /* 0x000e640000002100 */
        /* <DEDUP_REMOVED lines=11> */
[C---:B---3--:R-:W-:Y:S01]  /*174e0*/  IMAD.X R9, R0.reuse, 0x1, R27, P0 ;  /* 0x0000000100097824 */ /* 0x048fe200000e061b */
[-C--:B----4-:R-:W-:Y:S05]  /*174f0*/  IADD3 R8, P0, R25, R4.reuse, RZ ;  /* 0x0000000419087210 */ /* 0x090fea0007f1e0ff */
[----:B-----5:R-:W-:Y:S01]  /*17500*/  IMAD.X R10, R0, 0x1, R24, P0 ;  /* 0x00000001000a7824 */ /* 0x020fe200000e0618 */
        /* <DEDUP_REMOVED lines=29> */
.L_x_494:
        /* <DEDUP_REMOVED lines=193> */
[----:B--23--:R-:W2:Y:S04]  /*182f0*/  S2R R102, SR_TID.X ;  /* 0x0000000000667919 */ /* 0x00cea80000002100 */
[----:B------:R-:W3:Y:S04]  /*18300*/  LDL.64 R204, [R1+0x30] ;  /* 0x0000300001cc7983 */ /* 0x000ee80000100a00 */
[----:B----4-:R-:W4:Y:S04]  /*18310*/  LDL R22, [R1+0x60] ;  /* 0x0000600001167983 */ /* 0x010f280000100800 */
[----:B------:R-:W5:Y:S04]  /*18320*/  LDL R11, [R1+0x5c] ;  /* 0x00005c00010b7983 */ /* 0x000f680000100800 */
[----:B------:R-:W4:Y:S04]  /*18330*/  LDL R21, [R1+0x58] ;  /* 0x0000580001157983 */ /* 0x000f280000100800 */
[----:B------:R-:W4:Y:S01]  /*18340*/  LDL R20, [R1+0x54] ;  /* 0x0000540001147983 */ /* 0x000f220000100800 */
[----:B--2---:R-:W-:Y:S04]  /*18350*/  SHF.R.S32.HI R206, RZ, 0x1f, R102 ;  /* 0x0000001fffce7819 */ /* 0x004fe80000011466 */
[----:B------:R-:W-:Y:S02]  /*18360*/  LEA.HI R206, R206, R102, RZ, 0x2 ;  /* 0x00000066cece7211 */ /* 0x000fe400078f10ff */
[----:B------:R-:W2:Y:S02]  /*18370*/  LDL.64 R102, [R1+0x28] ;  /* 0x0000280001667983 */ /* 0x000ea40000100a00 */
[----:B------:R-:W-:Y:S04]  /*18380*/  SHF.R.S32.HI R206, RZ, 0x2, R206 ;  /* 0x00000002ffce7819 */ /* 0x000fe800000114ce */
[----:B------:R-:W-:Y:S04]  /*18390*/  IADD3 R0, -R206, 0x30, RZ ;  /* 0x00000030ce007810 */ /* 0x000fe80007ffe1ff */
[----:B------:R-:W-:Y:S11]  /*183a0*/  ISETP.GE.AND P1, PT, R0, 0x1, PT ;  /* 0x000000010000780c */ /* 0x000ff60003f26270 */
[----:B------:R-:W-:Y:S02]  /*183b0*/  @!UPT UIADD3 URZ, URZ, URZ, URZ ;  /* 0x0000003f3f3ff290 */ /* 0x000fe4000fffe03f */
[----:B------:R-:W-:Y:S04]  /*183c0*/  @P1 IADD3 R4, R223, -0x1, RZ ;  /* 0xffffffffdf041810 */ /* 0x000fe80007ffe0ff */
[----:B------:R-:W-:Y:S01]  /*183d0*/  @P1 SHF.R.S32.HI R5, RZ, 0x1f, R4 ;  /* 0x0000001fff051819 */ /* 0x000fe20000011404 */
[C---:B------:R-:W-:Y:S04]  /*183e0*/  @P1 IMAD.WIDE.U32 R6, R4.reuse, c[0x0][0x1e0], RZ ;  /* 0x0000780004061a25 */ /* 0x040fe800078e00ff */
[----:B------:R-:W-:Y:S04]  /*183f0*/  @P1 IMAD R5, R5, c[0x0][0x1e0], RZ ;  /* 0x0000780005051a24 */ /* 0x000fe800078e02ff */
[----:B------:R-:W-:Y:S04]  /*18400*/  @P1 IMAD R4, R4, c[0x0][0x1e4], R5 ;  /* 0x0000790004041a24 */ /* 0x000fe800078e0205 */
[----:B------:R-:W-:Y:S02]  /*18410*/  @P1 IMAD.IADD R7, R7, 0x1, R4 ;  /* 0x0000000107071824 */ /* 0x000fe400078e0204 */
[----:B---3--:R-:W-:Y:S02]  /*18420*/  @P1 IMAD.MOV.U32 R4, RZ, RZ, R204 ;  /* 0x000000ffff041224 */ /* 0x008fe400078e00cc */
[----:B--2---:R-:W-:Y:S04]  /*18430*/  @P1 IMAD.MOV.U32 R5, RZ, RZ, R103 ;  /* 0x000000ffff051224 */ /* 0x004fe800078e0067 */
[----:B------:R-:W-:Y:S04]  /*18440*/  @P1 IMAD.WIDE.U32 R4, R6, 0x30, R4 ;  /* 0x0000003006041825 */ /* 0x000fe800078e0004 */
[----:B------:R-:W-:Y:S02]  /*18450*/  @P1 IMAD R6, R7, 0x30, RZ ;  /* 0x0000003007061824 */ /* 0x000fe400078e02ff */
[C---:B------:R-:W-:Y:S02]  /*18460*/  @P1 IMAD.SHL.U32 R7, R4.reuse, 0x2, RZ ;  /* 0x0000000204071824 */ /* 0x040fe400078e00ff */
[----:B------:R-:W-:Y:S02]  /*18470*/  @P1 IMAD.IADD R6, R5, 0x1, R6 ;  /* 0x0000000105061824 */ /* 0x000fe400078e0206 */
[----:B------:R-:W-:Y:S01]  /*18480*/  IMAD.U32 R5, RZ, RZ, UR7 ;  /* 0x00000007ff057e24 */ /* 0x000fe2000f8e00ff */
        /* <DEDUP_REMOVED lines=11> */
[----:B------:R-:W-:Y:S04]  /*18540*/  @P0 IMAD.WIDE.U32 R8, R0, c[0x0][0x1e0], RZ ;  /* 0x0000780000080a25 */ /* 0x000fe800078e00ff */
[----:B------:R-:W-:Y:S04]  /*18550*/  @P0 IMAD R4, R4, c[0x0][0x1e0], RZ ;  /* 0x0000780004040a24 */ /* 0x000fe800078e02ff */
[----:B------:R-:W-:Y:S02]  /*18560*/  @P0 IMAD R10, R0, c[0x0][0x1e4], R4 ;  /* 0x00007900000a0a24 */ /* 0x000fe400078e0204 */
[----:B------:R-:W-:Y:S02]  /*18570*/  IMAD.U32 R4, RZ, RZ, UR6 ;  /* 0x00000006ff047e24 */ /* 0x000fe4000f8e00ff */
[----:B------:R-:W-:Y:S02]  /*18580*/  @P0 IMAD.IADD R0, R9, 0x1, R10 ;  /* 0x0000000109000824 */ /* 0x000fe400078e020a */
[----:B------:R-:W-:Y:S04]  /*18590*/  @P0 IMAD.WIDE.U32 R4, R8, 0x30, R4 ;  /* 0x0000003008040825 */ /* 0x000fe800078e0004 */
[----:B------:R-:W-:Y:S04]  /*185a0*/  @P0 IMAD R0, R0, 0x30, RZ ;  /* 0x0000003000000824 */ /* 0x000fe800078e02ff */
[----:B------:R-:W-:Y:S01]  /*185b0*/  @P0 IMAD.IADD R0, R0, 0x1, R5 ;  /* 0x0000000100000824 */ /* 0x000fe200078e0205 */
[-C--:B------:R-:W-:Y:S05]  /*185c0*/  @P0 IADD3 R5, P2, R204, R4.reuse, RZ ;  /* 0x00000004cc050210 */ /* 0x080fea0007f5e0ff */
[----:B------:R-:W-:Y:S01]  /*185d0*/  @P0 IMAD.X R8, R0, 0x1, R103, P2 ;  /* 0x0000000100080824 */ /* 0x000fe200010e0667 */
[C---:B-1----:R-:W-:Y:S04]  /*185e0*/  @P0 LEA R12, P2, R5.reuse, c[0x0][0x1c8], 0x1 ;  /* 0x00007200050c0a11 */ /* 0x042fe800078408ff */
[----:B------:R-:W-:Y:S02]  /*185f0*/  @P0 LEA.HI.X R13, R5, c[0x0][0x1cc], R8, 0x1, P2 ;  /* 0x00007300050d0a11 */ /* 0x000fe400010f0c08 */
[-C--:B----4-:R-:W-:Y:S05]  /*18600*/  @P0 IADD3 R5, P2, R22, R4.reuse, RZ ;  /* 0x0000000416050210 */ /* 0x090fea0007f5e0ff */
[C---:B-----5:R-:W-:Y:S01]  /*18610*/  @P0 IMAD.X R8, R0.reuse, 0x1, R11, P2 ;  /* 0x0000000100080824 */ /* 0x060fe200010e060b */
        /* <DEDUP_REMOVED lines=17> */
.L_x_495:
        /* <DEDUP_REMOVED lines=141> */
[C---:B------:R-:W-:Y:S02]  /*19000*/  FMUL.FTZ R76, R101.reuse, R76 ;  /* 0x0000004c654c7220 */ /* 0x040fe40000410000 */
[--C-:B-1----:R-:W-:Y:S01]  /*19010*/  FFMA.FTZ R3, R18, c[0x0][0x2d0], -R161.reuse ;  /* 0x0000b40012037a23 */ /* 0x102fe200000108a1 */
[----:B---3--:R-:W-:Y:S01]  /*19020*/  F2FP.PACK_AB R114, R248, R247 ;  /* 0x000000f7f872723e */ /* 0x008fe200000000ff */
[C---:B------:R-:W-:Y:S02]  /*19030*/  FMUL.FTZ R18, R102.reuse, R126 ;  /* 0x0000007e66127220 */ /* 0x040fe40000410000 */
[----:B------:R1:W-:Y:S01]  /*19040*/  MUFU.EX2 R244, R3 ;  /* 0x0000000300f47308 */ /* 0x0003e20000000800 */
[----:B------:R-:W-:Y:S02]  /*19050*/  FMUL.FTZ R77, R101, R77 ;  /* 0x0000004d654d7220 */ /* 0x000fe40000410000 */
[C---:B------:R-:W-:Y:S02]  /*19060*/  FMUL.FTZ R82, R102.reuse, R82 ;  /* 0x0000005266527220 */ /* 0x040fe40000410000 */
[----:B------:R-:W-:Y:S01]  /*19070*/  FMUL.FTZ R83, R102, R83 ;  /* 0x0000005366537220 */ /* 0x000fe20000410000 */
        /* <DEDUP_REMOVED lines=90> */
[C---:B-1----:R-:W-:Y:S01]  /*19620*/  FMUL.FTZ R4, R103.reuse, R112 ;  /* 0x0000007067047220 */ /* 0x042fe20000410000 */
[----:B------:R-:W-:Y:S02]  /*19630*/  F2FP.PACK_AB R112, R250, R249 ;  /* 0x000000f9fa70723e */ /* 0x000fe400000000ff */
[----:B----4-:R-:W-:Y:S05]  /*19640*/  F2FP.PACK_AB R119, R238, R237 ;  /* 0x000000edee77723e */ /* 0x010fea00000000ff */
[-C--:B------:R-:W-:Y:S05]  /*19650*/  HMMA.16816.F32 R4, R112, R20.reuse, R4 ;  /* 0x000000147004723c */ /* 0x080fea0000001804 */
[----:B--2---:R-:W-:Y:S03]  /*19660*/  FFMA.FTZ R100, R186, c[0x0][0x2d0], -R3 ;  /* 0x0000b400ba647a23 */ /* 0x004fe60000010803 */
        /* <DEDUP_REMOVED lines=22> */
[C---:B------:R-:W-:Y:S03]  /*197d0*/  FMUL.FTZ R39, R102.reuse, R147 ;  /* 0x0000009366277220 */ /* 0x040fe60000410000 */
[----:B------:R-:W-:Y:S02]  /*197e0*/  FFMA.FTZ R102, R102, R252, R245 ;  /* 0x000000fc66667223 */ /* 0x000fe400000100f5 */
        /* <DEDUP_REMOVED lines=10> */
[----:B------:R-:W4:Y:S01]  /*19890*/  LDL.LU R194, [R1+0x8] ;  /* 0x0000080001c27983 */ /* 0x000f220000300800 */
[----:B------:R1:W1:Y:S06]  /*198a0*/  MUFU.EX2 R193, R100 ;  /* 0x0000006400c17308 */ /* 0x00026c0000000800 */
        /* <DEDUP_REMOVED lines=15> */
[----:B------:R-:W2:Y:S07]  /*199a0*/  LDL.LU R196, [R1] ;  /* 0x0000000001c47983 */ /* 0x000eae0000300800 */
[C---:B------:R-:W-:Y:S08]  /*199b0*/  HMMA.16816.F32 R88, R116.reuse, R124, R88 ;  /* 0x0000007c7458723c */ /* 0x040ff00000001858 */
[-C--:B------:R-:W-:Y:S04]  /*199c0*/  HMMA.16816.F32 R92, R116, R126.reuse, R92 ;  /* 0x0000007e745c723c */ /* 0x080fe8000000185c */
[--C-:B-----5:R-:W-:Y:S02]  /*199d0*/  FFMA.FTZ R100, R197, c[0x0][0x2d0], -R161.reuse ;  /* 0x0000b400c5647a23 */ /* 0x120fe400000108a1 */
[----:B------:R-:W5:Y:S01]  /*199e0*/  LDL R197, [R1+0x50] ;  /* 0x0000500001c57983 */ /* 0x000f620000100800 */
[----:B------:R-:W-:Y:S01]  /*199f0*/  F2FP.PACK_AB R116, R225, R226 ;  /* 0x000000e2e174723e */ /* 0x000fe200000000ff */
[----:B------:R-:W-:Y:S01]  /*19a00*/  HMMA.16816.F32 R96, R112, R126, R96 ;  /* 0x0000007e7060723c */ /* 0x000fe20000001860 */
[----:B------:R1:W-:Y:S01]  /*19a10*/  MUFU.EX2 R187, R100 ;  /* 0x0000006400bb7308 */ /* 0x0003e20000000800 */
[----:B------:R-:W1:Y:S02]  /*19a20*/  LDSM.16.MT88.4 R124, [R209+0x2880] ;  /* 0x00288000d17c783b */ /* 0x000e640000004200 */
[----:B------:R-:W-:Y:S02]  /*19a30*/  F2FP.PACK_AB R117, R207, R224 ;  /* 0x000000e0cf75723e */ /* 0x000fe400000000ff */
[----:B------:R-:W-:Y:S02]  /*19a40*/  F2FP.PACK_AB R118, R205, R206 ;  /* 0x000000cecd76723e */ /* 0x000fe400000000ff */
[----:B------:R-:W-:Y:S04]  /*19a50*/  F2FP.PACK_AB R112, R233, R234 ;  /* 0x000000eae970723e */ /* 0x000fe800000000ff */
[----:B------:R-:W-:Y:S02]  /*19a60*/  F2FP.PACK_AB R113, R231, R232 ;  /* 0x000000e8e771723e */ /* 0x000fe400000000ff */
[----:B------:R-:W-:Y:S02]  /*19a70*/  F2FP.PACK_AB R114, R229, R230 ;  /* 0x000000e6e572723e */ /* 0x000fe400000000ff */
[----:B------:R-:W-:Y:S02]  /*19a80*/  F2FP.PACK_AB R115, R227, R228 ;  /* 0x000000e4e373723e */ /* 0x000fe400000000ff */
[----:B------:R-:W-:Y:S05]  /*19a90*/  F2FP.PACK_AB R119, R193, R204 ;  /* 0x000000ccc177723e */ /* 0x000fea00000000ff */
[-C--:B-1----:R-:W-:Y:S03]  /*19aa0*/  HMMA.16816.F32 R4, R112, R120.reuse, R4 ;  /* 0x000000787004723c */ /* 0x082fe60000001804 */
[--C-:B------:R-:W-:Y:S04]  /*19ab0*/  FFMA.FTZ R100, R198, c[0x0][0x2d0], -R161.reuse ;  /* 0x0000b400c6647a23 */ /* 0x100fe800000108a1 */
        /* <DEDUP_REMOVED lines=34> */
[-C--:B----4-:R-:W-:Y:S01]  /*19ce0*/  HMMA.16816.F32 R84, R112, R124.reuse, R84 ;  /* 0x0000007c7054723c */ /* 0x090fe20000001854 */
[----:B------:R1:W4:Y:S07]  /*19cf0*/  MUFU.EX2 R180, R100 ;  /* 0x0000006400b47308 */ /* 0x00032e0000000800 */
[C---:B------:R-:W-:Y:S08]  /*19d00*/  HMMA.16816.F32 R88, R116.reuse, R124, R88 ;  /* 0x0000007c7458723c */ /* 0x040ff00000001858 */
[-C--:B------:R-:W-:Y:S08]  /*19d10*/  HMMA.16816.F32 R92, R116, R126.reuse, R92 ;  /* 0x0000007e745c723c */ /* 0x080ff0000000185c */
[----:B------:R-:W-:Y:S04]  /*19d20*/  HMMA.16816.F32 R96, R112, R126, R96 ;  /* 0x0000007e7060723c */ /* 0x000fe80000001860 */
[----:B-1----:R-:W-:Y:S01]  /*19d30*/  FFMA.FTZ R100, R201, c[0x0][0x2d0], -R3 ;  /* 0x0000b400c9647a23 */ /* 0x002fe20000010803 */
[----:B----4-:R-:W-:Y:S01]  /*19d40*/  F2FP.PACK_AB R160, R180, R181 ;  /* 0x000000b5b4a0723e */ /* 0x010fe200000000ff */
[----:B------:R-:W-:Y:S02]  /*19d50*/  FFMA.FTZ R0, R0, R194, R235 ;  /* 0x000000c200007223 */ /* 0x000fe400000100eb */
[----:B------:R1:W-:Y:S04]  /*19d60*/  MUFU.EX2 R179, R100 ;  /* 0x0000006400b37308 */ /* 0x0003e80000000800 */
[----:B------:R-:W-:Y:S04]  /*19d70*/  FADD.FTZ R0, R236, R0 ;  /* 0x00000000ec007221 */ /* 0x000fe80000010000 */
[----:B------:R-:W-:Y:S02]  /*19d80*/  FADD.FTZ R0, R237, R0 ;  /* 0x00000000ed007221 */ /* 0x000fe40000010000 */
[--C-:B-1----:R-:W-:Y:S02]  /*19d90*/  FFMA.FTZ R100, R202, c[0x0][0x2d0], -R3.reuse ;  /* 0x0000b400ca647a23 */ /* 0x102fe40000010803 */
[----:B------:R-:W-:Y:S01]  /*19da0*/  FFMA.FTZ R3, R108, c[0x0][0x2d0], -R3 ;  /* 0x0000b4006c037a23 */ /* 0x000fe20000010803 */
[----:B------:R-:W-:Y:S01]  /*19db0*/  F2FP.PACK_AB R108, R192, R191 ;  /* 0x000000bfc06c723e */ /* 0x000fe200000000ff */
[----:B------:R1:W4:Y:S01]  /*19dc0*/  MUFU.EX2 R178, R100 ;  /* 0x0000006400b27308 */ /* 0x0003220000000800 */
[----:B---3--:R-:W-:Y:S02]  /*19dd0*/  FFMA.FTZ R101, R101, R195, R239 ;  /* 0x000000c365657223 */ /* 0x008fe400000100ef */
[--C-:B-1----:R-:W-:Y:S01]  /*19de0*/  FFMA.FTZ R100, R203, c[0x0][0x2d0], -R110.reuse ;  /* 0x0000b400cb647a23 */ /* 0x102fe2000001086e */
[----:B----4-:R-:W-:Y:S06]  /*19df0*/  F2FP.PACK_AB R161, R178, R179 ;  /* 0x000000b3b2a1723e */ /* 0x010fec00000000ff */
[----:B------:R1:W-:Y:S01]  /*19e00*/  MUFU.EX2 R177, R100 ;  /* 0x0000006400b17308 */ /* 0x0003e20000000800 */
[----:B--2---:R-:W-:Y:S02]  /*19e10*/  FFMA.FTZ R103, R103, R196, R249 ;  /* 0x000000c467677223 */ /* 0x004fe400000100f9 */
[----:B-1----:R-:W-:Y:S01]  /*19e20*/  FFMA.FTZ R100, R190, c[0x0][0x2d0], -R110 ;  /* 0x0000b400be647a23 */ /* 0x002fe2000001086e */
[----:B------:R-:W-:Y:S02]  /*19e30*/  F2FP.PACK_AB R110, R184, R185 ;  /* 0x000000b9b86e723e */ /* 0x000fe400000000ff */
[C---:B-----5:R-:W-:Y:S04]  /*19e40*/  ISETP.GT.AND P0, PT, R223.reuse, R197, PT ;  /* 0x000000c5df00720c */ /* 0x060fe80003f04270 */
[----:B------:R-:W1:Y:S01]  /*19e50*/  MUFU.EX2 R176, R100 ;  /* 0x0000006400b07308 */ /* 0x000e620000000800 */
[----:B------:R-:W-:Y:S01]  /*19e60*/  IADD3 R223, R223, -0x1, RZ ;  /* 0xffffffffdfdf7810 */ /* 0x000fe20007ffe0ff */
[-C--:B------:R-:W-:Y:S08]  /*19e70*/  HMMA.16816.F32 R112, R108, R132.reuse, R4 ;  /* 0x000000846c70723c */ /* 0x080ff00000001804 */
[----:B------:R-:W2:Y:S01]  /*19e80*/  MUFU.EX2 R100, R3 ;  /* 0x0000000300647308 */ /* 0x000ea20000000800 */
[----:B------:R-:W-:Y:S03]  /*19e90*/  FADD.FTZ R4, R238, R0 ;  /* 0x00000000ee047221 */ /* 0x000fe60000010000 */
[----:B------:R-:W-:Y:S02]  /*19ea0*/  FADD.FTZ R5, R246, R102 ;  /* 0x00000066f6057221 */ /* 0x000fe40000010000 */
[----:B------:R-:W-:Y:S02]  /*19eb0*/  FADD.FTZ R4, R224, R4 ;  /* 0x00000004e0047221 */ /* 0x000fe40000010000 */
[----:B------:R-:W-:Y:S02]  /*19ec0*/  FADD.FTZ R5, R244, R5 ;  /* 0x00000005f4057221 */ /* 0x000fe40000010000 */
[----:B------:R-:W-:Y:S02]  /*19ed0*/  FADD.FTZ R7, R207, R4 ;  /* 0x00000004cf077221 */ /* 0x000fe40000010000 */
[----:B------:R-:W-:Y:S01]  /*19ee0*/  FADD.FTZ R5, R243, R5 ;  /* 0x00000005f3057221 */ /* 0x000fe20000010000 */
[----:B-1----:R-:W-:Y:S03]  /*19ef0*/  F2FP.PACK_AB R162, R176, R177 ;  /* 0x000000b1b0a2723e */ /* 0x002fe600000000ff */
[----:B------:R-:W-:Y:S04]  /*19f00*/  FADD.FTZ R0, R232, R5 ;  /* 0x00000005e8007221 */ /* 0x000fe80000010000 */
        /* <DEDUP_REMOVED lines=36> */
[----:B------:R-:W-:Y:S04]  /*1a150*/  FADD.FTZ R4, R206, R8 ;  /* 0x00000008ce047221 */ /* 0x000fe80000010000 */
        /* <DEDUP_REMOVED lines=13> */
[C---:B------:R-:W-:Y:S01]  /*1a230*/  HMMA.16816.F32 R72, R160.reuse, R168, R72 ;  /* 0x000000a8a048723c */ /* 0x040fe20000001848 */
[----:B------:R1:W-:Y:S03]  /*1a240*/  STL [R1], R5 ;  /* 0x0000000501007387 */ /* 0x0003e60000100800 */
[----:B------:R-:W-:Y:S01]  /*1a250*/  FADD.FTZ R0, R100, R0 ;  /* 0x0000000064007221 */ /* 0x000fe20000010000 */
[----:B------:R1:W-:Y:S01]  /*1a260*/  STL [R1+0x4], R3 ;  /* 0x0000040301007387 */ /* 0x0003e20000100800 */
[----:B------:R-:W-:Y:S01]  /*1a270*/  FADD.FTZ R252, R182, R4 ;  /* 0x00000004b6fc7221 */ /* 0x000fe20000010000 */
[----:B------:R-:W-:Y:S01]  /*1a280*/  MOV R100, R2 ;  /* 0x0000000200647202 */ /* 0x000fe20000000f00 */
[-C--:B------:R-:W-:Y:S01]  /*1a290*/  HMMA.16816.F32 R76, R160, R170.reuse, R76 ;  /* 0x000000aaa04c723c */ /* 0x080fe2000000184c */
[----:B------:R1:W-:Y:S07]  /*1a2a0*/  STL [R1+0x8], R0 ;  /* 0x0000080001007387 */ /* 0x0003ee0000100800 */
[C---:B------:R-:W-:Y:S08]  /*1a2b0*/  HMMA.16816.F32 R80, R108.reuse, R170, R80 ;  /* 0x000000aa6c50723c */ /* 0x040ff00000001850 */
[-C--:B------:R-:W-:Y:S08]  /*1a2c0*/  HMMA.16816.F32 R84, R108, R172.reuse, R84 ;  /* 0x000000ac6c54723c */ /* 0x080ff00000001854 */
[C---:B------:R-:W-:Y:S08]  /*1a2d0*/  HMMA.16816.F32 R88, R160.reuse, R172, R88 ;  /* 0x000000aca058723c */ /* 0x040ff00000001858 */
[-C--:B------:R-:W-:Y:S08]  /*1a2e0*/  HMMA.16816.F32 R92, R160, R174.reuse, R92 ;  /* 0x000000aea05c723c */ /* 0x080ff0000000185c */
[----:B------:R-:W-:Y:S01]  /*1a2f0*/  HMMA.16816.F32 R96, R108, R174, R96 ;  /* 0x000000ae6c60723c */ /* 0x000fe20000001860 */
[----:B-1----:R-:W-:-:S07]  /*1a300*/  @P0 BRA `(.L_x_496) ;  /* 0xffffcf2000000947 */ /* 0x002fce000383ffff */
.L_x_493:
        /* <DEDUP_REMOVED lines=16> */
[----:B-1----:R-:W-:-:S04]  /*1a410*/  SHF.R.S32.HI R0, RZ, 0x1f, R6 ;  /* 0x0000001fff007819 */ /* 0x002fc80000011406 */
[----:B------:R-:W-:-:S04]  /*1a420*/  LEA.HI R0, R0, R6, RZ, 0x2 ;  /* 0x0000000600007211 */ /* 0x000fc800078f10ff */
[----:B------:R-:W-:-:S04]  /*1a430*/  SHF.R.S32.HI R0, RZ, 0x2, R0 ;  /* 0x00000002ff007819 */ /* 0x000fc80000011400 */
[----:B------:R-:W-:Y:S02]  /*1a440*/  IADD3 R224, -R0, 0x30, RZ ;  /* 0x0000003000e07810 */ /* 0x000fe40007ffe1ff */
[----:B--2---:R-:W-:-:S05]  /*1a450*/  IADD3 R250, P0, R10, 0x20, RZ ;  /* 0x000000200afa7810 */ /* 0x004fca0007f1e0ff */
[----:B---3--:R-:W-:Y:S01]  /*1a460*/  IMAD.X R249, RZ, RZ, R9, P0 ;  /* 0x000000fffff97224 */ /* 0x008fe200000e0609 */
[----:B------:R-:W-:-:S05]  /*1a470*/  IADD3 R248, P0, R10, 0x40, RZ ;  /* 0x000000400af87810 */ /* 0x000fca0007f1e0ff */
[----:B------:R-:W-:Y:S01]  /*1a480*/  IMAD.X R247, RZ, RZ, R9, P0 ;  /* 0x000000fffff77224 */ /* 0x000fe200000e0609 */
[----:B----4-:R-:W-:-:S05]  /*1a490*/  IADD3 R246, P0, R4, 0x20, RZ ;  /* 0x0000002004f67810 */ /* 0x010fca0007f1e0ff */
[----:B-----5:R-:W-:Y:S01]  /*1a4a0*/  IMAD.X R245, RZ, RZ, R3, P0 ;  /* 0x000000fffff57224 */ /* 0x020fe200000e0603 */
[----:B------:R-:W-:-:S05]  /*1a4b0*/  IADD3 R244, P0, R4, 0x40, RZ ;  /* 0x0000004004f47810 */ /* 0x000fca0007f1e0ff */
[----:B------:R-:W-:Y:S02]  /*1a4c0*/  IMAD.X R243, RZ, RZ, R3, P0 ;  /* 0x000000fffff37224 */ /* 0x000fe400000e0603 */
.L_x_515:
[----:B--2---:R-:W2:Y:S01]  /*1a4d0*/  LDL R0, [R1+0x20] ;  /* 0x0000200001007983 */ /* 0x004ea20000100800 */
[----:B------:R-:W-:Y:S04]  /*1a4e0*/  DEPBAR.LE SB0, 0x0 ;  /* 0x000080000000791a */ /* 0x000fe80000000000 */
[----:B------:R-:W3:Y:S01]  /*1a4f0*/  LDL.64 R8, [R1+0x40] ;  /* 0x0000400001087983 */ /* 0x000ee20000100a00 */
[----:B------:R-:W-:Y:S01]  /*1a500*/  SHF.R.S32.HI R2, RZ, 0x1f, R223 ;  /* 0x0000001fff027819 */ /* 0x000fe200000114df */
[C---:B------:R-:W-:Y:S01]  /*1a510*/  IMAD.WIDE.U32 R4, R223.reuse, UR10, RZ ;  /* 0x0000000adf047c25 */ /* 0x040fe2000f8e00ff */
[----:B------:R-:W-:Y:S02]  /*1a520*/  MOV R10, c[0x0][0x208] ;  /* 0x00008200000a7a02 */ /* 0x000fe40000000f00 */
[----:B------:R-:W-:Y:S01]  /*1a530*/  MOV R11, c[0x0][0x20c] ;  /* 0x00008300000b7a02 */ /* 0x000fe20000000f00 */
[----:B------:R-:W3:Y:S06]  /*1a540*/  LDL.64 R12, [R1+0x38] ;  /* 0x00003800010c7983 */ /* 0x000eec0000100a00 */
[----:B------:R-:W-:Y:S08]  /*1a550*/  BAR.SYNC.DEFER_BLOCKING 0x0 ;  /* 0x0000000000007b1d */ /* 0x000ff00000010000 */
        /* <DEDUP_REMOVED lines=13> */
[C---:B--2---:R-:W-:Y:S02]  /*1a630*/  LOP3.LUT P5, RZ, R0.reuse, 0x100, RZ, 0xc0, !PT ;  /* 0x0000010000ff7812 */ /* 0x044fe400078ac0ff */
[C---:B------:R-:W-:Y:S02]  /*1a640*/  LOP3.LUT P4, RZ, R0.reuse, 0x80, RZ, 0xc0, !PT ;  /* 0x0000008000ff7812 */ /* 0x040fe4000788c0ff */
[----:B------:R-:W-:Y:S01]  /*1a650*/  LOP3.LUT P3, RZ, R0, 0x200, RZ, 0xc0, !PT ;  /* 0x0000020000ff7812 */ /* 0x000fe2000786c0ff */
[----:B------:R-:W-:Y:S04]  /*1a660*/  IMAD R0, R223, UR5, RZ ;  /* 0x00000005df007c24 */ /* 0x000fe8000f8e02ff */
[----:B------:R-:W-:Y:S01]  /*1a670*/  IMAD R0, R2, UR10, R0 ;  /* 0x0000000a02007c24 */ /* 0x000fe2000f8e0200 */
[----:B---3--:R-:W-:Y:S04]  /*1a680*/  IADD3 R2, P0, R8, R4, RZ ;  /* 0x0000000408027210 */ /* 0x008fe80007f1e0ff */
[----:B------:R-:W-:Y:S04]  /*1a690*/  IADD3 R0, R5, R0, RZ ;  /* 0x0000000005007210 */ /* 0x000fe80007ffe0ff */
[----:B------:R-:W-:Y:S02]  /*1a6a0*/  IADD3.X R3, R0, R13, RZ, P0, !PT ;  /* 0x0000000d00037210 */ /* 0x000fe400007fe4ff */
[C---:B------:R-:W-:Y:S04]  /*1a6b0*/  LEA R28, P0, R2.reuse, c[0x0][0x1f8], 0x1 ;  /* 0x00007e00021c7a11 */ /* 0x040fe800078008ff */
[----:B------:R-:W-:Y:S02]  /*1a6c0*/  LEA.HI.X R29, R2, c[0x0][0x1fc], R3, 0x1, P0 ;  /* 0x00007f00021d7a11 */ /* 0x000fe400000f0c03 */
[-C--:B------:R-:W-:Y:S03]  /*1a6d0*/  IADD3 R2, P0, R250, R4.reuse, RZ ;  /* 0x00000004fa027210 */ /* 0x080fe60007f1e0ff */
[----:B------:R-:W-:Y:S01]  /*1a6e0*/  @!PT LDS RZ, [RZ] ;  /* 0x00000000fffff984 */ /* 0x000fe20000000800 */
[----:B------:R-:W-:Y:S01]  /*1a6f0*/  @!PT LDS RZ, [RZ] ;  /* 0x00000000fffff984 */ /* 0x000fe20000000800 */
[----:B------:R-:W-:Y:S01]  /*1a700*/  @!PT LDS RZ, [RZ] ;  /* 0x00000000fffff984 */ /* 0x000fe20000000800 */
[----:B------:R2:W-:Y:S01]  /*1a710*/  LDGSTS.E.BYPASS.LTC128B.128 [R222+0x1880], [R28.64], !P5 ;  /* 0x018800001cde7fae */ /* 0x0005e2000e901d4c */
[----:B------:R-:W-:Y:S02]  /*1a720*/  IADD3.X R3, R0, R249, RZ, P0, !PT ;  /* 0x000000f900037210 */ /* 0x000fe400007fe4ff */
[C---:B------:R-:W-:Y:S04]  /*1a730*/  LEA R100, P0, R2.reuse, c[0x0][0x1f8], 0x1 ;  /* 0x00007e0002647a11 */ /* 0x040fe800078008ff */
[----:B------:R-:W-:Y:S02]  /*1a740*/  LEA.HI.X R101, R2, c[0x0][0x1fc], R3, 0x1, P0 ;  /* 0x00007f0002657a11 */ /* 0x000fe400000f0c03 */
[-C--:B------:R-:W-:Y:S03]  /*1a750*/  IADD3 R2, P0, R248, R4.reuse, RZ ;  /* 0x00000004f8027210 */ /* 0x080fe60007f1e0ff */
[----:B------:R3:W-:Y:S01]  /*1a760*/  LDGSTS.E.BYPASS.LTC128B.128 [R222+0x2480], [R100.64], !P4 ;  /* 0x0248000064de7fae */ /* 0x0007e2000e101d4c */
[----:B------:R-:W-:Y:S02]  /*1a770*/  IADD3.X R3, R0, R247, RZ, P0, !PT ;  /* 0x000000f700037210 */ /* 0x000fe400007fe4ff */
[C---:B------:R-:W-:Y:S04]  /*1a780*/  LEA R42, P0, R2.reuse, c[0x0][0x1f8], 0x1 ;  /* 0x00007e00022a7a11 */ /* 0x040fe800078008ff */
[----:B------:R-:W-:Y:S02]  /*1a790*/  LEA.HI.X R43, R2, c[0x0][0x1fc], R3, 0x1, P0 ;  /* 0x00007f00022b7a11 */ /* 0x000fe400000f0c03 */
[C---:B------:R-:W-:Y:S02]  /*1a7a0*/  @!P1 LEA R2, P0, R10.reuse, R4, 0x5 ;  /* 0x000000040a029211 */ /* 0x040fe400078028ff */
[-C--:B-1----:R-:W-:Y:S01]  /*1a7b0*/  HMMA.16816.F32 R4, R48, R16.reuse, RZ ;  /* 0x000000103004723c */ /* 0x082fe200000018ff */
[----:B------:R1:W-:Y:S02]  /*1a7c0*/  LDGSTS.E.BYPASS.LTC128B.128 [R222+0x3080], [R42.64], !P3 ;  /* 0x030800002ade7fae */ /* 0x0003e4000d901d4c */
[----:B------:R-:W-:Y:S02]  /*1a7d0*/  @!P1 LEA.HI.X R0, R10, R0, R11, 0x5, P0 ;  /* 0x000000000a009211 */ /* 0x000fe400000f2c0b */
        /* <DEDUP_REMOVED lines=23> */
[----:B------:R-:W0:Y:S01]  /*1a950*/  LDGDEPBAR ;  /* 0x00000000000079af */ /* 0x000e220000000000 */
[----:B----4-:R-:W-:Y:S07]  /*1a960*/  ISETP.GT.AND P0, PT, R223, R225, PT ;  /* 0x000000e1df00720c */ /* 0x010fee0003f04270 */
[----:B------:R-:W2:Y:S01]  /*1a970*/  LDSM.16.M88.4 R188, [R208+0x4880] ;  /* 0x00488000d0bc783b */ /* 0x000ea20000000200 */
[-C--:B-----5:R-:W-:Y:S07]  /*1a980*/  HMMA.16816.F32 R36, R48, R160.reuse, RZ ;  /* 0x000000a03024723c */ /* 0x0a0fee00000018ff */
        /* <DEDUP_REMOVED lines=185> */
[----:B------:R-:W-:Y:S04]  /*1b520*/  IMAD.WIDE.U32 R2, R0, c[0x0][0x1e0], RZ ;  /* 0x0000780000027a25 */ /* 0x000fe800078e00ff */
        /* <DEDUP_REMOVED lines=42> */
.L_x_498:
        /* <DEDUP_REMOVED lines=13> */
[C---:B------:R-:W-:Y:S02]  /*1b8a0*/  IADD3 R7, -R251.reuse, 0x1, R2 ;  /* 0x00000001fb077810 */ /* 0x040fe40007ffe102 */
[----:B------:R-:W-:Y:S02]  /*1b8b0*/  IADD3 R8, -R251, R2, RZ ;  /* 0x00000002fb087210 */ /* 0x000fe40007ffe1ff */
[----:B---3--:R-:W-:Y:S04]  /*1b8c0*/  IADD3 R7, -R32, R7, R33 ;  /* 0x0000000720077210 */ /* 0x008fe80007ffe121 */
        /* <DEDUP_REMOVED lines=18> */
.L_x_501:
[----:B------:R-:W-:Y:S04]  /*1b9f0*/  MOV R9, c[0x0][0x32c] ;  /* 0x0000cb0000097a02 */ /* 0x000fe80000000f00 */
[----:B------:R-:W-:Y:S11]  /*1ba00*/  ISETP.NE.AND P0, PT, R9, 0x1, PT ;  /* 0x000000010900780c */ /* 0x000ff60003f05270 */
[----:B------:R-:W-:Y:S02]  /*1ba10*/  @!UPT UIADD3 URZ, URZ, URZ, URZ ;  /* 0x0000003f3f3ff290 */ /* 0x000fe4000fffe03f */
[----:B------:R-:W-:Y:S05]  /*1ba20*/  @P0 IMAD.HI.U32 R9, R4, c[0x0][0x330], RZ ;  /* 0x0000cc0004090a27 */ /* 0x000fea00078e00ff */
[----:B------:R-:W-:Y:S02]  /*1ba30*/  @P0 SHF.R.U32.HI R4, RZ, c[0x0][0x334], R9 ;  /* 0x0000cd00ff040a19 */ /* 0x000fe40000011609 */
.L_x_502:
[----:B------:R-:W-:Y:S05]  /*1ba40*/  BSYNC B0 ;  /* 0x0000000000007941 */ /* 0x000fea0003800000 */
.L_x_500:
[----:B------:R-:W-:Y:S05]  /*1ba50*/  IMAD R4, R4, c[0x0][0x32c], R8 ;  /* 0x0000cb0004047a24 */ /* 0x000fea00078e0208 */
[----:B------:R-:W-:Y:S02]  /*1ba60*/  IADD3 R9, R4, c[0x0][0x32c], RZ ;  /* 0x0000cb0004097a10 */ /* 0x000fe40007ffe0ff */
[----:B------:R-:W-:Y:S02]  /*1ba70*/  IMNMX R0, R0, R4, !PT ;  /* 0x0000000400007217 */ /* 0x000fe40007800200 */
[----:B------:R-:W-:Y:S02]  /*1ba80*/  IMNMX R3, R3, R9, PT ;  /* 0x0000000903037217 */ /* 0x000fe40003800200 */
.L_x_499:
        /* <DEDUP_REMOVED lines=72> */
.L_x_505:
[----:B------:R-:W-:Y:S04]  /*1bf10*/  MOV R14, c[0x0][0x32c] ;  /* 0x0000cb00000e7a02 */ /* 0x000fe80000000f00 */
[----:B------:R-:W-:Y:S11]  /*1bf20*/  ISETP.NE.AND P0, PT, R14, 0x1, PT ;  /* 0x000000010e00780c */ /* 0x000ff60003f05270 */
[----:B------:R-:W-:Y:S02]  /*1bf30*/  @!UPT UIADD3 URZ, URZ, URZ, URZ ;  /* 0x0000003f3f3ff290 */ /* 0x000fe4000fffe03f */
[----:B------:R-:W-:Y:S05]  /*1bf40*/  @P0 IMAD.HI.U32 R14, R3, c[0x0][0x330], RZ ;  /* 0x0000cc00030e0a27 */ /* 0x000fea00078e00ff */
[----:B------:R-:W-:Y:S02]  /*1bf50*/  @P0 SHF.R.U32.HI R3, RZ, c[0x0][0x334], R14 ;  /* 0x0000cd00ff030a19 */ /* 0x000fe4000001160e */
.L_x_506:
[----:B------:R-:W-:Y:S05]  /*1bf60*/  BSYNC B0 ;  /* 0x0000000000007941 */ /* 0x000fea0003800000 */
.L_x_504:
[----:B------:R-:W-:Y:S05]  /*1bf70*/  IMAD R3, R3, c[0x0][0x32c], R8 ;  /* 0x0000cb0003037a24 */ /* 0x000fea00078e0208 */
[----:B------:R-:W-:Y:S02]  /*1bf80*/  IADD3 R14, R3, c[0x0][0x32c], RZ ;  /* 0x0000cb00030e7a10 */ /* 0x000fe40007ffe0ff */
[----:B------:R-:W-:Y:S02]  /*1bf90*/  IMNMX R0, R0, R3, !PT ;  /* 0x0000000300007217 */ /* 0x000fe40007800200 */
[----:B------:R-:W-:Y:S02]  /*1bfa0*/  IMNMX R2, R2, R14, PT ;  /* 0x0000000e02027217 */ /* 0x000fe40003800200 */
.L_x_503:
        /* <DEDUP_REMOVED lines=61> */
.L_x_509:
[----:B------:R-:W-:Y:S04]  /*1c380*/  MOV R14, c[0x0][0x32c] ;  /* 0x0000cb00000e7a02 */ /* 0x000fe80000000f00 */
[----:B------:R-:W-:Y:S11]  /*1c390*/  ISETP.NE.AND P0, PT, R14, 0x1, PT ;  /* 0x000000010e00780c */ /* 0x000ff60003f05270 */
[----:B------:R-:W-:Y:S02]  /*1c3a0*/  @!UPT UIADD3 URZ, URZ, URZ, URZ ;  /* 0x0000003f3f3ff290 */ /* 0x000fe4000fffe03f */
[----:B------:R-:W-:Y:S05]  /*1c3b0*/  @P0 IMAD.HI.U32 R14, R3, c[0x0][0x330], RZ ;  /* 0x0000cc00030e0a27 */ /* 0x000fea00078e00ff */
[----:B------:R-:W-:Y:S02]  /*1c3c0*/  @P0 SHF.R.U32.HI R3, RZ, c[0x0][0x334], R14 ;  /* 0x0000cd00ff030a19 */ /* 0x000fe4000001160e */
.L_x_510:
[----:B------:R-:W-:Y:S05]  /*1c3d0*/  BSYNC B0 ;  /* 0x0000000000007941 */ /* 0x000fea0003800000 */
.L_x_508:
[----:B------:R-:W-:Y:S05]  /*1c3e0*/  IMAD R3, R3, c[0x0][0x32c], R8 ;  /* 0x0000cb0003037a24 */ /* 0x000fea00078e0208 */
[----:B------:R-:W-:Y:S02]  /*1c3f0*/  IADD3 R14, R3, c[0x0][0x32c], RZ ;  /* 0x0000cb00030e7a10 */ /* 0x000fe40007ffe0ff */
[----:B------:R-:W-:Y:S02]  /*1c400*/  IMNMX R0, R0, R3, !PT ;  /* 0x0000000300007217 */ /* 0x000fe40007800200 */
[----:B------:R-:W-:Y:S02]  /*1c410*/  IMNMX R2, R2, R14, PT ;  /* 0x0000000e02027217 */ /* 0x000fe40003800200 */
.L_x_507:
        /* <DEDUP_REMOVED lines=61> */
.L_x_513:
[----:B------:R-:W-:Y:S04]  /*1c7f0*/  MOV R5, c[0x0][0x32c] ;  /* 0x0000cb0000057a02 */ /* 0x000fe80000000f00 */
[----:B------:R-:W-:Y:S11]  /*1c800*/  ISETP.NE.AND P0, PT, R5, 0x1, PT ;  /* 0x000000010500780c */ /* 0x000ff60003f05270 */
[----:B------:R-:W-:Y:S02]  /*1c810*/  @!UPT UIADD3 URZ, URZ, URZ, URZ ;  /* 0x0000003f3f3ff290 */ /* 0x000fe4000fffe03f */
[----:B------:R-:W-:Y:S05]  /*1c820*/  @P0 IMAD.HI.U32 R5, R3, c[0x0][0x330], RZ ;  /* 0x0000cc0003050a27 */ /* 0x000fea00078e00ff */
[----:B------:R-:W-:Y:S02]  /*1c830*/  @P0 SHF.R.U32.HI R3, RZ, c[0x0][0x334], R5 ;  /* 0x0000cd00ff030a19 */ /* 0x000fe40000011605 */
.L_x_514:
[----:B------:R-:W-:Y:S05]  /*1c840*/  BSYNC B0 ;  /* 0x0000000000007941 */ /* 0x000fea0003800000 */
.L_x_512:
[----:B------:R-:W-:Y:S05]  /*1c850*/  IMAD R8, R3, c[0x0][0x32c], R8 ;  /* 0x0000cb0003087a24 */ /* 0x000fea00078e0208 */
[----:B------:R-:W-:Y:S02]  /*1c860*/  IADD3 R3, R8, c[0x0][0x32c], RZ ;  /* 0x0000cb0008037a10 */ /* 0x000fe40007ffe0ff */
[----:B------:R-:W-:Y:S02]  /*1c870*/  IMNMX R0, R0, R8, !PT ;  /* 0x0000000800007217 */ /* 0x000fe40007800200 */
[----:B------:R-:W-:Y:S02]  /*1c880*/  IMNMX R2, R2, R3, PT ;  /* 0x0000000302027217 */ /* 0x000fe40003800200 */
.L_x_511:
        /* <DEDUP_REMOVED lines=237> */
[----:B------:R-:W-:Y:S02]  /*1d760*/  FMUL.FTZ R77, R2, R77 ;  /* 0x0000004d024d7220 */ /* 0x000fe40000410000 */
[----:B------:R-:W-:Y:S01]  /*1d770*/  FMUL.FTZ R80, R100, R80 ;  /* 0x0000005064507220 */ /* 0x000fe20000410000 */
[-C--:B---3--:R-:W-:Y:S01]  /*1d780*/  HMMA.16816.F32 R4, R160, R20.reuse, R4 ;  /* 0x00000014a004723c */ /* 0x088fe20000001804 */
[C---:B------:R-:W-:Y:S02]  /*1d790*/  FMUL.FTZ R28, R2.reuse, R136 ;  /* 0x00000088021c7220 */ /* 0x040fe40000410000 */
[----:B-1----:R-:W-:Y:S02]  /*1d7a0*/  FFMA.FTZ R103, R173, c[0x0][0x2d0], -R164 ;  /* 0x0000b400ad677a23 */ /* 0x002fe400000108a4 */
[----:B------:R-:W-:Y:S02]  /*1d7b0*/  FMUL.FTZ R29, R2, R137 ;  /* 0x00000089021d7220 */ /* 0x000fe40000410000 */
[----:B------:R1:W-:Y:S01]  /*1d7c0*/  MUFU.EX2 R199, R103 ;  /* 0x0000006700c77308 */ /* 0x0003e20000000800 */
[----:B------:R-:W-:Y:S01]  /*1d7d0*/  FMUL.FTZ R81, R100, R81 ;  /* 0x0000005164517220 */ /* 0x000fe20000410000 */
[----:B--2---:R-:W-:Y:S03]  /*1d7e0*/  FSEL R0, R101, RZ, P0 ;  /* 0x000000ff65007208 */ /* 0x004fe60000000000 */
[C---:B------:R-:W-:Y:S01]  /*1d7f0*/  FMUL.FTZ R82, R3.reuse, R82 ;  /* 0x0000005203527220 */ /* 0x040fe20000410000 */
        /* <DEDUP_REMOVED lines=66> */
[C---:B------:R-:W-:Y:S02]  /*1dc20*/  FMUL.FTZ R39, R3.reuse, R147 ;  /* 0x0000009303277220 */ /* 0x040fe40000410000 */
[C---:B------:R-:W-:Y:S02]  /*1dc30*/  FMUL.FTZ R90, R0.reuse, R90 ;  /* 0x0000005a005a7220 */ /* 0x040fe40000410000 */
[C---:B------:R-:W-:Y:S01]  /*1dc40*/  FMUL.FTZ R91, R0.reuse, R91 ;  /* 0x0000005b005b7220 */ /* 0x040fe20000410000 */
[----:B------:R5:W-:Y:S01]  /*1dc50*/  MUFU.EX2 R226, R40 ;  /* 0x0000002800e27308 */ /* 0x000be20000000800 */
[C---:B------:R-:W-:Y:S02]  /*1dc60*/  FMUL.FTZ R94, R0.reuse, R94 ;  /* 0x0000005e005e7220 */ /* 0x040fe40000410000 */
[----:B------:R-:W-:Y:S02]  /*1dc70*/  FMUL.FTZ R95, R0, R95 ;  /* 0x0000005f005f7220 */ /* 0x000fe40000410000 */
[----:B----4-:R-:W-:Y:S02]  /*1dc80*/  FMUL.FTZ R36, R100, R144 ;  /* 0x0000009064247220 */ /* 0x010fe40000410000 */
[----:B------:R-:W-:Y:S05]  /*1dc90*/  FFMA.FTZ R3, R3, R252, R238 ;  /* 0x000000fc03037223 */ /* 0x000fea00000100ee */
        /* <DEDUP_REMOVED lines=66> */
[----:B------:R-:W3:Y:S06]  /*1e0c0*/  LDL.LU R188, [R1] ;  /* 0x0000000001bc7983 */ /* 0x000eec0000300800 */
[C---:B------:R-:W-:Y:S08]  /*1e0d0*/  HMMA.16816.F32 R40, R120.reuse, R128, R40 ;  /* 0x000000807828723c */ /* 0x040ff00000001828 */
[-C--:B------:R-:W-:Y:S01]  /*1e0e0*/  HMMA.16816.F32 R44, R120, R130.reuse, R44 ;  /* 0x00000082782c723c */ /* 0x080fe2000000182c */
[--C-:B--2---:R-:W-:Y:S03]  /*1e0f0*/  FFMA.FTZ R103, R191, c[0x0][0x2d0], -R164.reuse ;  /* 0x0000b400bf677a23 */ /* 0x104fe600000108a4 */
[----:B------:R-:W-:Y:S01]  /*1e100*/  F2FP.PACK_AB R160, R178, R181 ;  /* 0x000000b5b2a0723e */ /* 0x000fe200000000ff */
[----:B------:R-:W-:Y:S03]  /*1e110*/  FFMA.FTZ R164, R192, c[0x0][0x2d0], -R164 ;  /* 0x0000b400c0a47a23 */ /* 0x000fe600000108a4 */
[C---:B------:R-:W-:Y:S01]  /*1e120*/  HMMA.16816.F32 R48, R112.reuse, R130, R48 ;  /* 0x000000827030723c */ /* 0x040fe20000001830 */
[----:B------:R2:W-:Y:S01]  /*1e130*/  MUFU.EX2 R180, R103 ;  /* 0x0000006700b47308 */ /* 0x0005e20000000800 */
[----:B------:R-:W1:Y:S06]  /*1e140*/  LDSM.16.MT88.4 R128, [R210+0x3480] ;  /* 0x00348000d280783b */ /* 0x000e6c0000004200 */
[-C--:B----4-:R-:W-:Y:S03]  /*1e150*/  HMMA.16816.F32 R52, R112, R116.reuse, R52 ;  /* 0x000000747034723c */ /* 0x090fe60000001834 */
[----:B------:R4:W4:Y:S05]  /*1e160*/  MUFU.EX2 R177, R164 ;  /* 0x000000a400b17308 */ /* 0x00092a0000000800 */
[C---:B------:R-:W-:Y:S08]  /*1e170*/  HMMA.16816.F32 R56, R120.reuse, R116, R56 ;  /* 0x000000747838723c */ /* 0x040ff00000001838 */
[-C--:B------:R-:W-:Y:S01]  /*1e180*/  HMMA.16816.F32 R60, R120, R118.reuse, R60 ;  /* 0x00000076783c723c */ /* 0x080fe2000000183c */
[--C-:B--2---:R-:W-:Y:S04]  /*1e190*/  FFMA.FTZ R103, R183, c[0x0][0x2d0], -R102.reuse ;  /* 0x0000b400b7677a23 */ /* 0x104fe80000010866 */
[----:B------:R2:W-:Y:S03]  /*1e1a0*/  MUFU.EX2 R172, R103 ;  /* 0x0000006700ac7308 */ /* 0x0005e60000000800 */
[C---:B------:R-:W-:Y:S01]  /*1e1b0*/  HMMA.16816.F32 R64, R112.reuse, R118, R64 ;  /* 0x000000767040723c */ /* 0x040fe20000001840 */
[----:B----4-:R-:W4:Y:S03]  /*1e1c0*/  LDSM.16.MT88.4 R164, [R210+0x2c80] ;  /* 0x002c8000d2a4783b */ /* 0x010f260000004200 */
[----:B------:R-:W-:Y:S04]  /*1e1d0*/  F2FP.PACK_AB R162, R177, R180 ;  /* 0x000000b4b1a2723e */ /* 0x000fe800000000ff */
[-C--:B-1----:R-:W-:Y:S08]  /*1e1e0*/  HMMA.16816.F32 R68, R112, R124.reuse, R68 ;  /* 0x0000007c7044723c */ /* 0x082ff00000001844 */
[C---:B------:R-:W-:Y:S01]  /*1e1f0*/  HMMA.16816.F32 R72, R120.reuse, R124, R72 ;  /* 0x0000007c7848723c */ /* 0x040fe20000001848 */
[--C-:B--2---:R-:W-:Y:S07]  /*1e200*/  FFMA.FTZ R103, R184, c[0x0][0x2d0], -R102.reuse ;  /* 0x0000b400b8677a23 */ /* 0x104fee0000010866 */
[-C--:B------:R-:W-:Y:S01]  /*1e210*/  HMMA.16816.F32 R76, R120, R126.reuse, R76 ;  /* 0x0000007e784c723c */ /* 0x080fe2000000184c */
[----:B------:R1:W2:Y:S07]  /*1e220*/  MUFU.EX2 R107, R103 ;  /* 0x00000067006b7308 */ /* 0x0002ae0000000800 */
        /* <DEDUP_REMOVED lines=8> */
[----:B--2---:R-:W-:Y:S07]  /*1e2b0*/  F2FP.PACK_AB R161, R107, R172 ;  /* 0x000000ac6ba1723e */ /* 0x004fee00000000ff */
[----:B------:R-:W-:Y:S01]  /*1e2c0*/  HMMA.16816.F32 R96, R112, R130, R96 ;  /* 0x000000827060723c */ /* 0x000fe20000001860 */
[----:B------:R-:W1:Y:S07]  /*1e2d0*/  MUFU.EX2 R102, R102 ;  /* 0x0000006600667308 */ /* 0x000e6e0000000800 */
[-C--:B------:R-:W-:Y:S01]  /*1e2e0*/  HMMA.16816.F32 R112, R108, R132.reuse, R4 ;  /* 0x000000846c70723c */ /* 0x080fe20000001804 */
[----:B------:R-:W2:Y:S03]  /*1e2f0*/  LDSM.16.MT88.4 R4, [R210+0x3880] ;  /* 0x00388000d204783b */ /* 0x000ea60000004200 */
[----:B-1----:R-:W-:Y:S07]  /*1e300*/  F2FP.PACK_AB R163, R102, R103 ;  /* 0x0000006766a3723e */ /* 0x002fee00000000ff */
[C---:B------:R-:W-:Y:S07]  /*1e310*/  HMMA.16816.F32 R116, R160.reuse, R132, R8 ;  /* 0x00000084a074723c */ /* 0x040fee0000001808 */
        /* <DEDUP_REMOVED lines=17> */
[-C--:B------:R-:W-:Y:S01]  /*1e430*/  HMMA.16816.F32 R68, R108, R168.reuse, R68 ;  /* 0x000000a86c44723c */ /* 0x080fe20000001844 */
[----:B------:R-:W-:Y:S04]  /*1e440*/  FADD.FTZ R3, R233, R9 ;  /* 0x00000009e9037221 */ /* 0x000fe80000010000 */
[----:B------:R-:W-:Y:S03]  /*1e450*/  FADD.FTZ R10, R231, R3 ;  /* 0x00000003e70a7221 */ /* 0x000fe60000010000 */
[C---:B------:R-:W-:Y:S01]  /*1e460*/  HMMA.16816.F32 R72, R160.reuse, R168, R72 ;  /* 0x000000a8a048723c */ /* 0x040fe20000001848 */
[----:B---3--:R-:W-:Y:S03]  /*1e470*/  FFMA.FTZ R3, R0, R190, R179 ;  /* 0x000000be00037223 */ /* 0x008fe600000100b3 */
[----:B------:R-:W-:Y:S02]  /*1e480*/  FADD.FTZ R0, R234, R10 ;  /* 0x0000000aea007221 */ /* 0x000fe40000010000 */
[----:B------:R-:W-:Y:S02]  /*1e490*/  FADD.FTZ R3, R228, R3 ;  /* 0x00000003e4037221 */ /* 0x000fe40000010000 */
[-C--:B------:R-:W-:Y:S04]  /*1e4a0*/  HMMA.16816.F32 R76, R160, R170.reuse, R76 ;  /* 0x000000aaa04c723c */ /* 0x080fe8000000184c */
[----:B------:R-:W-:Y:S04]  /*1e4b0*/  FADD.FTZ R3, R229, R3 ;  /* 0x00000003e5037221 */ /* 0x000fe80000010000 */
[----:B------:R-:W-:Y:S01]  /*1e4c0*/  FADD.FTZ R3, R230, R3 ;  /* 0x00000003e6037221 */ /* 0x000fe20000010000 */
[C---:B------:R-:W-:Y:S03]  /*1e4d0*/  HMMA.16816.F32 R80, R108.reuse, R170, R80 ;  /* 0x000000aa6c50723c */ /* 0x040fe60000001850 */
[----:B------:R-:W-:Y:S02]  /*1e4e0*/  FADD.FTZ R3, R176, R3 ;  /* 0x00000003b0037221 */ /* 0x000fe40000010000 */
[----:B------:R-:W-:Y:S02]  /*1e4f0*/  FFMA.FTZ R100, R100, R188, R242 ;  /* 0x000000bc64647223 */ /* 0x000fe400000100f2 */
[----:B------:R-:W-:Y:S01]  /*1e500*/  FADD.FTZ R3, R175, R3 ;  /* 0x00000003af037221 */ /* 0x000fe20000010000 */
[-C--:B--2---:R-:W-:Y:S01]  /*1e510*/  HMMA.16816.F32 R84, R108, R4.reuse, R84 ;  /* 0x000000046c54723c */ /* 0x084fe20000001854 */
        /* <DEDUP_REMOVED lines=42> */
[----:B------:R2:W-:Y:S03]  /*1e7c0*/  STL [R1+0x4], R3 ;  /* 0x0000040301007387 */ /* 0x0005e60000100800 */
[----:B------:R-:W-:Y:S01]  /*1e7d0*/  FADD.FTZ R252, R182, R4 ;  /* 0x00000004b6fc7221 */ /* 0x000fe20000010000 */
[----:B------:R2:W-:Y:S01]  /*1e7e0*/  STL [R1+0x8], R2 ;  /* 0x0000080201007387 */ /* 0x0005e20000100800 */
[----:B-1----:R-:W-:Y:S04]  /*1e7f0*/  IADD3 R0, R223, -0x1, RZ ;  /* 0xffffffffdf007810 */ /* 0x002fe80007ffe0ff */
[----:B------:R-:W-:Y:S01]  /*1e800*/  MOV R223, R0 ;  /* 0x0000000000df7202 */ /* 0x000fe20000000f00 */
[----:B------:R-:W-:-:S05]  /*1e810*/  @P0 BRA `(.L_x_515) ;  /* 0xffffbcb000000947 */ /* 0x000fca000383ffff */
.L_x_497:
[----:B------:R-:W3:Y:S04]  /*1e820*/  LDL.LU R0, [R1] ;  /* 0x0000000001007983 */ /* 0x000ee80000300800 */
[----:B------:R-:W4:Y:S04]  /*1e830*/  LDL.LU R7, [R1+0x4] ;  /* 0x0000040001077983 */ /* 0x000f280000300800 */
[----:B--2---:R-:W2:Y:S01]  /*1e840*/  LDL.LU R2, [R1+0x8] ;  /* 0x0000080001027983 */ /* 0x004ea20000300800 */
[----:B------:R-:W-:-:S02]  /*1e850*/  MOV R50, 0xff800000 ;  /* 0xff80000000327802 */ /* 0x000fc40000000f00 */
[----:B------:R-:W-:Y:S01]  /*1e860*/  MOV R51, 0xff800000 ;  /* 0xff80000000337802 */ /* 0x000fe20000000f00 */
[----:B------:R-:W5:Y:S01]  /*1e870*/  SHFL.BFLY PT, R8, R252, 0x2, 0x1f ;  /* 0x0c401f00fc087f89 */ /* 0x000f6200000e0000 */
[----:B------:R-:W-:Y:S01]  /*1e880*/  PLOP3.LUT P4, PT, PT, PT, PT, 0x8, 0x0 ;  /* 0x000000000000781c */ /* 0x000fe20003f8e170 */
[----:B-----5:R-:W-:-:S05]  /*1e890*/  FADD.FTZ R8, R8, R252 ;  /* 0x000000fc08087221 */ /* 0x020fca0000010000 */
[----:B-1----:R-:W1:Y:S02]  /*1e8a0*/  SHFL.BFLY PT, R3, R8, 0x1, 0x1f ;  /* 0x0c201f0008037f89 */ /* 0x002e6400000e0000 */
[----:B-1----:R-:W-:Y:S01]  /*1e8b0*/  FADD.FTZ R8, R8, R3 ;  /* 0x0000000308087221 */ /* 0x002fe20000010000 */
[----:B------:R-:W-:-:S04]  /*1e8c0*/  MOV R3, RZ ;  /* 0x000000ff00037202 */ /* 0x000fc80000000f00 */
[----:B------:R-:W-:-:S13]  /*1e8d0*/  FSETP.NE.FTZ.AND P2, PT, R8, RZ, PT ;  /* 0x000000ff0800720b */ /* 0x000fda0003f55000 */
[----:B------:R-:W1:Y:S08]  /*1e8e0*/  @P2 MUFU.RCP R3, R8 ;  /* 0x0000000800032308 */ /* 0x000e700000001000 */
[----:B------:R-:W5:Y:S01]  /*1e8f0*/  @P2 MUFU.LG2 R8, R8 ;  /* 0x0000000800082308 */ /* 0x000f620000000c00 */
        /* <DEDUP_REMOVED lines=13> */
[C---:B------:R-:W-:Y:S01]  /*1e9d0*/  FMUL.FTZ R27, R3.reuse, R55 ;  /* 0x00000037031b7220 */ /* 0x040fe20000410000 */
[----:B------:R-:W-:Y:S01]  /*1e9e0*/  MOV R55, 0xff800000 ;  /* 0xff80000000377802 */ /* 0x000fe20000000f00 */
        /* <DEDUP_REMOVED lines=9> */
[----:B------:R-:W-:Y:S02]  /*1ea80*/  FMUL.FTZ R99, R3, R99 ;  /* 0x0000006303637220 */ /* 0x000fe40000410000 */
[----:B-----5:R-:W-:Y:S01]  /*1ea90*/  @P2 FMUL.FTZ R8, R8, 0.69314718246459960938 ;  /* 0x3f31721808082820 */ /* 0x020fe20000410000 */
[----:B---3--:R-:W1:Y:S04]  /*1eaa0*/  SHFL.BFLY PT, R4, R0, 0x2, 0x1f ;  /* 0x0c401f0000047f89 */ /* 0x008e6800000e0000 */
[----:B----4-:R-:W3:Y:S04]  /*1eab0*/  SHFL.BFLY PT, R6, R7, 0x2, 0x1f ;  /* 0x0c401f0007067f89 */ /* 0x010ee800000e0000 */
[----:B--2---:R-:W2:Y:S01]  /*1eac0*/  SHFL.BFLY PT, R5, R2, 0x2, 0x1f ;  /* 0x0c401f0002057f89 */ /* 0x004ea200000e0000 */
[----:B-1----:R-:W-:-:S02]  /*1ead0*/  FADD.FTZ R4, R4, R0 ;  /* 0x0000000004047221 */ /* 0x002fc40000010000 */
[----:B---3--:R-:W-:-:S03]  /*1eae0*/  FADD.FTZ R6, R6, R7 ;  /* 0x0000000706067221 */ /* 0x008fc60000010000 */
[----:B------:R-:W1:Y:S01]  /*1eaf0*/  SHFL.BFLY PT, R0, R4, 0x1, 0x1f ;  /* 0x0c201f0004007f89 */ /* 0x000e6200000e0000 */
[----:B--2---:R-:W-:-:S03]  /*1eb00*/  FADD.FTZ R5, R5, R2 ;  /* 0x0000000205057221 */ /* 0x004fc60000010000 */
[----:B------:R-:W2:Y:S04]  /*1eb10*/  SHFL.BFLY PT, R2, R6, 0x1, 0x1f ;  /* 0x0c201f0006027f89 */ /* 0x000ea800000e0000 */
[----:B------:R-:W3:Y:S01]  /*1eb20*/  SHFL.BFLY PT, R7, R5, 0x1, 0x1f ;  /* 0x0c201f0005077f89 */ /* 0x000ee200000e0000 */
[----:B-1----:R-:W-:Y:S01]  /*1eb30*/  FADD.FTZ R4, R4, R0 ;  /* 0x0000000004047221 */ /* 0x002fe20000010000 */
[----:B------:R-:W-:-:S04]  /*1eb40*/  MOV R0, RZ ;  /* 0x000000ff00007202 */ /* 0x000fc80000000f00 */
[----:B------:R-:W-:Y:S01]  /*1eb50*/  FSETP.NE.FTZ.AND P3, PT, R4, RZ, PT ;  /* 0x000000ff0400720b */ /* 0x000fe20003f75000 */
[----:B--2---:R-:W-:Y:S01]  /*1eb60*/  FADD.FTZ R6, R6, R2 ;  /* 0x0000000206067221 */ /* 0x004fe20000010000 */
[----:B------:R-:W-:Y:S01]  /*1eb70*/  MOV R2, RZ ;  /* 0x000000ff00027202 */ /* 0x000fe20000000f00 */
[----:B---3--:R-:W-:-:S03]  /*1eb80*/  FADD.FTZ R5, R7, R5 ;  /* 0x0000000507057221 */ /* 0x008fc60000010000 */
[----:B------:R-:W-:Y:S02]  /*1eb90*/  FSETP.NE.FTZ.AND P1, PT, R6, RZ, PT ;  /* 0x000000ff0600720b */ /* 0x000fe40003f35000 */
[----:B------:R-:W-:-:S05]  /*1eba0*/  FSETP.NE.FTZ.AND P0, PT, R5, RZ, PT ;  /* 0x000000ff0500720b */ /* 0x000fca0003f15000 */
[----:B------:R-:W1:Y:S01]  /*1ebb0*/  @P3 MUFU.RCP R0, R4 ;  /* 0x0000000400003308 */ /* 0x000e620000001000 */
[----:B------:R-:W-:-:S05]  /*1ebc0*/  @P3 MOV R3, 0x3f317218 ;  /* 0x3f31721800033802 */ /* 0x000fca0000000f00 */
[----:B------:R-:W-:Y:S02]  /*1ebd0*/  @P3 FMUL.FTZ R9, R3, c[0x0][0x2d0] ;  /* 0x0000b40003093a20 */ /* 0x000fe40000410000 */
[----:B------:R-:W2:Y:S01]  /*1ebe0*/  @P1 MUFU.RCP R2, R6 ;  /* 0x0000000600021308 */ /* 0x000ea20000001000 */
[----:B------:R-:W-:Y:S01]  /*1ebf0*/  @P0 MOV R7, 0x3f317218 ;  /* 0x3f31721800070802 */ /* 0x000fe20000000f00 */
[----:B-1----:R-:W-:-:S06]  /*1ec00*/  FMUL.FTZ R112, R0, R112 ;  /* 0x0000007000707220 */ /* 0x002fcc0000410000 */
[----:B------:R-:W-:Y:S01]  /*1ec10*/  @P3 MUFU.LG2 R10, R4 ;  /* 0x00000004000a3308 */ /* 0x000fe20000000c00 */
        /* <DEDUP_REMOVED lines=13> */
[C---:B------:R-:W-:Y:S01]  /*1ecf0*/  FMUL.FTZ R28, R0.reuse, R53 ;  /* 0x00000035001c7220 */ /* 0x040fe20000410000 */
[----:B------:R-:W-:Y:S01]  /*1ed00*/  MOV R53, 0xff800000 ;  /* 0xff80000000357802 */ /* 0x000fe20000000f00 */
        /* <DEDUP_REMOVED lines=10> */
[----:B------:R-:W-:Y:S01]  /*1edb0*/  MOV R0, RZ ;  /* 0x000000ff00007202 */ /* 0x000fe20000000f00 */
[----:B--2---:R-:W-:-:S02]  /*1edc0*/  FMUL.FTZ R47, R2, R116 ;  /* 0x00000074022f7220 */ /* 0x004fc40000410000 */
[C---:B------:R-:W-:Y:S02]  /*1edd0*/  FMUL.FTZ R117, R2.reuse, R117 ;  /* 0x0000007502757220 */ /* 0x040fe40000410000 */
[C---:B------:R-:W-:Y:S01]  /*1ede0*/  FMUL.FTZ R120, R2.reuse, R120 ;  /* 0x0000007802787220 */ /* 0x040fe20000410000 */
[----:B------:R-:W1:Y:S01]  /*1edf0*/  @P0 MUFU.RCP R0, R5 ;  /* 0x0000000500000308 */ /* 0x000e620000001000 */
[C---:B------:R-:W-:Y:S02]  /*1ee00*/  FMUL.FTZ R46, R2.reuse, R121 ;  /* 0x00000079022e7220 */ /* 0x040fe40000410000 */
[C---:B------:R-:W-:Y:S02]  /*1ee10*/  FMUL.FTZ R132, R2.reuse, R132 ;  /* 0x0000008402847220 */ /* 0x040fe40000410000 */
[C---:B------:R-:W-:Y:S02]  /*1ee20*/  FMUL.FTZ R39, R2.reuse, R133 ;  /* 0x0000008502277220 */ /* 0x040fe40000410000 */
[C---:B------:R-:W-:Y:S01]  /*1ee30*/  FMUL.FTZ R136, R2.reuse, R136 ;  /* 0x0000008802887220 */ /* 0x040fe20000410000 */
[----:B------:R-:W2:Y:S01]  /*1ee40*/  @P0 MUFU.LG2 R5, R5 ;  /* 0x0000000500050308 */ /* 0x000ea20000000c00 */
        /* <DEDUP_REMOVED lines=44> */
[----:B------:R-:W-:-:S02]  /*1f110*/  @P3 FMUL.FTZ R10, R10, 0.69314718246459960938 ;  /* 0x3f3172180a0a3820 */ /* 0x000fc40000410000 */
[----:B------:R-:W-:Y:S02]  /*1f120*/  @P1 FMUL.FTZ R2, R0, c[0x0][0x2d0] ;  /* 0x0000b40000021a20 */ /* 0x000fe40000410000 */
[----:B------:R-:W-:Y:S02]  /*1f130*/  @P1 FMUL.FTZ R6, R6, 0.69314718246459960938 ;  /* 0x3f31721806061820 */ /* 0x000fe40000410000 */
[----:B--2---:R-:W-:Y:S02]  /*1f140*/  @P0 FMUL.FTZ R3, R5, 0.69314718246459960938 ;  /* 0x3f31721805030820 */ /* 0x004fe40000410000 */
[----:B------:R-:W-:Y:S02]  /*1f150*/  @P0 FMUL.FTZ R0, R7, c[0x0][0x2d0] ;  /* 0x0000b40007000a20 */ /* 0x000fe40000410000 */
[----:B------:R-:W-:Y:S02]  /*1f160*/  @P3 FFMA.FTZ R50, R9, R106, R10 ;  /* 0x0000006a09323223 */ /* 0x000fe4000001000a */
[----:B------:R-:W-:-:S02]  /*1f170*/  @P2 FFMA.FTZ R51, R4, R105, R8 ;  /* 0x0000006904332223 */ /* 0x000fc40000010008 */
[----:B------:R-:W-:Y:S02]  /*1f180*/  @P1 FFMA.FTZ R53, R2, R104, R6 ;  /* 0x0000006802351223 */ /* 0x000fe40000010006 */
[----:B------:R-:W-:Y:S02]  /*1f190*/  @P0 FFMA.FTZ R55, R0, R100, R3 ;  /* 0x0000006400370223 */ /* 0x000fe40000010003 */
.L_x_399:
        /* <DEDUP_REMOVED lines=151> */
.L_x_517:
[----:B-1----:R-:W-:Y:S01]  /*1fb10*/  LOP3.LUT R4, R48, 0xffffffe0, RZ, 0xc0, !PT ;  /* 0xffffffe030047812 */ /* 0x002fe200078ec0ff */
[----:B------:R-:W1:Y:S01]  /*1fb20*/  S2R R10, SR_CTAID.Y ;  /* 0x00000000000a7919 */ /* 0x000e620000002600 */
[----:B------:R-:W-:Y:S01]  /*1fb30*/  SHF.R.S32.HI R5, RZ, 0x1f, R49 ;  /* 0x0000001fff057819 */ /* 0x000fe20000011431 */
[----:B------:R-:W-:Y:S01]  /*1fb40*/  IMAD.MOV.U32 R9, RZ, RZ, c[0x0][0x4e8] ;  /* 0x00013a00ff097624 */ /* 0x000fe200078e00ff */
[----:B------:R-:W-:Y:S01]  /*1fb50*/  LEA.HI R0, R29, R29, RZ, 0x1 ;  /* 0x0000001d1d007211 */ /* 0x000fe200078f08ff */
[----:B------:R-:W-:Y:S01]  /*1fb60*/  IMAD.IADD R8, R57, 0x1, -R4 ;  /* 0x0000000139087824 */ /* 0x000fe200078e0a04 */
[----:B------:R-:W2:Y:S01]  /*1fb70*/  S2R R14, SR_CTAID.Y ;  /* 0x00000000000e7919 */ /* 0x000ea20000002600 */
[----:B------:R-:W-:Y:S01]  /*1fb80*/  LEA.HI R4, R5, R49, RZ, 0x2 ;  /* 0x0000003105047211 */ /* 0x000fe200078f10ff */
[----:B------:R-:W-:Y:S01]  /*1fb90*/  IMAD R12, R29, 0x20, R52 ;  /* 0x000000201d0c7824 */ /* 0x000fe200078e0234 */
[C---:B------:R-:W-:Y:S01]  /*1fba0*/  LOP3.LUT R5, R0.reuse, 0x1ffffffe, RZ, 0xc0, !PT ;  /* 0x1ffffffe00057812 */ /* 0x040fe200078ec0ff */
[----:B------:R-:W3:Y:S01]  /*1fbb0*/  S2R R21, SR_CTAID.X ;  /* 0x0000000000157919 */ /* 0x000ee20000002500 */
[----:B------:R-:W-:Y:S01]  /*1fbc0*/  SHF.R.S32.HI R7, RZ, 0x1f, R8 ;  /* 0x0000001fff077819 */ /* 0x000fe20000011408 */
[----:B------:R-:W-:Y:S01]  /*1fbd0*/  IMAD.SHL.U32 R0, R0, 0x20, RZ ;  /* 0x0000002000007824 */ /* 0x000fe200078e00ff */
[----:B------:R-:W-:Y:S01]  /*1fbe0*/  LOP3.LUT R4, R4, 0xffffffc, RZ, 0xc0, !PT ;  /* 0x0ffffffc04047812 */ /* 0x000fe200078ec0ff */
[----:B-----5:R-:W-:Y:S01]  /*1fbf0*/  IMAD R24, R24, c[0x0][0x4e8], RZ ;  /* 0x00013a0018187a24 */ /* 0x020fe200078e02ff */
[----:B------:R-:W-:Y:S01]  /*1fc00*/  LEA.HI R7, R7, R8, RZ, 0x2 ;  /* 0x0000000807077211 */ /* 0x000fe200078f10ff */
[----:B------:R-:W-:Y:S01]  /*1fc10*/  BSSY B0, `(.L_x_518) ;  /* 0x0000087000007945 */ /* 0x000fe20003800000 */
[----:B------:R-:W-:-:S02]  /*1fc20*/  IADD3 R6, R29, -R5, RZ ;  /* 0x800000051d067210 */ /* 0x000fc40007ffe0ff */
[----:B------:R-:W-:Y:S01]  /*1fc30*/  LOP3.LUT R5, R0, 0xffffffc0, RZ, 0xc0, !PT ;  /* 0xffffffc000057812 */ /* 0x000fe200078ec0ff */
[----:B------:R-:W-:Y:S01]  /*1fc40*/  IMAD.IADD R0, R49, 0x1, -R4 ;  /* 0x0000000131007824 */ /* 0x000fe200078e0a04 */
[----:B------:R-:W-:Y:S02]  /*1fc50*/  SHF.R.S32.HI R4, RZ, 0x2, R7 ;  /* 0x00000002ff047819 */ /* 0x000fe40000011407 */
[----:B------:R-:W-:Y:S01]  /*1fc60*/  ISETP.NE.AND P2, PT, R9, 0x1, PT ;  /* 0x000000010900780c */ /* 0x000fe20003f45270 */
[----:B------:R-:W-:Y:S01]  /*1fc70*/  IMAD R6, R6, 0x8, R5 ;  /* 0x0000000806067824 */ /* 0x000fe200078e0205 */
[----:B------:R-:W-:Y:S01]  /*1fc80*/  LEA R16, R0, R4, 0x4 ;  /* 0x0000000400107211 */ /* 0x000fe200078e20ff */
[----:B------:R-:W-:Y:S01]  /*1fc90*/  IMAD R0, R3, c[0x0][0x3a0], RZ ;  /* 0x0000e80003007a24 */ /* 0x000fe200078e02ff */
[----:B-1----:R-:W-:Y:S02]  /*1fca0*/  SHF.R.S32.HI R11, RZ, 0x1f, R10 ;  /* 0x0000001fff0b7819 */ /* 0x002fe4000001140a */
[----:B------:R-:W-:Y:S01]  /*1fcb0*/  LEA.HI R10, R52, R52, RZ, 0x1 ;  /* 0x00000034340a7211 */ /* 0x000fe200078f08ff */
[----:B------:R-:W-:Y:S01]  /*1fcc0*/  IMAD.IADD R6, R16, 0x1, R6 ;  /* 0x0000000110067824 */ /* 0x000fe200078e0206 */
[----:B------:R-:W-:Y:S01]  /*1fcd0*/  LOP3.LUT P0, RZ, R8, 0x3, RZ, 0xc0, !PT ;  /* 0x0000000308ff7812 */ /* 0x000fe2000780c0ff */
[----:B--2---:R-:W-:Y:S01]  /*1fce0*/  IMAD.WIDE.U32 R4, R14, c[0x0][0x490], R2 ;  /* 0x000124000e047a25 */ /* 0x004fe200078e0002 */
[----:B------:R-:W-:-:S02]  /*1fcf0*/  LOP3.LUT R10, R10, 0x3fffffe, RZ, 0xc0, !PT ;  /* 0x03fffffe0a0a7812 */ /* 0x000fc400078ec0ff */
[----:B------:R-:W-:Y:S01]  /*1fd00*/  LEA.HI R13, R61, R57, RZ, 0x3 ;  /* 0x000000393d0d7211 */ /* 0x000fe200078f18ff */
[C---:B------:R-:W-:Y:S02]  /*1fd10*/  IMAD R7, R2.reuse, c[0x0][0x3a4], R0 ;  /* 0x0000e90002077a24 */ /* 0x040fe400078e0200 */
[----:B------:R-:W-:-:S04]  /*1fd20*/  IMAD.WIDE.U32 R2, R2, c[0x0][0x3a0], RZ ;  /* 0x0000e80002027a25 */ /* 0x000fc800078e00ff */
[----:B---3--:R-:W-:Y:S02]  /*1fd30*/  IMAD R0, R21, 0x80, R6 ;  /* 0x0000008015007824 */ /* 0x008fe400078e0206 */
[----:B------:R-:W-:Y:S02]  /*1fd40*/  IMAD R9, R11, c[0x0][0x490], RZ ;  /* 0x000124000b097a24 */ /* 0x000fe400078e02ff */
[----:B------:R-:W-:Y:S01]  /*1fd50*/  IMAD.IADD R3, R3, 0x1, R7 ;  /* 0x0000000103037824 */ /* 0x000fe200078e0207 */
[----:B------:R-:W-:Y:S01]  /*1fd60*/  MOV R6, R0 ;  /* 0x0000000000067202 */ /* 0x000fe20000000f00 */
[----:B------:R-:W-:-:S04]  /*1fd70*/  @P2 IMAD.HI.U32 R8, R0, c[0x0][0x4ec], RZ ;  /* 0x00013b0000082a27 */ /* 0x000fc800078e00ff */
[----:B------:R-:W-:Y:S01]  /*1fd80*/  IMAD.IADD R7, R52, 0x1, -R10 ;  /* 0x0000000134077824 */ /* 0x000fe200078e0a0a */
[----:B------:R-:W-:Y:S01]  /*1fd90*/  @P2 SHF.R.U32.HI R6, RZ, c[0x0][0x4f0], R8 ;  /* 0x00013c00ff062a19 */ /* 0x000fe20000011608 */
[C---:B------:R-:W-:Y:S02]  /*1fda0*/  IMAD R9, R14.reuse, c[0x0][0x494], R9 ;  /* 0x000125000e097a24 */ /* 0x040fe400078e0209 */
[----:B------:R-:W-:Y:S01]  /*1fdb0*/  IMAD R20, R49, 0x8, R7 ;  /* 0x0000000831147824 */ /* 0x000fe200078e0207 */
[----:B------:R-:W-:Y:S01]  /*1fdc0*/  SHF.R.S32.HI R7, RZ, 0x1f, R63 ;  /* 0x0000001fff077819 */ /* 0x000fe2000001143f */
[----:B------:R-:W-:Y:S01]  /*1fdd0*/  IMAD R11, R11, c[0x0][0x3e8], RZ ;  /* 0x0000fa000b0b7a24 */ /* 0x000fe200078e02ff */
[----:B------:R-:W-:Y:S01]  /*1fde0*/  IADD3 R5, R5, R9, RZ ;  /* 0x0000000905057210 */ /* 0x000fe20007ffe0ff */
[----:B------:R-:W-:Y:S01]  /*1fdf0*/  IMAD.WIDE.U32 R2, R14, c[0x0][0x3e8], R2 ;  /* 0x0000fa000e027a25 */ /* 0x000fe200078e0002 */
[----:B------:R-:W-:Y:S02]  /*1fe00*/  IADD3 R8, -R6, RZ, RZ ;  /* 0x000000ff06087210 */ /* 0x000fe40007ffe1ff */
[----:B------:R-:W-:Y:S01]  /*1fe10*/  SEL R9, R63, RZ, !P1 ;  /* 0x000000ff3f097207 */ /* 0x000fe20004800000 */
[----:B------:R-:W-:Y:S01]  /*1fe20*/  IMAD R12, R21, 0x80, R12 ;  /* 0x00000080150c7824 */ /* 0x000fe200078e020c */
[----:B------:R-:W-:Y:S01]  /*1fe30*/  SEL R10, R7, RZ, !P1 ;  /* 0x000000ff070a7207 */ /* 0x000fe20004800000 */
[----:B------:R-:W-:-:S02]  /*1fe40*/  IMAD R7, R14, c[0x0][0x3ec], R11 ;  /* 0x0000fb000e077a24 */ /* 0x000fc400078e020b */
        /* <DEDUP_REMOVED lines=99> */
.L_x_519:
[----:B---3--:R-:W-:Y:S05]  /*20480*/  BSYNC B0 ;  /* 0x0000000000007941 */ /* 0x008fea0003800000 */
.L_x_518:
        /* <DEDUP_REMOVED lines=23> */
.L_x_521:
[----:B------:R-:W-:Y:S05]  /*20600*/  BSYNC B0 ;  /* 0x0000000000007941 */ /* 0x000fea0003800000 */
.L_x_520:
        /* <DEDUP_REMOVED lines=23> */
.L_x_523:
[----:B------:R-:W-:Y:S05]  /*20780*/  BSYNC B0 ;  /* 0x0000000000007941 */ /* 0x000fea0003800000 */
.L_x_522:
        /* <DEDUP_REMOVED lines=24> */
.L_x_516:
        /* <DEDUP_REMOVED lines=19> */
.L_x_524:
[----:B-1----:R-:W1:Y:S01]  /*20a40*/  S2R R11, SR_TID.X ;  /* 0x00000000000b7919 */ /* 0x002e620000002100 */
[----:B------:R-:W-:Y:S01]  /*20a50*/  SHF.R.S32.HI R0, RZ, 0x1f, R8 ;  /* 0x0000001fff007819 */ /* 0x000fe20000011408 */
[----:B------:R-:W-:Y:S01]  /*20a60*/  BSSY B0, `(.L_x_525) ;  /* 0x0000029000007945 */ /* 0x000fe20003800000 */
[----:B------:R-:W-:Y:S01]  /*20a70*/  SEL R9, R8, RZ, !P0 ;  /* 0x000000ff08097207 */ /* 0x000fe20004000000 */
[----:B------:R-:W2:Y:S01]  /*20a80*/  S2R R2, SR_CTAID.Y ;  /* 0x0000000000027919 */ /* 0x000ea20000002600 */
[----:B------:R-:W-:-:S03]  /*20a90*/  SEL R10, R0, RZ, !P0 ;  /* 0x000000ff000a7207 */ /* 0x000fc60004000000 */
[----:B------:R-:W3:Y:S01]  /*20aa0*/  S2R R12, SR_CTAID.Y ;  /* 0x00000000000c7919 */ /* 0x000ee20000002600 */
[----:B-1----:R-:W-:Y:S02]  /*20ab0*/  ISETP.GT.AND P1, PT, R11, 0x7f, PT ;  /* 0x0000007f0b00780c */ /* 0x002fe40003f24270 */
[----:B--2---:R-:W-:-:S11]  /*20ac0*/  SHF.R.S32.HI R14, RZ, 0x1f, R2 ;  /* 0x0000001fff0e7819 */ /* 0x004fd60000011402 */
[----:B------:R-:W-:Y:S05]  /*20ad0*/  @P1 BRA `(.L_x_526) ;  /* 0x0000021000001947 */ /* 0x000fea0003800000 */
[----:B---3--:R-:W1:Y:S01]  /*20ae0*/  S2R R8, SR_CTAID.X ;  /* 0x0000000000087919 */ /* 0x008e620000002500 */
        /* <DEDUP_REMOVED lines=32> */
.L_x_526:
[----:B---3--:R-:W-:Y:S05]  /*20cf0*/  BSYNC B0 ;  /* 0x0000000000007941 */ /* 0x008fea0003800000 */
.L_x_525:
        /* <DEDUP_REMOVED lines=64> */
.L_x_528:
[----:B------:R-:W-:Y:S05]  /*21100*/  BSYNC B0 ;  /* 0x0000000000007941 */ /* 0x000fea0003800000 */
.L_x_527:
        /* <DEDUP_REMOVED lines=21> */
.L_x_530:
[----:B------:R-:W-:Y:S05]  /*21260*/  BSYNC B0 ;  /* 0x0000000000007941 */ /* 0x000fea0003800000 */
.L_x_529:
        /* <DEDUP_REMOVED lines=21> */
.L_x_532:
[----:B------:R-:W-:Y:S05]  /*213c0*/  BSYNC B0 ;  /* 0x0000000000007941 */ /* 0x000fea0003800000 */
.L_x_531:
        /* <DEDUP_REMOVED lines=22> */
.L_x_533:
        /* <DEDUP_REMOVED lines=13> */
.L_x_759:


//--------------------- .text._ZN7cutlass13device_kernelIN5flash19enable_sm80_to_sm89INS1_16FlashAttnFwdSm80INS1_25CollectiveMainloopFwdSm80ILi4ELi1ELb0EN4cute5tupleIJNS5_1CILi128EEENS7_ILi64EEENS7_ILi96EEEEEELi96ENS_6half_tEfNS_4arch4Sm80ELb1ELb0ELb1ELb0ELb0ELb0ELb1ELb0EEENS1_21CollectiveEpilogueFwdINS6_IJS8_SA_S9_EEENS6_IJNS7_ILi1EEESI_SI_EEESC_SE_Li128ELb0ELb1ELb0ELb0EEENS1_30DynamicPersistentTileSchedulerILi128ELi128ELb0ELb1ELb0EEEEEEEEEvNT_6ParamsE --------------------------
	.section	.text._ZN7cutlass13device_kernelIN5flash19enable_sm80_to_sm89INS1_16FlashAttnFwdSm80INS1_25CollectiveMainloopFwdSm80ILi4ELi1ELb0EN4cute5tupleIJNS5_1CILi128EEENS7_ILi64EEENS7_ILi96EEEEEELi96ENS_6half_tEfNS_4arch4Sm80ELb1ELb0ELb1ELb0ELb0ELb0ELb1ELb0EEENS1_21CollectiveEpilogueFwdINS6_IJS8_SA_S9_EEENS6_IJNS7_ILi1EEESI_SI_EEESC_SE_Li128ELb0ELb1ELb0ELb0EEENS1_30DynamicPersistentTileSchedulerILi128ELi128ELb0ELb1ELb0EEEEEEEEEvNT_6ParamsE,"ax",@progbits
	.sectioninfo	@"SHI_REGISTERS=255"
	.align	128
.text._ZN7cutlass13device_kernelIN5flash19enable_sm80_to_sm89INS1_16FlashAttnFwdSm80INS1_25CollectiveMainloopFwdSm80ILi4ELi1ELb0EN4cute5tupleIJNS5_1CILi128EEENS7_ILi64EEENS7_ILi96EEEEEELi96ENS_6half_tEfNS_4arch4Sm80ELb1ELb0ELb1ELb0ELb0ELb0ELb1ELb0EEENS1_21CollectiveEpilogueFwdINS6_IJS8_SA_S9_EEENS6_IJNS7_ILi1EEESI_SI_EEESC_SE_Li128ELb0ELb1ELb0ELb0EEENS1_30DynamicPersistentTileSchedulerILi128ELi128ELb0ELb1ELb0EEEEEEEEEvNT_6ParamsE:
        .type           _ZN7cutlass13device_kernelIN5flash19enable_sm80_to_sm89INS1_16FlashAttnFwdSm80INS1_25CollectiveMainloopFwdSm80ILi4ELi1ELb0EN4cute5tupleIJNS5_1CILi128EEENS7_ILi64EEENS7_ILi96EEEEEELi96ENS_6half_tEfNS_4arch4Sm80ELb1ELb0ELb1ELb0ELb0ELb0ELb1ELb0EEENS1_21CollectiveEpilogueFwdINS6_IJS8_SA_S9_EEENS6_IJNS7_ILi1EEESI_SI_EEESC_SE_Li128ELb0ELb1ELb0ELb0EEENS1_30DynamicPersistentTileSchedulerILi128ELi128ELb0ELb1ELb0EEEEEEEEEvNT_6ParamsE,@function
        .size           _ZN7cutlass13device_kernelIN5flash19enable_sm80_to_sm89INS1_16FlashAttnFwdSm80INS1_25CollectiveMainloopFwdSm80ILi4ELi1ELb0EN4cute5tupleIJNS5_1CILi128EEENS7_ILi64EEENS7_ILi96EEEEEELi96ENS_6half_tEfNS_4arch4Sm80ELb1ELb0ELb1ELb0ELb0ELb0ELb1ELb0EEENS1_21CollectiveEpilogueFwdINS6_IJS8_SA_S9_EEENS6_IJNS7_ILi1EEESI_SI_EEESC_SE_Li128ELb0ELb1ELb0ELb0EEENS1_30DynamicPersistentTileSchedulerILi128ELi128ELb0ELb1ELb0EEEEEEEEEvNT_6ParamsE,(.L_x_760 - _ZN7cutlass13device_kernelIN5flash19enable_sm80_to_sm89INS1_16FlashAttnFwdSm80INS1_25CollectiveMainloopFwdSm80ILi4ELi1ELb0EN4cute5tupleIJNS5_1CILi128EEENS7_ILi64EEENS7_ILi96EEEEEELi96ENS_6half_tEfNS_4arch4Sm80ELb1ELb0ELb1ELb0ELb0ELb0ELb1ELb0EEENS1_21CollectiveEpilogueFwdINS6_IJS8_SA_S9_EEENS6_IJNS7_ILi1EEESI_SI_EEESC_SE_Li128ELb0ELb1ELb0ELb0EEENS1_30DynamicPersistentTileSchedulerILi128ELi128ELb0ELb1ELb0EEEEEEEEEvNT_6ParamsE)
        .other          _ZN7cutlass13device_kernelIN5flash19enable_sm80_to_sm89INS1_16FlashAttnFwdSm80INS1_25CollectiveMainloopFwdSm80ILi4ELi1ELb0EN4cute5tupleIJNS5_1CILi128EEENS7_ILi64EEENS7_ILi96EEEEEELi96ENS_6half_tEfNS_4arch4Sm80ELb1ELb0ELb1ELb0ELb0ELb0ELb1ELb0EEENS1_21CollectiveEpilogueFwdINS6_IJS8_SA_S9_EEENS6_IJNS7_ILi1EEESI_SI_EEESC_SE_Li128ELb0ELb1ELb0ELb0EEENS1_30DynamicPersistentTileSchedulerILi128ELi128ELb0ELb1ELb0EEEEEEEEEvNT_6ParamsE,@"STO_CUDA_ENTRY STV_DEFAULT"
_ZN7cutlass13device_kernelIN5flash19enable_sm80_to_sm89INS1_16FlashAttnFwdSm80INS1_25CollectiveMainloopFwdSm80ILi4ELi1ELb0EN4cute5tupleIJNS5_1CILi128EEENS7_ILi64EEENS7_ILi96EEEEEELi96ENS_6half_tEfNS_4arch4Sm80ELb1ELb0ELb1ELb0ELb0ELb0ELb1ELb0EEENS1_21CollectiveEpilogueFwdINS6_IJS8_SA_S9_EEENS6_IJNS7_ILi1EEESI_SI_EEESC_SE_Li128ELb0ELb1ELb0ELb0EEENS1_30DynamicPersistentTileSchedulerILi128ELi128ELb0ELb1ELb0EEEEEEEEEvNT_6ParamsE:
[----:B------:R-:W-:-:S03]  /*0000*/  MOV R1, c[0x0][0x28] ;  /* 0x00000a0000017a02 */ /* 0x000fc60000000f00 */
[----:B------:R-:W1:Y:S01]  /*0010*/  S2R R18, SR_TID.X ;  /* 0x0000000000127919 */ /* 0x000e620000002100 */
[----:B------:R-:W-:-:S03]  /*0020*/  IADD3 R1, R1, -0x88, RZ ;  /* 0xffffff7801017810 */ /* 0x000fc60007ffe0ff */
[----:B------:R-:W2:Y:S01]  /*0030*/  S2R R17, SR_CTAID.X ;  /* 0x0000000000117919 */ /* 0x000ea20000002500 */
[----:B-1----:R-:W-:-:S05]  /*0040*/  SHF.R.U32.HI R2, RZ, 0x5, R18 ;  /* 0x00000005ff027819 */ /* 0x002fca0000011612 */
[----:B------:R-:W1:Y:S02]  /*0050*/  SHFL.IDX PT, R0, R2, RZ, 0x1f ;  /* 0x00001fff02007589 */ /* 0x000e6400000e0000 */
[----:B-1----:R-:W-:Y:S02]  /*0060*/  ISETP.GE.AND P0, PT, R0, 0x1, PT ;  /* 0x000000010000780c */ /* 0x002fe40003f06270 */
[----:B------:R1:W-:Y:S11]  /*0070*/  STL [R1+0x7c], R0 ;  /* 0x00007c0001007387 */ /* 0x0003f60000100800 */
[----:B------:R-:W-:Y:S06]  /*0080*/  @P0 BAR.ARV 0x4, 0x80 ;  /* 0x0102000000000b1d */ /* 0x000fec0000002000 */
[----:B--2---:R-:W-:-:S13]  /*0090*/  ISETP.GE.AND P0, PT, R17, c[0x0][0x538], PT ;  /* 0x00014e0011007a0c */ /* 0x004fda0003f06270 */
[----:B------:R-:W-:Y:S05]  /*00a0*/  @P0 EXIT ;  /* 0x000000000000094d */ /* 0x000fea0003800000 */
[----:B-1----:R-:W-:Y:S01]  /*00b0*/  SHF.R.S32.HI R6, RZ, 0x1f, R18 ;  /* 0x0000001fff067819 */ /* 0x002fe20000011412 */
[----:B------:R-:W-:Y:S01]  /*00c0*/  IMAD.MOV.U32 R206, RZ, RZ, 0x20 ;  /* 0x00000020ffce7424 */ /* 0x000fe200078e00ff */
[----:B------:R-:W-:Y:S02]  /*00d0*/  ULDC.64 UR6, c[0x0][0x118] ;  /* 0x0000460000067ab9 */ /* 0x000fe40000000a00 */
[CC--:B------:R-:W-:Y:S02]  /*00e0*/  LEA.HI R16, R6.reuse, R18.reuse, RZ, 0x3 ;  /* 0x0000001206107211 */ /* 0x0c0fe400078f18ff */
[----:B------:R-:W-:Y:S02]  /*00f0*/  LEA.HI R5, R6, R18, RZ, 0x4 ;  /* 0x0000001206057211 */ /* 0x000fe400078f20ff */
[----:B------:R-:W-:Y:S02]  /*0100*/  LOP3.LUT R0, R16, 0xfffffff8, RZ, 0xc0, !PT ;  /* 0xfffffff810007812 */ /* 0x000fe400078ec0ff */
[----:B------:R-:W-:-:S02]  /*0110*/  SHF.R.S32.HI R4, RZ, 0x4, R5 ;  /* 0x00000004ff047819 */ /* 0x000fc40000011405 */
[----:B------:R-:W-:Y:S01]  /*0120*/  LEA.HI R10, R6, R18, RZ, 0x2 ;  /* 0x00000012060a7211 */ /* 0x000fe200078f10ff */
[----:B------:R-:W-:Y:S01]  /*0130*/  IMAD.IADD R0, R18, 0x1, -R0 ;  /* 0x0000000112007824 */ /* 0x000fe200078e0a00 */
[----:B------:R-:W-:Y:S02]  /*0140*/  LEA.HI R3, R5, R4, RZ, 0x1 ;  /* 0x0000000405037211 */ /* 0x000fe400078f08ff */
[----:B------:R-:W-:Y:S02]  /*0150*/  SHF.R.S32.HI R24, RZ, 0x2, R10 ;  /* 0x00000002ff187819 */ /* 0x000fe4000001140a */
[----:B------:R-:W-:Y:S02]  /*0160*/  LEA.HI R11, R0, R0, RZ, 0x1 ;  /* 0x00000000000b7211 */ /* 0x000fe400078f08ff */
[----:B------:R-:W-:Y:S02]  /*0170*/  LOP3.LUT R3, R3, 0xfffffffe, RZ, 0xc0, !PT ;  /* 0xfffffffe03037812 */ /* 0x000fe400078ec0ff */
[----:B------:R-:W-:-:S02]  /*0180*/  LOP3.LUT R2, R11, 0x3fffffe, RZ, 0xc0, !PT ;  /* 0x03fffffe0b027812 */ /* 0x000fc400078ec0ff */
[----:B------:R-:W-:Y:S01]  /*0190*/  LEA.HI R13, R6, R18, RZ, 0x5 ;  /* 0x00000012060d7211 */ /* 0x000fe200078f28ff */
[----:B------:R-:W-:Y:S01]  /*01a0*/  IMAD.IADD R14, R4, 0x1, -R3 ;  /* 0x00000001040e7824 */ /* 0x000fe200078e0a03 */
[----:B------:R-:W-:Y:S01]  /*01b0*/  LOP3.LUT R3, R5, 0xfffffff0, RZ, 0xc0, !PT ;  /* 0xfffffff005037812 */ /* 0x000fe200078ec0ff */
[----:B------:R-:W-:Y:S01]  /*01c0*/  IMAD.IADD R204, R0, 0x1, -R2 ;  /* 0x0000000100cc7824 */ /* 0x000fe200078e0a02 */
[----:B------:R-:W-:Y:S02]  /*01d0*/  SHF.R.S32.HI R0, RZ, 0x3, R16 ;  /* 0x00000003ff007819 */ /* 0x000fe40000011410 */
[----:B------:R-:W-:Y:S01]  /*01e0*/  LOP3.LUT R2, R10, 0xfffffffc, RZ, 0xc0, !PT ;  /* 0xfffffffc0a027812 */ /* 0x000fe200078ec0ff */
[----:B------:R-:W-:Y:S01]  /*01f0*/  IMAD R204, R14, 0x8, R204 ;  /* 0x000000080ecc7824 */ /* 0x000fe200078e02cc */
[----:B------:R-:W-:Y:S01]  /*0200*/  LEA.HI R4, R10, R24, RZ, 0x1 ;  /* 0x000000180a047211 */ /* 0x000fe200078f08ff */
[----:B------:R-:W-:Y:S01]  /*0210*/  IMAD.SHL.U32 R0, R0, 0x40, RZ ;  /* 0x0000004000007824 */ /* 0x000fe200078e00ff */
[----:B------:R-:W-:Y:S01]  /*0220*/  SHF.R.S32.HI R207, RZ, 0x5, R13 ;  /* 0x00000005ffcf7819 */ /* 0x000fe2000001140d */
[----:B------:R-:W-:Y:S01]  /*0230*/  IMAD.IADD R9, R18, 0x1, -R2 ;  /* 0x0000000112097824 */ /* 0x000fe200078e0a02 */
[----:B------:R-:W-:-:S02]  /*0240*/  LOP3.LUT R4, R4, 0x7fffffe, RZ, 0xc0, !PT ;  /* 0x07fffffe04047812 */ /* 0x000fc400078ec0ff */
[----:B------:R-:W-:Y:S01]  /*0250*/  LOP3.LUT R2, R0, 0xc0, RZ, 0xc0, !PT ;  /* 0x000000c000027812 */ /* 0x000fe200078ec0ff */
[----:B------:R-:W-:Y:S02]  /*0260*/  IMAD.IADD R0, R18, 0x1, -R3 ;  /* 0x0000000112007824 */ /* 0x000fe400078e0a03 */
[----:B------:R-:W-:Y:S01]  /*0270*/  IMAD.SHL.U32 R22, R9, 0x8, RZ ;  /* 0x0000000809167824 */ /* 0x000fe200078e00ff */
[----:B------:R-:W-:Y:S01]  /*0280*/  SHF.R.U32.HI R3, RZ, 0x3, R2 ;  /* 0x00000003ff037819 */ /* 0x000fe20000011602 */
[----:B------:R-:W-:Y:S01]  /*0290*/  IMAD.IADD R6, R24, 0x1, -R4 ;  /* 0x0000000118067824 */ /* 0x000fe200078e0a04 */
[----:B------:R-:W-:Y:S02]  /*02a0*/  LEA.HI R7, R0, R0, RZ, 0x1 ;  /* 0x0000000000077211 */ /* 0x000fe400078f08ff */
[----:B------:R-:W-:Y:S02]  /*02b0*/  LOP3.LUT R2, R2, 0x18, R22, 0xf8, !PT ;  /* 0x0000001802027812 */ /* 0x000fe400078ef816 */
[----:B------:R-:W-:-:S02]  /*02c0*/  LOP3.LUT R4, R7, 0x7fffffe, RZ, 0xc0, !PT ;  /* 0x07fffffe07047812 */ /* 0x000fc400078ec0ff */
[----:B------:R-:W-:Y:S01]  /*02d0*/  LOP3.LUT R5, R2, R3, RZ, 0x3c, !PT ;  /* 0x0000000302057212 */ /* 0x000fe200078e3cff */
[----:B------:R-:W-:Y:S01]  /*02e0*/  IMAD R3, R207, 0x8, R6 ;  /* 0x00000008cf037824 */ /* 0x000fe200078e0206 */
[----:B------:R-:W-:Y:S01]  /*02f0*/  SHF.R.S32.HI R8, RZ, 0x1f, R0 ;  /* 0x0000001fff087819 */ /* 0x000fe20000011400 */
[----:B------:R-:W-:Y:S01]  /*0300*/  IMAD.IADD R12, R0, 0x1, -R4 ;  /* 0x00000001000c7824 */ /* 0x000fe200078e0a04 */
[----:B------:R-:W-:Y:S02]  /*0310*/  LEA.HI R2, R9, R9, RZ, 0x1 ;  /* 0x0000000909027211 */ /* 0x000fe400078f08ff */
[----:B------:R-:W-:Y:S01]  /*0320*/  LEA.HI R15, R8, R0, RZ, 0x3 ;  /* 0x00000000080f7211 */ /* 0x000fe200078f18ff */
[----:B------:R-:W-:Y:S01]  /*0330*/  IMAD.U32 R0, R3, 0x20, R5 ;  /* 0x0000002003007824 */ /* 0x000fe200078e0005 */
[----:B------:R-:W-:Y:S02]  /*0340*/  LOP3.LUT R4, R13, 0xffffffe0, RZ, 0xc0, !PT ;  /* 0xffffffe00d047812 */ /* 0x000fe400078ec0ff */
[----:B------:R-:W-:-:S02]  /*0350*/  SHF.R.S32.HI R6, RZ, 0x1f, R10 ;  /* 0x0000001fff067819 */ /* 0x000fc4000001140a */
[----:B------:R1:W-:Y:S01]  /*0360*/  STL [R1+0x30], R0 ;  /* 0x0000300001007387 */ /* 0x0003e20000100800 */
[----:B------:R-:W-:Y:S01]  /*0370*/  LOP3.LUT R3, R2, 0x1ffffffe, RZ, 0xc0, !PT ;  /* 0x1ffffffe02037812 */ /* 0x000fe200078ec0ff */
[----:B------:R-:W-:Y:S01]  /*0380*/  IMAD.IADD R21, R18, 0x1, -R4 ;  /* 0x0000000112157824 */ /* 0x000fe200078e0a04 */
[----:B------:R-:W-:Y:S02]  /*0390*/  SHF.R.S32.HI R5, RZ, 0x1f, R13 ;  /* 0x0000001fff057819 */ /* 0x000fe4000001140d */
[----:B------:R-:W-:Y:S01]  /*03a0*/  SHF.R.S32.HI R8, RZ, 0x1, R7 ;  /* 0x00000001ff087819 */ /* 0x000fe20000011407 */
[----:B------:R-:W-:Y:S01]  /*03b0*/  IMAD.IADD R3, R9, 0x1, -R3 ;  /* 0x0000000109037824 */ /* 0x000fe200078e0a03 */
[----:B------:R-:W-:Y:S02]  /*03c0*/  LEA.HI R4, R5, R207, RZ, 0x2 ;  /* 0x000000cf05047211 */ /* 0x000fe400078f10ff */
[----:B------:R-:W-:Y:S02]  /*03d0*/  SHF.R.S32.HI R5, RZ, 0x1f, R21 ;  /* 0x0000001fff057819 */ /* 0x000fe40000011415 */
[----:B------:R-:W-:-:S02]  /*03e0*/  SHF.R.S32.HI R23, RZ, 0x1f, R22 ;  /* 0x0000001fff177819 */ /* 0x000fc40000011416 */
[----:B------:R-:W-:Y:S01]  /*03f0*/  LEA.HI R10, R5, R21, RZ, 0x2 ;  /* 0x00000015050a7211 */ /* 0x000fe200078f10ff */
[----:B-1----:R-:W-:Y:S01]  /*0400*/  IMAD.SHL.U32 R0, R2, 0x20, RZ ;  /* 0x0000002002007824 */ /* 0x002fe200078e00ff */
[----:B------:R-:W-:Y:S02]  /*0410*/  LEA.HI R2, R6, R24, RZ, 0x3 ;  /* 0x0000001806027211 */ /* 0x000fe400078f18ff */
[----:B------:R-:W-:Y:S02]  /*0420*/  SHF.R.S32.HI R6, RZ, 0x1f, R7 ;  /* 0x0000001fff067819 */ /* 0x000fe40000011407 */
[----:B------:R-:W-:Y:S02]  /*0430*/  LOP3.LUT R0, R0, 0xffffffc0, RZ, 0xc0, !PT ;  /* 0xffffffc000007812 */ /* 0x000fe400078ec0ff */
[----:B------:R-:W-:-:S03]  /*0440*/  LOP3.LUT R2, R2, 0xfffffff8, RZ, 0xc0, !PT ;  /* 0xfffffff802027812 */ /* 0x000fc600078ec0ff */
[----:B------:R-:W-:Y:S01]  /*0450*/  IMAD R13, R3, 0x8, R0 ;  /* 0x00000008030d7824 */ /* 0x000fe200078e0200 */
[----:B------:R-:W-:Y:S01]  /*0460*/  LOP3.LUT R0, R4, 0xffffffc, RZ, 0xc0, !PT ;  /* 0x0ffffffc04007812 */ /* 0x000fe200078ec0ff */
[----:B------:R-:W-:Y:S01]  /*0470*/  IMAD.IADD R4, R24, 0x1, -R2 ;  /* 0x0000000118047824 */ /* 0x000fe200078e0a02 */
[----:B------:R-:W-:-:S03]  /*0480*/  SHF.R.S32.HI R3, RZ, 0x1, R11 ;  /* 0x00000001ff037819 */ /* 0x000fc6000001140b */
[C---:B------:R-:W-:Y:S01]  /*0490*/  IMAD.IADD R2, R207.reuse, 0x1, -R0 ;  /* 0x00000001cf027824 */ /* 0x040fe200078e0a00 */
[----:B------:R-:W-:Y:S01]  /*04a0*/  SHF.R.S32.HI R0, RZ, 0x2, R10 ;  /* 0x00000002ff007819 */ /* 0x000fe2000001140a */
[----:B------:R-:W-:Y:S01]  /*04b0*/  IMAD.SHL.U32 R207, R207, 0x200, RZ ;  /* 0x00000200cfcf7824 */ /* 0x000fe200078e00ff */
[----:B------:R-:W-:Y:S02]  /*04c0*/  LEA.HI R7, R4, R4, RZ, 0x1 ;  /* 0x0000000404077211 */ /* 0x000fe400078f08ff */
[C---:B------:R-:W-:Y:S01]  /*04d0*/  LOP3.LUT P2, RZ, R3.reuse, 0x2, RZ, 0xc0, !PT ;  /* 0x0000000203ff7812 */ /* 0x040fe2000784c0ff */
[----:B------:R-:W-:Y:S01]  /*04e0*/  IMAD.SHL.U32 R3, R3, 0x40, RZ ;  /* 0x0000004003037824 */ /* 0x000fe200078e00ff */
[----:B------:R-:W-:Y:S01]  /*04f0*/  LOP3.LUT R5, R7, 0x3fffffe, RZ, 0xc0, !PT ;  /* 0x03fffffe07057812 */ /* 0x000fe200078ec0ff */
[----:B------:R-:W-:Y:S01]  /*0500*/  IMAD R20, R2, 0x10, R0 ;  /* 0x0000001002147824 */ /* 0x000fe200078e0200 */
[----:B------:R-:W-:Y:S01]  /*0510*/  LEA.HI R2, R6, R8, RZ, 0x2 ;  /* 0x0000000806027211 */ /* 0x000fe200078f10ff */
[----:B------:R-:W-:Y:S01]  /*0520*/  IMAD R6, R9, 0x2, R207 ;  /* 0x0000000209067824 */ /* 0x000fe200078e02cf */
[----:B------:R-:W-:Y:S01]  /*0530*/  LOP3.LUT R0, R3, 0xc0, RZ, 0xc0, !PT ;  /* 0x000000c003007812 */ /* 0x000fe200078ec0ff */
[----:B------:R-:W-:Y:S01]  /*0540*/  IMAD.IADD R5, R4, 0x1, -R5 ;  /* 0x0000000104057824 */ /* 0x000fe200078e0a05 */
[----:B------:R-:W-:Y:S01]  /*0550*/  LOP3.LUT R2, R2, 0xfffffffc, RZ, 0xc0, !PT ;  /* 0xfffffffc02027812 */ /* 0x000fe200078ec0ff */
[----:B------:R-:W-:Y:S01]  /*0560*/  STL [R1+0x80], R20 ;  /* 0x0000801401007387 */ /* 0x000fe20000100800 */
[----:B------:R-:W-:Y:S01]  /*0570*/  LOP3.LUT R4, R0, 0x8, R16, 0xf8, !PT ;  /* 0x0000000800047812 */ /* 0x000fe200078ef810 */
[----:B------:R-:W-:Y:S01]  /*0580*/  IMAD R6, R5, 0x20, R6 ;  /* 0x0000002005067824 */ /* 0x000fe200078e0206 */
[----:B------:R-:W-:Y:S01]  /*0590*/  SHF.R.U32.HI R3, RZ, 0x3, R0 ;  /* 0x00000003ff037819 */ /* 0x000fe20000011600 */
[----:B------:R-:W-:Y:S01]  /*05a0*/  IMAD.IADD R2, R8, 0x1, -R2 ;  /* 0x0000000108027824 */ /* 0x000fe200078e0a02 */
[----:B------:R-:W-:Y:S01]  /*05b0*/  SHF.R.S32.HI R0, RZ, 0x1, R7 ;  /* 0x00000001ff007819 */ /* 0x000fe20000011407 */
[----:B------:R-:W-:Y:S01]  /*05c0*/  IMAD.SHL.U32 R5, R15, 0x20, RZ ;  /* 0x000000200f057824 */ /* 0x000fe200078e00ff */
[----:B------:R-:W-:Y:S01]  /*05d0*/  LOP3.LUT R8, R4, R3, RZ, 0x3c, !PT ;  /* 0x0000000304087212 */ /* 0x000fe200078e3cff */
[----:B------:R-:W-:Y:S01]  /*05e0*/  IMAD.SHL.U32 R7, R14, 0x8, RZ ;  /* 0x000000080e077824 */ /* 0x000fe200078e00ff */
[C---:B------:R-:W-:Y:S01]  /*05f0*/  LOP3.LUT R4, R0.reuse, 0x1, RZ, 0xc0, !PT ;  /* 0x0000000100047812 */ /* 0x040fe200078ec0ff */
[----:B------:R-:W-:Y:S01]  /*0600*/  IMAD.SHL.U32 R3, R0, 0x40, RZ ;  /* 0x0000004000037824 */ /* 0x000fe200078e00ff */
[C---:B------:R-:W-:Y:S01]  /*0610*/  LOP3.LUT P3, RZ, R2.reuse, 0x2, RZ, 0xc0, !PT ;  /* 0x0000000202ff7812 */ /* 0x040fe2000786c0ff */
[----:B------:R-:W-:Y:S01]  /*0620*/  IMAD.SHL.U32 R2, R2, 0x40, RZ ;  /* 0x0000004002027824 */ /* 0x000fe200078e00ff */
[----:B------:R-:W-:Y:S01]  /*0630*/  ISETP.NE.U32.AND P1, PT, R4, 0x1, PT ;  /* 0x000000010400780c */ /* 0x000fe20003f25070 */
[----:B------:R-:W-:Y:S01]  /*0640*/  IMAD.U32 R204, R204, 0x20, R8 ;  /* 0x00000020cccc7824 */ /* 0x000fe200078e0008 */
[----:B------:R-:W-:-:S02]  /*0650*/  LOP3.LUT R3, R3, 0xc0, RZ, 0xc0, !PT ;  /* 0x000000c003037812 */ /* 0x000fc400078ec0ff */
[----:B------:R-:W-:Y:S02]  /*0660*/  LOP3.LUT P0, RZ, R0, 0x2, RZ, 0xc0, !PT ;  /* 0x0000000200ff7812 */ /* 0x000fe4000780c0ff */
[----:B------:R-:W-:Y:S02]  /*0670*/  LEA.HI R3, R3, R3, RZ, 0x1d ;  /* 0x0000000303037211 */ /* 0x000fe400078fe8ff */
[----:B------:R-:W-:Y:S02]  /*0680*/  LOP3.LUT R0, R5, 0xffffff00, RZ, 0xc0, !PT ;  /* 0xffffff0005007812 */ /* 0x000fe400078ec0ff */
[----:B------:R-:W-:Y:S01]  /*0690*/  LOP3.LUT R2, R2, 0xc0, RZ, 0xc0, !PT ;  /* 0x000000c002027812 */ /* 0x000fe200078ec0ff */
[----:B------:R-:W-:Y:S01]  /*06a0*/  IMAD.IADD R3, R3, 0x1, R6 ;  /* 0x0000000103037824 */ /* 0x000fe200078e0206 */
[----:B------:R-:W-:Y:S01]  /*06b0*/  LEA R204, R204, 0x3100, 0x1 ;  /* 0x00003100cccc7811 */ /* 0x000fe200078e08ff */
[----:B------:R-:W-:Y:S01]  /*06c0*/  IMAD.IADD R207, R0, 0x1, R207 ;  /* 0x0000000100cf7824 */ /* 0x000fe200078e02cf */
[----:B------:R-:W-:Y:S01]  /*06d0*/  LOP3.LUT R4, R2, 0x8, R7, 0xf8, !PT ;  /* 0x0000000802047812 */ /* 0x000fe200078ef807 */
[----:B------:R-:W-:Y:S01]  /*06e0*/  IMAD.SHL.U32 R19, R3, 0x2, RZ ;  /* 0x0000000203137824 */ /* 0x000fe200078e00ff */
[----:B------:R-:W-:Y:S01]  /*06f0*/  SHF.R.U32.HI R205, RZ, 0x3, R2 ;  /* 0x00000003ffcd7819 */ /* 0x000fe20000011602 */
[----:B------:R-:W-:Y:S01]  /*0700*/  IMAD R2, R12, 0x20, R0 ;  /* 0x000000200c027824 */ /* 0x000fe200078e0200 */
[----:B------:R-:W-:Y:S01]  /*0710*/  IADD3 R3, R22, 0x20, RZ ;  /* 0x0000002016037810 */ /* 0x000fe20007ffe0ff */
[----:B------:R-:W-:Y:S01]  /*0720*/  IMAD R207, R12, 0x20, R207 ;  /* 0x000000200ccf7824 */ /* 0x000fe200078e02cf */
[----:B------:R-:W-:Y:S01]  /*0730*/  IADD3 R0, R19, 0x80, RZ ;  /* 0x0000008013007810 */ /* 0x000fe20007ffe0ff */
[----:B------:R-:W-:Y:S01]  /*0740*/  STL [R1+0x5c], R19 ;  /* 0x00005c1301007387 */ /* 0x000fe20000100800 */
[----:B------:R-:W-:-:S02]  /*0750*/  LOP3.LUT R205, R4, R205, RZ, 0x3c, !PT ;  /* 0x000000cd04cd7212 */ /* 0x000fc400078e3cff */
[----:B------:R-:W-:Y:S01]  /*0760*/  IADD3 R18, R19, 0x70, RZ ;  /* 0x0000007013127810 */ /* 0x000fe20007ffe0ff */
[----:B------:R-:W-:Y:S01]  /*0770*/  STL [R1+0x74], R17 ;  /* 0x0000741101007387 */ /* 0x000fe20000100800 */
[----:B------:R-:W-:Y:S01]  /*0780*/  @P1 IADD3 R18, R0, 0x10, RZ ;  /* 0x0000001000121810 */ /* 0x000fe20007ffe0ff */
[----:B------:R-:W-:Y:S01]  /*0790*/  IMAD R0, R9, 0x20, R24 ;  /* 0x0000002009007824 */ /* 0x000fe200078e0218 */
[C---:B------:R-:W-:Y:S01]  /*07a0*/  IADD3 R209, R204.reuse, 0x20, RZ ;  /* 0x00000020ccd17810 */ /* 0x040fe20007ffe0ff */
[C---:B------:R-:W-:Y:S01]  /*07b0*/  IMAD.IADD R207, R205.reuse, 0x1, R207 ;  /* 0x00000001cdcf7824 */ /* 0x040fe200078e02cf */
[----:B------:R-:W-:Y:S01]  /*07c0*/  @P2 IADD3 R209, R204, -0x20, RZ ;  /* 0xffffffe0ccd12810 */ /* 0x000fe20007ffe0ff */
[----:B------:R-:W-:Y:S01]  /*07d0*/  IMAD.IADD R205, R205, 0x1, R2 ;  /* 0x00000001cdcd7824 */ /* 0x000fe200078e0202 */
[----:B------:R-:W-:Y:S01]  /*07e0*/  STL [R1+0x60], R18 ;  /* 0x0000601201007387 */ /* 0x000fe20000100800 */
[----:B------:R-:W-:Y:S02]  /*07f0*/  IADD3 R2, R22, 0x40, RZ ;  /* 0x0000004016027810 */ /* 0x000fe40007ffe0ff */
[----:B------:R-:W-:Y:S01]  /*0800*/  LEA R207, R207, 0x6100, 0x1 ;  /* 0x00006100cfcf7811 */ /* 0x000fe200078e08ff */
[----:B------:R1:W-:Y:S01]  /*0810*/  STL [R1+0x78], R0 ;  /* 0x0000780001007387 */ /* 0x0003e20000100800 */
[----:B------:R-:W-:-:S02]  /*0820*/  LEA R205, R205, 0x100, 0x1 ;  /* 0x00000100cdcd7811 */ /* 0x000fc400078e08ff */
[C---:B------:R-:W-:Y:S01]  /*0830*/  IADD3 R220, R209.reuse, 0x400, RZ ;  /* 0x00000400d1dc7810 */ /* 0x040fe20007ffe0ff */
[----:B------:R-:W-:Y:S01]  /*0840*/  STL.64 [R1+0x38], R22 ;  /* 0x0000381601007387 */ /* 0x000fe20000100a00 */
[C---:B------:R-:W-:Y:S02]  /*0850*/  IADD3 R219, R209.reuse, 0x800, RZ ;  /* 0x00000800d1db7810 */ /* 0x040fe40007ffe0ff */
[C---:B------:R-:W-:Y:S01]  /*0860*/  IADD3 R218, R209.reuse, 0xc00, RZ ;  /* 0x00000c00d1da7810 */ /* 0x040fe20007ffe0ff */
[----:B------:R2:W-:Y:S01]  /*0870*/  STL [R1+0x40], R3 ;  /* 0x0000400301007387 */ /* 0x0005e20000100800 */
[C---:B------:R-:W-:Y:S02]  /*0880*/  IADD3 R217, R209.reuse, 0x1000, RZ ;  /* 0x00001000d1d97810 */ /* 0x040fe40007ffe0ff */
[C---:B------:R-:W-:Y:S01]  /*0890*/  IADD3 R216, R209.reuse, 0x1400, RZ ;  /* 0x00001400d1d87810 */ /* 0x040fe20007ffe0ff */
[----:B------:R3:W-:Y:S01]  /*08a0*/  STL [R1+0x44], R2 ;  /* 0x0000440201007387 */ /* 0x0007e20000100800 */
[----:B------:R-:W-:-:S02]  /*08b0*/  IADD3 R215, R209, 0x1800, RZ ;  /* 0x00001800d1d77810 */ /* 0x000fc40007ffe0ff */
[C---:B------:R-:W-:Y:S02]  /*08c0*/  IADD3 R214, R209.reuse, 0x1c00, RZ ;  /* 0x00001c00d1d67810 */ /* 0x040fe40007ffe0ff */
[C---:B------:R-:W-:Y:S02]  /*08d0*/  IADD3 R213, R209.reuse, 0x2000, RZ ;  /* 0x00002000d1d57810 */ /* 0x040fe40007ffe0ff */
[C---:B------:R-:W-:Y:S02]  /*08e0*/  IADD3 R212, R209.reuse, 0x2400, RZ ;  /* 0x00002400d1d47810 */ /* 0x040fe40007ffe0ff */
[C---:B------:R-:W-:Y:S02]  /*08f0*/  IADD3 R211, R209.reuse, 0x2800, RZ ;  /* 0x00002800d1d37810 */ /* 0x040fe40007ffe0ff */
[----:B------:R-:W-:Y:S02]  /*0900*/  IADD3 R210, R209, 0x2c00, RZ ;  /* 0x00002c00d1d27810 */ /* 0x000fe40007ffe0ff */
[----:B-1----:R-:W-:-:S05]  /*0910*/  LOP3.LUT R0, R10, 0x7ffffffc, RZ, 0xc0, !PT ;  /* 0x7ffffffc0a007812 */ /* 0x002fca00078ec0ff */
[----:B------:R-:W-:Y:S01]  /*0920*/  IMAD.IADD R0, R21, 0x1, -R0 ;  /* 0x0000000115007824 */ /* 0x000fe200078e0a00 */
[----:B--2---:R-:W-:-:S03]  /*0930*/  SHF.R.S32.HI R3, RZ, 0x1f, R3 ;  /* 0x0000001fff037819 */ /* 0x004fc60000011403 */
[----:B------:R-:W-:Y:S01]  /*0940*/  IMAD.SHL.U32 R0, R0, 0x2, RZ ;  /* 0x0000000200007824 */ /* 0x000fe200078e00ff */
[----:B---3--:R-:W-:Y:S01]  /*0950*/  SHF.R.S32.HI R2, RZ, 0x1f, R2 ;  /* 0x0000001fff027819 */ /* 0x008fe20000011402 */
[----:B------:R1:W-:Y:S04]  /*0960*/  STL [R1+0x70], R3 ;  /* 0x0000700301007387 */ /* 0x0003e80000100800 */
[----:B------:R2:W-:Y:S01]  /*0970*/  STL [R1+0x6c], R2 ;  /* 0x00006c0201007387 */ /* 0x0005e20000100800 */
[----:B-1----:R-:W-:Y:S01]  /*0980*/  IMAD.IADD R3, R20, 0x1, R13 ;  /* 0x0000000114037824 */ /* 0x002fe200078e020d */
[----:B--2---:R-:W-:-:S04]  /*0990*/  SEL R2, R206, 0xffffffe0, !P0 ;  /* 0xffffffe0ce027807 */ /* 0x004fc80004000000 */
[----:B------:R-:W-:Y:S01]  /*09a0*/  STL [R1+0x58], R3 ;  /* 0x0000580301007387 */ /* 0x000fe20000100800 */
[----:B------:R-:W-:-:S03]  /*09b0*/  SEL R206, R206, 0xffffffe0, !P3 ;  /* 0xffffffe0cece7807 */ /* 0x000fc60005800000 */
[----:B------:R1:W-:Y:S02]  /*09c0*/  STL [R1+0x54], R0 ;  /* 0x0000540001007387 */ /* 0x0003e40000100800 */
[----:B------:R-:W-:Y:S02]  /*09d0*/  IMAD.IADD R208, R207, 0x1, R206 ;  /* 0x00000001cfd07824 */ /* 0x000fe400078e02ce */
[----:B------:R-:W-:Y:S02]  /*09e0*/  IMAD.IADD R206, R206, 0x1, R205 ;  /* 0x00000001cece7824 */ /* 0x000fe400078e02cd */
[----:B-1----:R-:W-:-:S05]  /*09f0*/  IMAD.IADD R0, R19, 0x1, R2 ;  /* 0x0000000113007824 */ /* 0x002fca00078e0202 */
[----:B------:R1:W-:Y:S02]  /*0a00*/  STL [R1+0x68], R0 ;  /* 0x0000680001007387 */ /* 0x0003e40000100800 */
[----:B-1----:R-:W-:-:S05]  /*0a10*/  IMAD.IADD R0, R2, 0x1, R18 ;  /* 0x0000000102007824 */ /* 0x002fca00078e0212 */
[----:B------:R1:W-:Y:S02]  /*0a20*/  STL [R1+0x64], R0 ;  /* 0x0000640001007387 */ /* 0x0003e40000100800 */
.L_x_587:
[----:B------:R-:W2:Y:S01]  /*0a30*/  LDL R4, [R1+0x74] ;  /* 0x0000740001047983 */ /* 0x000ea20000100800 */
[----:B-1----:R-:W-:Y:S01]  /*0a40*/  IMAD.MOV.U32 R0, RZ, RZ, c[0x0][0x560] ;  /* 0x00015800ff007624 */ /* 0x002fe200078e00ff */
[----:B------:R-:W-:Y:S01]  /*0a50*/  YIELD ;  /* 0x0000000000007946 */ /* 0x000fe20003800000 */
[----:B------:R-:W-:Y:S03]  /*0a60*/  BSSY B0, `(.L_x_534) ;  /* 0x0000016000007945 */ /* 0x000fe60003800000 */
[----:B------:R-:W-:-:S13]  /*0a70*/  ISETP.NE.AND P0, PT, R0, 0x1, PT ;  /* 0x000000010000780c */ /* 0x000fda0003f05270 */
[----:B--2---:R-:W-:Y:S01]  /*0a80*/  @P0 IMAD.HI.U32 R0, R4, c[0x0][0x564], RZ ;  /* 0x0001590004000a27 */ /* 0x004fe200078e00ff */
[----:B------:R-:W-:-:S04]  /*0a90*/  MOV R3, R4 ;  /* 0x0000000400037202 */ /* 0x000fc80000000f00 */
[----:B------:R-:W-:-:S04]  /*0aa0*/  @P0 SHF.R.U32.HI R3, RZ, c[0x0][0x568], R0 ;  /* 0x00015a00ff030a19 */ /* 0x000fc80000011600 */
[----:B------:R-:W-:Y:S01]  /*0ab0*/  ISETP.GE.AND P0, PT, R3, c[0x0][0x578], PT ;  /* 0x00015e0003007a0c */ /* 0x000fe20003f06270 */
[----:B------:R-:W-:-:S04]  /*0ac0*/  IMAD.MOV R2, RZ, RZ, -R3 ;  /* 0x000000ffff027224 */ /* 0x000fc800078e0a03 */
[----:B------:R-:W-:-:S08]  /*0ad0*/  IMAD R2, R2, c[0x0][0x560], R4 ;  /* 0x0001580002027a24 */ /* 0x000fd000078e0204 */
[----:B------:R-:W-:Y:S05]  /*0ae0*/  @!P0 BRA `(.L_x_535) ;  /* 0x0000007000008947 */ /* 0x000fea0003800000 */
[----:B------:R-:W-:-:S04]  /*0af0*/  MOV R0, c[0x0][0x56c] ;  /* 0x00015b0000007a02 */ /* 0x000fc80000000f00 */
[----:B------:R-:W-:Y:S02]  /*0b00*/  ISETP.NE.AND P0, PT, R0, 0x1, PT ;  /* 0x000000010000780c */ /* 0x000fe40003f05270 */
[----:B------:R-:W-:-:S11]  /*0b10*/  MOV R0, R2 ;  /* 0x0000000200007202 */ /* 0x000fd60000000f00 */
[----:B------:R-:W-:-:S05]  /*0b20*/  @P0 IMAD.HI.U32 R4, R2, c[0x0][0x570], RZ ;  /* 0x00015c0002040a27 */ /* 0x000fca00078e00ff */
[----:B------:R-:W-:-:S05]  /*0b30*/  @P0 SHF.R.U32.HI R0, RZ, c[0x0][0x574], R4 ;  /* 0x00015d00ff000a19 */ /* 0x000fca0000011604 */
[----:B------:R-:W-:Y:S01]  /*0b40*/  IMAD R4, R0, c[0x0][0x56c], RZ ;  /* 0x00015b0000047a24 */ /* 0x000fe200078e02ff */
[----:B------:R-:W-:Y:S05]  /*0b50*/  BRA `(.L_x_536) ;  /* 0x0000006000007947 */ /* 0x000fea0003800000 */
.L_x_535:
[----:B------:R-:W-:-:S04]  /*0b60*/  MOV R0, c[0x0][0x554] ;  /* 0x0001550000007a02 */ /* 0x000fc80000000f00 */
[----:B------:R-:W-:Y:S02]  /*0b70*/  ISETP.NE.AND P0, PT, R0, 0x1, PT ;  /* 0x000000010000780c */ /* 0x000fe40003f05270 */
[----:B------:R-:W-:-:S11]  /*0b80*/  MOV R0, R2 ;  /* 0x0000000200007202 */ /* 0x000fd60000000f00 */
[----:B------:R-:W-:-:S05]  /*0b90*/  @P0 IMAD.HI.U32 R4, R2, c[0x0][0x558], RZ ;  /* 0x0001560002040a27 */ /* 0x000fca00078e00ff */
[----:B------:R-:W-:-:S05]  /*0ba0*/  @P0 SHF.R.U32.HI R0, RZ, c[0x0][0x55c], R4 ;  /* 0x00015700ff000a19 */ /* 0x000fca0000011604 */
[----:B------:R-:W-:Y:S02]  /*0bb0*/  IMAD R4, R0, c[0x0][0x554], RZ ;  /* 0x0001550000047a24 */ /* 0x000fe400078e02ff */
.L_x_536:
[----:B------:R-:W-:Y:S05]  /*0bc0*/  BSYNC B0 ;  /* 0x0000000000007941 */ /* 0x000fea0003800000 */
.L_x_534:
[----:B------:R-:W-:Y:S01]  /*0bd0*/  IMAD.MOV.U32 R5, RZ, RZ, c[0x0][0x2c4] ;  /* 0x0000b100ff057624 */ /* 0x000fe200078e00ff */
[----:B------:R-:W-:Y:S01]  /*0be0*/  LOP3.LUT R0, RZ, R0, RZ, 0x33, !PT ;  /* 0x00000000ff007212 */ /* 0x000fe200078e33ff */
[----:B------:R-:W-:Y:S01]  /*0bf0*/  IMAD.MOV.U32 R6, RZ, RZ, c[0x0][0x548] ;  /* 0x00015200ff067624 */ /* 0x000fe200078e00ff */
[----:B------:R-:W-:Y:S01]  /*0c00*/  ULDC UR5, c[0x0][0x1d0] ;  /* 0x0000740000057ab9 */ /* 0x000fe20000000800 */
[----:B------:R-:W-:Y:S01]  /*0c10*/  IMAD.IADD R2, R2, 0x1, -R4 ;  /* 0x0000000102027824 */ /* 0x000fe200078e0a04 */
[----:B------:R-:W-:Y:S01]  /*0c20*/  ISETP.NE.AND P2, PT, R5, 0x1, PT ;  /* 0x000000010500780c */ /* 0x000fe20003f45270 */
[----:B------:R-:W-:Y:S01]  /*0c30*/  IMAD.MOV.U32 R5, RZ, RZ, 0x40 ;  /* 0x00000040ff057424 */ /* 0x000fe200078e00ff */
[----:B------:R-:W-:Y:S01]  /*0c40*/  IADD3 R0, R0, c[0x0][0x53c], RZ ;  /* 0x00014f0000007a10 */ /* 0x000fe20007ffe0ff */
[----:B------:R-:W-:Y:S01]  /*0c50*/  IMAD R2, R3, c[0x0][0x554], R2 ;  /* 0x0001550003027a24 */ /* 0x000fe200078e0202 */
[----:B------:R-:W-:Y:S01]  /*0c60*/  ISETP.NE.AND P0, PT, R6, 0x1, PT ;  /* 0x000000010600780c */ /* 0x000fe20003f05270 */
[----:B------:R-:W-:Y:S01]  /*0c70*/  UIADD3 UR5, UR5, 0x3f, URZ ;  /* 0x0000003f05057890 */ /* 0x000fe2000fffe03f */
[----:B------:R-:W-:Y:S01]  /*0c80*/  SHF.L.U32 R49, R0, 0x7, RZ ;  /* 0x0000000700317819 */ /* 0x000fe200000006ff */
[----:B------:R-:W-:Y:S01]  /*0c90*/  CS2R R94, SRZ ;  /* 0x00000000005e7805 */ /* 0x000fe2000001ff00 */
[----:B------:R-:W-:Y:S01]  /*0ca0*/  MOV R52, R2 ;  /* 0x0000000200347202 */ /* 0x000fe20000000f00 */
[----:B------:R-:W-:Y:S01]  /*0cb0*/  USHF.R.S32.HI UR4, URZ, 0x1f, UR5 ;  /* 0x0000001f3f047899 */ /* 0x000fe20008011405 */
[----:B------:R-:W-:Y:S01]  /*0cc0*/  IADD3 R0, R49, 0x7f, RZ ;  /* 0x0000007f31007810 */ /* 0x000fe20007ffe0ff */
[----:B------:R1:W-:Y:S01]  /*0cd0*/  STL [R1+0x48], R49 ;  /* 0x0000483101007387 */ /* 0x0003e20000100800 */
[----:B------:R-:W-:Y:S01]  /*0ce0*/  CS2R R92, SRZ ;  /* 0x00000000005c7805 */ /* 0x000fe2000001ff00 */
[----:B------:R-:W-:Y:S01]  /*0cf0*/  ULEA.HI UR4, UR4, UR5, URZ, 0x6 ;  /* 0x0000000504047291 */ /* 0x000fe2000f8f303f */
[----:B------:R-:W-:Y:S01]  /*0d00*/  CS2R R98, SRZ ;  /* 0x0000000000627805 */ /* 0x000fe2000001ff00 */
[----:B------:R-:W-:Y:S01]  /*0d10*/  @P2 IMAD.HI.U32 R3, R0, c[0x0][0x2c8], RZ ;  /* 0x0000b20000032a27 */ /* 0x000fe200078e00ff */
[----:B------:R-:W-:Y:S01]  /*0d20*/  CS2R R96, SRZ ;  /* 0x0000000000607805 */ /* 0x000fe2000001ff00 */
[----:B------:R-:W-:Y:S01]  /*0d30*/  USHF.R.S32.HI UR4, URZ, 0x6, UR4 ;  /* 0x000000063f047899 */ /* 0x000fe20008011404 */
[----:B------:R-:W-:Y:S01]  /*0d40*/  MOV R90, RZ ;  /* 0x000000ff005a7202 */ /* 0x000fe20000000f00 */
[----:B------:R-:W-:Y:S01]  /*0d50*/  @P0 IMAD.HI.U32 R4, R2, c[0x0][0x54c], RZ ;  /* 0x0001530002040a27 */ /* 0x000fe200078e00ff */
[----:B------:R-:W-:Y:S01]  /*0d60*/  @P2 SHF.R.U32.HI R0, RZ, c[0x0][0x2cc], R3 ;  /* 0x0000b300ff002a19 */ /* 0x000fe20000011603 */
[----:B------:R-:W-:Y:S01]  /*0d70*/  CS2R R88, SRZ ;  /* 0x0000000000587805 */ /* 0x000fe2000001ff00 */
[----:B------:R-:W-:Y:S01]  /*0d80*/  IADD3 R3, R5, -c[0x0][0x168], RZ ;  /* 0x80005a0005037a10 */ /* 0x000fe20007ffe0ff */
[----:B------:R-:W-:Y:S01]  /*0d90*/  IMAD.MOV.U32 R5, RZ, RZ, RZ ;  /* 0x000000ffff057224 */ /* 0x000fe200078e00ff */
[----:B------:R-:W-:Y:S01]  /*0da0*/  @P0 SHF.R.U32.HI R52, RZ, c[0x0][0x550], R4 ;  /* 0x00015400ff340a19 */ /* 0x000fe20000011604 */
[----:B------:R-:W-:Y:S01]  /*0db0*/  CS2R R86, SRZ ;  /* 0x0000000000567805 */ /* 0x000fe2000001ff00 */
[----:B------:R-:W-:Y:S01]  /*0dc0*/  IADD3 R0, R0, c[0x0][0x1d0], R3 ;  /* 0x0000740000007a10 */ /* 0x000fe20007ffe003 */
[----:B------:R-:W-:Y:S01]  /*0dd0*/  CS2R R84, SRZ ;  /* 0x0000000000547805 */ /* 0x000fe2000001ff00 */
[----:B------:R-:W-:Y:S01]  /*0de0*/  IMAD.MOV.U32 R9, RZ, RZ, RZ ;  /* 0x000000ffff097224 */ /* 0x000fe200078e00ff */
[----:B------:R1:W-:Y:S01]  /*0df0*/  STL [R1+0x50], R52 ;  /* 0x0000503401007387 */ /* 0x0003e20000100800 */
[----:B------:R-:W-:Y:S01]  /*0e00*/  IMAD.MOV R3, RZ, RZ, -R52 ;  /* 0x000000ffff037224 */ /* 0x000fe200078e0a34 */
[----:B------:R-:W-:Y:S01]  /*0e10*/  SHF.R.S32.HI R4, RZ, 0x1f, R0 ;  /* 0x0000001fff047819 */ /* 0x000fe20000011400 */
[----:B------:R-:W-:Y:S01]  /*0e20*/  IMAD.MOV.U32 R78, RZ, RZ, RZ ;  /* 0x000000ffff4e7224 */ /* 0x000fe200078e00ff */
[----:B------:R-:W-:Y:S01]  /*0e30*/  CS2R R10, SRZ ;  /* 0x00000000000a7805 */ /* 0x000fe2000001ff00 */
[----:B------:R-:W-:Y:S01]  /*0e40*/  IMAD R53, R3, c[0x0][0x548], R2 ;  /* 0x0001520003357a24 */ /* 0x000fe200078e0202 */
[----:B------:R-:W-:Y:S01]  /*0e50*/  LEA.HI R2, R4, R0, RZ, 0x6 ;  /* 0x0000000004027211 */ /* 0x000fe200078f30ff */
[----:B------:R-:W-:Y:S01]  /*0e60*/  IMAD.MOV.U32 R82, RZ, RZ, RZ ;  /* 0x000000ffff527224 */ /* 0x000fe200078e00ff */
[----:B------:R-:W-:Y:S01]  /*0e70*/  PRMT R0, RZ, 0x7610, R0 ;  /* 0x00007610ff007816 */ /* 0x000fe20000000000 */
[----:B------:R-:W-:Y:S01]  /*0e80*/  CS2R R12, SRZ ;  /* 0x00000000000c7805 */ /* 0x000fe2000001ff00 */
[----:B------:R-:W-:Y:S01]  /*0e90*/  SHF.R.S32.HI R2, RZ, 0x6, R2 ;  /* 0x00000006ff027819 */ /* 0x000fe20000011402 */
[----:B------:R1:W-:Y:S01]  /*0ea0*/  STL [R1+0x4c], R53 ;  /* 0x00004c3501007387 */ /* 0x0003e20000100800 */
[----:B------:R-:W-:Y:S01]  /*0eb0*/  MOV R76, RZ ;  /* 0x000000ff004c7202 */ /* 0x000fe20000000f00 */
[----:B------:R-:W-:Y:S01]  /*0ec0*/  IMAD.MOV.U32 R80, RZ, RZ, RZ ;  /* 0x000000ffff507224 */ /* 0x000fe200078e00ff */
[----:B------:R-:W-:Y:S01]  /*0ed0*/  IMNMX R7, R2, UR4, PT ;  /* 0x0000000402077c17 */ /* 0x000fe2000b800200 */
[----:B------:R-:W-:Y:S01]  /*0ee0*/  CS2R R14, SRZ ;  /* 0x00000000000e7805 */ /* 0x000fe2000001ff00 */
[----:B------:R-:W-:Y:S01]  /*0ef0*/  MOV R74, RZ ;  /* 0x000000ff004a7202 */ /* 0x000fe20000000f00 */
[----:B------:R-:W-:Y:S01]  /*0f00*/  IMAD.MOV.U32 R72, RZ, RZ, RZ ;  /* 0x000000ffff487224 */ /* 0x000fe200078e00ff */
[----:B------:R-:W-:Y:S01]  /*0f10*/  ISETP.GE.AND P0, PT, R7, 0x1, PT ;  /* 0x000000010700780c */ /* 0x000fe20003f06270 */
[----:B------:R1:W-:Y:S01]  /*0f20*/  STL [R1], R7 ;  /* 0x0000000701007387 */ /* 0x0003e20000100800 */
[----:B------:R-:W-:Y:S01]  /*0f30*/  IMAD.MOV.U32 R70, RZ, RZ, RZ ;  /* 0x000000ffff467224 */ /* 0x000fe200078e00ff */
[----:B------:R-:W-:Y:S01]  /*0f40*/  CS2R R16, SRZ ;  /* 0x0000000000107805 */ /* 0x000fe2000001ff00 */
[----:B------:R-:W-:Y:S01]  /*0f50*/  MOV R68, RZ ;  /* 0x000000ff00447202 */ /* 0x000fe20000000f00 */
[----:B------:R-:W-:Y:S01]  /*0f60*/  IMAD.MOV.U32 R170, RZ, RZ, RZ ;  /* 0x000000ffffaa7224 */ /* 0x000fe200078e00ff */
[----:B------:R-:W-:Y:S01]  /*0f70*/  CS2R R18, SRZ ;  /* 0x0000000000127805 */ /* 0x000fe2000001ff00 */
[----:B------:R-:W-:Y:S01]  /*0f80*/  IMAD.MOV.U32 R168, RZ, RZ, RZ ;  /* 0x000000ffffa87224 */ /* 0x000fe200078e00ff */
[----:B------:R-:W-:Y:S01]  /*0f90*/  MOV R174, RZ ;  /* 0x000000ff00ae7202 */ /* 0x000fe20000000f00 */
[----:B------:R-:W-:Y:S01]  /*0fa0*/  CS2R R20, SRZ ;  /* 0x0000000000147805 */ /* 0x000fe2000001ff00 */
[----:B------:R-:W-:Y:S01]  /*0fb0*/  IMAD.MOV.U32 R172, RZ, RZ, RZ ;  /* 0x000000ffffac7224 */ /* 0x000fe200078e00ff */
[----:B------:R-:W-:Y:S01]  /*0fc0*/  CS2R R22, SRZ ;  /* 0x0000000000167805 */ /* 0x000fe2000001ff00 */
[----:B------:R-:W-:Y:S01]  /*0fd0*/  IMAD.MOV.U32 R166, RZ, RZ, RZ ;  /* 0x000000ffffa67224 */ /* 0x000fe200078e00ff */
[----:B------:R-:W-:Y:S01]  /*0fe0*/  MOV R164, RZ ;  /* 0x000000ff00a47202 */ /* 0x000fe20000000f00 */
[----:B------:R-:W-:Y:S01]  /*0ff0*/  IMAD.MOV.U32 R162, RZ, RZ, RZ ;  /* 0x000000ffffa27224 */ /* 0x000fe200078e00ff */
        /* <DEDUP_REMOVED lines=37> */
[----:B------:R-:W-:Y:S05]  /*1250*/  @!P0 BRA `(.L_x_537) ;  /* 0x0000d94000008947 */ /* 0x000fea0003800000 */
[----:B-1----:R-:W2:Y:S01]  /*1260*/  LDL R7, [R1+0x78] ;  /* 0x0000780001077983 */ /* 0x002ea20000100800 */
[----:B------:R-:W-:-:S03]  /*1270*/  ISETP.NE.U32.AND P1, PT, RZ, c[0x0][0x340], PT ;  /* 0x0000d000ff007a0c */ /* 0x000fc60003f25070 */
[----:B------:R-:W3:Y:S01]  /*1280*/  LDL.64 R50, [R1+0x38] ;  /* 0x0000380001327983 */ /* 0x000ee20000100a00 */
[----:B------:R-:W-:-:S03]  /*1290*/  ISETP.NE.AND.EX P1, PT, RZ, c[0x0][0x344], PT, P1 ;  /* 0x0000d100ff007a0c */ /* 0x000fc60003f25310 */
[----:B------:R-:W4:Y:S04]  /*12a0*/  LDL R17, [R1+0x40] ;  /* 0x0000400001117983 */ /* 0x000f280000100800 */
[----:B------:R-:W5:Y:S06]  /*12b0*/  LDL R16, [R1+0x44] ;  /* 0x0000440001107983 */ /* 0x000f6c0000100800 */
[----:B------:R-:W-:-:S05]  /*12c0*/  @P1 MOV R2, 0x4 ;  /* 0x0000000400021802 */ /* 0x000fca0000000f00 */
[----:B------:R-:W-:-:S05]  /*12d0*/  @P1 IMAD.WIDE R2, R52, R2, c[0x0][0x340] ;  /* 0x0000d00034021625 */ /* 0x000fca00078e0202 */
[----:B------:R1:W3:Y:S01]  /*12e0*/  @P1 LDG.E R15, [R2.64] ;  /* 0x00000006020f1981 */ /* 0x0002e2000c1e1900 */
[----:B------:R-:W-:-:S05]  /*12f0*/  SHF.R.S32.HI R13, RZ, 0x1f, R53 ;  /* 0x0000001fff0d7819 */ /* 0x000fca0000011435 */
[----:B------:R-:W-:Y:S01]  /*1300*/  IMAD R5, R13, c[0x0][0x1b8], RZ ;  /* 0x00006e000d057a24 */ /* 0x000fe200078e02ff */
[----:B------:R-:W-:-:S03]  /*1310*/  SHF.R.S32.HI R14, RZ, 0x1f, R52 ;  /* 0x0000001fff0e7819 */ /* 0x000fc60000011434 */
[C---:B------:R-:W-:Y:S02]  /*1320*/  IMAD R5, R53.reuse, c[0x0][0x1bc], R5 ;  /* 0x00006f0035057a24 */ /* 0x040fe400078e0205 */
[----:B-1----:R-:W-:-:S05]  /*1330*/  IMAD.WIDE.U32 R2, R53, c[0x0][0x1b8], RZ ;  /* 0x00006e0035027a25 */ /* 0x002fca00078e00ff */
[----:B------:R-:W-:Y:S01]  /*1340*/  IADD3 R3, R3, R5, RZ ;  /* 0x0000000503037210 */ /* 0x000fe20007ffe0ff */
[----:B------:R-:W-:-:S04]  /*1350*/  IMAD R5, R14, c[0x0][0x1c0], RZ ;  /* 0x000070000e057a24 */ /* 0x000fc800078e02ff */
[C---:B------:R-:W-:Y:S02]  /*1360*/  IMAD R5, R52.reuse, c[0x0][0x1c4], R5 ;  /* 0x0000710034057a24 */ /* 0x040fe400078e0205 */
[----:B------:R-:W-:-:S05]  /*1370*/  IMAD.WIDE.U32 R2, R52, c[0x0][0x1c0], R2 ;  /* 0x0000700034027a25 */ /* 0x000fca00078e0002 */
[----:B------:R-:W-:Y:S02]  /*1380*/  IADD3 R3, R3, R5, RZ ;  /* 0x0000000503037210 */ /* 0x000fe40007ffe0ff */
[----:B--2---:R-:W-:Y:S02]  /*1390*/  IADD3 R4, R7, R49, RZ ;  /* 0x0000003107047210 */ /* 0x004fe40007ffe0ff */
[----:B------:R-:W1:Y:S03]  /*13a0*/  S2R R7, SR_TID.X ;  /* 0x0000000000077919 */ /* 0x000e660000002100 */
[----:B------:R-:W-:-:S04]  /*13b0*/  @P2 IMAD.HI.U32 R6, R4, c[0x0][0x2c8], RZ ;  /* 0x0000b20004062a27 */ /* 0x000fc800078e00ff */
[----:B------:R-:W-:Y:S01]  /*13c0*/  IMAD.MOV.U32 R0, RZ, RZ, R4 ;  /* 0x000000ffff007224 */ /* 0x000fe200078e0004 */
[----:B------:R-:W-:-:S05]  /*13d0*/  @P2 SHF.R.U32.HI R0, RZ, c[0x0][0x2cc], R6 ;  /* 0x0000b300ff002a19 */ /* 0x000fca0000011606 */
[----:B------:R-:W-:-:S04]  /*13e0*/  IMAD.MOV R8, RZ, RZ, -R0 ;  /* 0x000000ffff087224 */ /* 0x000fc800078e0a00 */
[----:B------:R-:W-:Y:S01]  /*13f0*/  IMAD R8, R8, c[0x0][0x2c4], R4 ;  /* 0x0000b10008087a24 */ /* 0x000fe200078e0204 */
[----:B------:R-:W-:Y:S02]  /*1400*/  SHF.R.S32.HI R4, RZ, 0x1f, R0 ;  /* 0x0000001fff047819 */ /* 0x000fe40000011400 */
[----:B-1----:R-:W-:-:S04]  /*1410*/  SHF.R.S32.HI R48, RZ, 0x1f, R7 ;  /* 0x0000001fff307819 */ /* 0x002fc80000011407 */
[----:B------:R-:W-:Y:S01]  /*1420*/  LEA.HI R48, R48, R7, RZ, 0x2 ;  /* 0x0000000730307211 */ /* 0x000fe200078f10ff */
[----:B------:R-:W-:-:S03]  /*1430*/  IMAD R9, R4, c[0x0][0x1b0], RZ ;  /* 0x00006c0004097a24 */ /* 0x000fc600078e02ff */
[----:B------:R-:W-:Y:S01]  /*1440*/  SHF.R.S32.HI R48, RZ, 0x2, R48 ;  /* 0x00000002ff307819 */ /* 0x000fe20000011430 */
[----:B------:R-:W-:-:S03]  /*1450*/  IMAD R9, R0, c[0x0][0x1b4], R9 ;  /* 0x00006d0000097a24 */ /* 0x000fc600078e0209 */
[----:B------:R-:W-:Y:S01]  /*1460*/  SHF.R.S32.HI R10, RZ, 0x1f, R48 ;  /* 0x0000001fff0a7819 */ /* 0x000fe20000011430 */
[----:B------:R-:W-:Y:S01]  /*1470*/  IMAD.WIDE.U32 R2, R0, c[0x0][0x1b0], R2 ;  /* 0x00006c0000027a25 */ /* 0x000fe200078e0002 */
[----:B------:R-:W-:-:S03]  /*1480*/  SHF.R.S32.HI R0, RZ, 0x1f, R8 ;  /* 0x0000001fff007819 */ /* 0x000fc60000011408 */
[C---:B------:R-:W-:Y:S02]  /*1490*/  IMAD R11, R10.reuse, c[0x0][0x1e0], RZ ;  /* 0x000078000a0b7a24 */ /* 0x040fe400078e02ff */
[----:B------:R-:W-:Y:S01]  /*14a0*/  IMAD R10, R10, c[0x0][0x208], RZ ;  /* 0x000082000a0a7a24 */ /* 0x000fe200078e02ff */
[----:B------:R-:W-:Y:S01]  /*14b0*/  IADD3 R3, R3, R9, RZ ;  /* 0x0000000903037210 */ /* 0x000fe20007ffe0ff */
[----:B---3--:R-:W-:-:S04]  /*14c0*/  IMAD.WIDE.U32 R6, R48, c[0x0][0x1e0], R50 ;  /* 0x0000780030067a25 */ /* 0x008fc800078e0032 */
[----:B------:R-:W-:Y:S02]  /*14d0*/  IMAD R11, R48, c[0x0][0x1e4], R11 ;  /* 0x00007900300b7a24 */ /* 0x000fe400078e020b */
[----:B------:R-:W-:Y:S02]  /*14e0*/  IMAD R0, R0, c[0x0][0x1a8], RZ ;  /* 0x00006a0000007a24 */ /* 0x000fe400078e02ff */
[----:B------:R-:W-:Y:S01]  /*14f0*/  IMAD.WIDE.U32 R4, R48, c[0x0][0x208], R50 ;  /* 0x0000820030047a25 */ /* 0x000fe200078e0032 */
[----:B------:R-:W-:-:S03]  /*1500*/  IADD3 R7, R7, R11, RZ ;  /* 0x0000000b07077210 */ /* 0x000fc60007ffe0ff */
[----:B------:R-:W-:Y:S01]  /*1510*/  IMAD R10, R48, c[0x0][0x20c], R10 ;  /* 0x00008300300a7a24 */ /* 0x000fe200078e020a */
[----:B----4-:R-:W-:Y:S01]  /*1520*/  ISETP.GE.AND P4, PT, R17, c[0x0][0x1d4], PT ;  /* 0x0000750011007a0c */ /* 0x010fe20003f86270 */
[C---:B------:R-:W-:Y:S02]  /*1530*/  IMAD R12, R8.reuse, c[0x0][0x1ac], R0 ;  /* 0x00006b00080c7a24 */ /* 0x040fe400078e0200 */
[----:B------:R-:W-:Y:S01]  /*1540*/  IMAD.WIDE.U32 R8, R8, c[0x0][0x1a8], R2 ;  /* 0x00006a0008087a25 */ /* 0x000fe200078e0002 */
[----:B------:R-:W-:-:S03]  /*1550*/  ISETP.GE.AND P5, PT, R50, c[0x0][0x1d4], PT ;  /* 0x0000750032007a0c */ /* 0x000fc60003fa6270 */
[----:B------:R-:W-:Y:S02]  /*1560*/  IMAD.IADD R5, R5, 0x1, R10 ;  /* 0x0000000105057824 */ /* 0x000fe400078e020a */
[C---:B------:R-:W-:Y:S02]  /*1570*/  IMAD R2, R13.reuse, c[0x0][0x1e8], RZ ;  /* 0x00007a000d027a24 */ /* 0x040fe400078e02ff */
[----:B------:R-:W-:Y:S01]  /*1580*/  IMAD R3, R13, c[0x0][0x210], RZ ;  /* 0x000084000d037a24 */ /* 0x000fe200078e02ff */
[----:B------:R-:W-:Y:S01]  /*1590*/  SEL R0, RZ, 0xffffffff, P4 ;  /* 0xffffffffff007807 */ /* 0x000fe20002000000 */
[C---:B------:R-:W-:Y:S02]  /*15a0*/  IMAD R2, R53.reuse, c[0x0][0x1ec], R2 ;  /* 0x00007b0035027a24 */ /* 0x040fe400078e0202 */
[C---:B------:R-:W-:Y:S02]  /*15b0*/  IMAD R10, R53.reuse, c[0x0][0x214], R3 ;  /* 0x00008500350a7a24 */ /* 0x040fe400078e0203 */
[----:B------:R-:W-:Y:S01]  /*15c0*/  IMAD.WIDE.U32 R6, R53, c[0x0][0x1e8], R6 ;  /* 0x00007a0035067a25 */ /* 0x000fe200078e0006 */
[----:B------:R-:W-:-:S03]  /*15d0*/  @P1 SHF.R.S32.HI R3, RZ, 0x1f, R15 ;  /* 0x0000001fff031819 */ /* 0x000fc6000001140f */
[----:B------:R-:W-:Y:S01]  /*15e0*/  IMAD.WIDE.U32 R4, R53, c[0x0][0x210], R4 ;  /* 0x0000840035047a25 */ /* 0x000fe200078e0004 */
[----:B------:R-:W-:Y:S02]  /*15f0*/  SEL R11, RZ, 0x1, P5 ;  /* 0x00000001ff0b7807 */ /* 0x000fe40002800000 */
[----:B------:R-:W-:Y:S01]  /*1600*/  SHF.L.U32 R0, R0, 0x1, RZ ;  /* 0x0000000100007819 */ /* 0x000fe200000006ff */
[----:B------:R-:W-:Y:S01]  /*1610*/  IMAD.IADD R7, R7, 0x1, R2 ;  /* 0x0000000107077824 */ /* 0x000fe200078e0202 */
[----:B------:R-:W-:Y:S01]  /*1620*/  @!P1 MOV R3, R14 ;  /* 0x0000000e00039202 */ /* 0x000fe20000000f00 */
[----:B------:R-:W-:Y:S01]  /*1630*/  @P1 IMAD.MOV.U32 R2, RZ, RZ, R15 ;  /* 0x000000ffff021224 */ /* 0x000fe200078e000f */
[----:B------:R-:W-:Y:S02]  /*1640*/  IADD3 R5, R5, R10, RZ ;  /* 0x0000000a05057210 */ /* 0x000fe40007ffe0ff */
[----:B------:R-:W-:Y:S02]  /*1650*/  IADD3 R10, R9, R12, RZ ;  /* 0x0000000c090a7210 */ /* 0x000fe40007ffe0ff */
[----:B------:R-:W-:-:S02]  /*1660*/  @!P1 MOV R2, R52 ;  /* 0x0000003400029202 */ /* 0x000fc40000000f00 */
[----:B------:R-:W-:Y:S01]  /*1670*/  LOP3.LUT R9, R0, 0x2, R11, 0xe2, !PT ;  /* 0x0000000200097812 */ /* 0x000fe200078ee20b */
[C---:B------:R-:W-:Y:S02]  /*1680*/  IMAD R0, R3.reuse, c[0x0][0x1f0], RZ ;  /* 0x00007c0003007a24 */ /* 0x040fe400078e02ff */
[----:B------:R-:W-:Y:S02]  /*1690*/  IMAD R3, R3, c[0x0][0x218], RZ ;  /* 0x0000860003037a24 */ /* 0x000fe400078e02ff */
[----:B------:R-:W-:-:S04]  /*16a0*/  IMAD.WIDE.U32 R6, R2, c[0x0][0x1f0], R6 ;  /* 0x00007c0002067a25 */ /* 0x000fc800078e0006 */
[----:B------:R-:W-:-:S04]  /*16b0*/  IMAD.WIDE.U32 R4, R2, c[0x0][0x218], R4 ;  /* 0x0000860002047a25 */ /* 0x000fc800078e0004 */
[C---:B------:R-:W-:Y:S02]  /*16c0*/  IMAD R0, R2.reuse, c[0x0][0x1f4], R0 ;  /* 0x00007d0002007a24 */ /* 0x040fe400078e0200 */
[----:B------:R-:W-:Y:S01]  /*16d0*/  IMAD R2, R2, c[0x0][0x21c], R3 ;  /* 0x0000870002027a24 */ /* 0x000fe200078e0203 */
[----:B------:R1:W-:Y:S04]  /*16e0*/  STL.64 [R1+0x8], R6 ;  /* 0x0000080601007387 */ /* 0x0003e80000100a00 */
[----:B------:R2:W-:Y:S01]  /*16f0*/  STL.64 [R1+0x10], R4 ;  /* 0x0000100401007387 */ /* 0x0005e20000100a00 */
[----:B------:R-:W-:Y:S02]  /*1700*/  LEA R12, P0, R8, c[0x0][0x160], 0x1 ;  /* 0x00005800080c7a11 */ /* 0x000fe400078008ff */
[----:B-----5:R-:W-:-:S02]  /*1710*/  ISETP.GE.AND P3, PT, R16, c[0x0][0x1d4], PT ;  /* 0x0000750010007a0c */ /* 0x020fc40003f66270 */
[----:B-1----:R-:W-:Y:S02]  /*1720*/  IADD3 R6, R7, R0, RZ ;  /* 0x0000000007067210 */ /* 0x002fe40007ffe0ff */
[----:B------:R-:W-:-:S05]  /*1730*/  IADD3 R0, R5, R2, RZ ;  /* 0x0000000205007210 */ /* 0x000fca0007ffe0ff */
[----:B------:R2:W-:Y:S04]  /*1740*/  STL [R1+0x1c], R0 ;  /* 0x00001c0001007387 */ /* 0x0005e80000100800 */
[----:B------:R2:W-:Y:S01]  /*1750*/  STL [R1+0x18], R6 ;  /* 0x0000180601007387 */ /* 0x0005e20000100800 */
[----:B------:R-:W-:Y:S02]  /*1760*/  LEA.HI.X R10, R8, c[0x0][0x164], R10, 0x1, P0 ;  /* 0x00005900080a7a11 */ /* 0x000fe400000f0c0a */
[----:B------:R-:W-:Y:S02]  /*1770*/  ISETP.GE.AND P1, PT, R50, c[0x0][0x198], PT ;  /* 0x0000660032007a0c */ /* 0x000fe40003f26270 */
[----:B------:R-:W-:Y:S02]  /*1780*/  ISETP.GE.AND P0, PT, R17, c[0x0][0x198], PT ;  /* 0x0000660011007a0c */ /* 0x000fe40003f06270 */
[----:B------:R-:W-:Y:S01]  /*1790*/  SEL R8, RZ, 0x4, P3 ;  /* 0x00000004ff087807 */ /* 0x000fe20001800000 */
[----:B------:R-:W-:Y:S01]  /*17a0*/  IMAD.IADD R3, R48, 0x1, R49 ;  /* 0x0000000130037824 */ /* 0x000fe200078e0231 */
[----:B------:R-:W-:-:S02]  /*17b0*/  ISETP.GE.AND P6, PT, R16, c[0x0][0x198], PT ;  /* 0x0000660010007a0c */ /* 0x000fc40003fc6270 */
[----:B------:R-:W-:Y:S02]  /*17c0*/  P2R R11, PR, RZ, 0x2 ;  /* 0x00000002ff0b7803 */ /* 0x000fe40000000000 */
[----:B------:R-:W-:Y:S02]  /*17d0*/  P2R R13, PR, RZ, 0x1 ;  /* 0x00000001ff0d7803 */ /* 0x000fe40000000000 */
[----:B------:R-:W-:Y:S01]  /*17e0*/  LOP3.LUT R18, R9, R8, RZ, 0xfc, !PT ;  /* 0x0000000809127212 */ /* 0x000fe200078efcff */
[----:B------:R-:W-:Y:S05]  /*17f0*/  BRA.DIV ~URZ, `(.L_x_538) ;  /* 0x0000f4427f007947 */ /* 0x000fea000b800000 */
[----:B------:R1:W3:Y:S02]  /*1800*/  SHFL.IDX PT, R2, R10, RZ, 0x1c1f ;  /* 0x001c1fff0a027589 */ /* 0x0002e400000e0000 */
.L_x_588:
[----:B------:R-:W-:Y:S05]  /*1810*/  BRA.DIV ~URZ, `(.L_x_539) ;  /* 0x0000f4927f007947 */ /* 0x000fea000b800000 */
[----:B--2---:R2:W4:Y:S02]  /*1820*/  SHFL.IDX PT, R0, R12, RZ, 0x1c1f ;  /* 0x001c1fff0c007589 */ /* 0x00452400000e0000 */
.L_x_589:
[----:B------:R-:W-:Y:S01]  /*1830*/  MOV R14, c[0x0][0x2c4] ;  /* 0x0000b100000e7a02 */ /* 0x000fe20000000f00 */
[----:B------:R-:W-:Y:S04]  /*1840*/  BSSY B0, `(.L_x_540) ;  /* 0x0000019000007945 */ /* 0x000fe80003800000 */
[----:B------:R-:W-:-:S05]  /*1850*/  IMAD R14, R14, c[0x0][0x168], RZ ;  /* 0x00005a000e0e7a24 */ /* 0x000fca00078e02ff */
[----:B------:R-:W-:-:S13]  /*1860*/  ISETP.GE.AND P0, PT, R3, R14, PT ;  /* 0x0000000e0300720c */ /* 0x000fda0003f06270 */
[----:B------:R-:W-:Y:S05]  /*1870*/  @P0 BRA `(.L_x_541) ;  /* 0x0000015000000947 */ /* 0x000fea0003800000 */
[----:B------:R-:W5:Y:S04]  /*1880*/  LDL.64 R6, [R1+0x38] ;  /* 0x0000380001067983 */ /* 0x000f680000100a00 */
[----:B--2---:R-:W2:Y:S04]  /*1890*/  LDL R4, [R1+0x40] ;  /* 0x0000400001047983 */ /* 0x004ea80000100800 */
[----:B----4-:R-:W4:Y:S04]  /*18a0*/  LDL R5, [R1+0x70] ;  /* 0x0000700001057983 */ /* 0x010f280000100800 */
[----:B---3--:R-:W3:Y:S04]  /*18b0*/  LDL R16, [R1+0x44] ;  /* 0x0000440001107983 */ /* 0x008ee80000100800 */
[----:B------:R-:W3:Y:S04]  /*18c0*/  LDL R17, [R1+0x6c] ;  /* 0x00006c0001117983 */ /* 0x000ee80000100800 */
[----:B------:R-:W3:Y:S01]  /*18d0*/  LDL R15, [R1+0x30] ;  /* 0x00003000010f7983 */ /* 0x000ee20000100800 */
[----:B------:R-:W-:-:S02]  /*18e0*/  ISETP.NE.AND P1, PT, R13, RZ, PT ;  /* 0x000000ff0d00720c */ /* 0x000fc40003f25270 */
[----:B-----5:R-:W-:-:S04]  /*18f0*/  LEA R8, P0, R6, R0, 0x1 ;  /* 0x0000000006087211 */ /* 0x020fc800078008ff */
[----:B------:R-:W-:Y:S02]  /*1900*/  LEA.HI.X R9, R6, R2, R7, 0x1, P0 ;  /* 0x0000000206097211 */ /* 0x000fe400000f0c07 */
[----:B--2---:R-:W-:-:S04]  /*1910*/  LEA R6, P0, R4, R0, 0x1 ;  /* 0x0000000004067211 */ /* 0x004fc800078008ff */
[----:B----4-:R-:W-:Y:S02]  /*1920*/  LEA.HI.X R7, R4, R2, R5, 0x1, P0 ;  /* 0x0000000204077211 */ /* 0x010fe400000f0c05 */
[----:B---3--:R-:W-:-:S04]  /*1930*/  LEA R4, P0, R16, R0, 0x1 ;  /* 0x0000000010047211 */ /* 0x008fc800078008ff */
[----:B------:R-:W-:Y:S02]  /*1940*/  LEA.HI.X R5, R16, R2, R17, 0x1, P0 ;  /* 0x0000000210057211 */ /* 0x000fe400000f0c11 */
[----:B------:R-:W-:Y:S01]  /*1950*/  ISETP.NE.AND P0, PT, R11, RZ, PT ;  /* 0x000000ff0b00720c */ /* 0x000fe20003f05270 */
[----:B------:R-:W-:-:S12]  /*1960*/  IMAD.SHL.U32 R0, R15, 0x2, RZ ;  /* 0x000000020f007824 */ /* 0x000fd800078e00ff */
[----:B------:R-:W-:Y:S01]  /*1970*/  @!PT LDS RZ, [RZ] ;  /* 0x00000000fffff984 */ /* 0x000fe20000000800 */
[----:B------:R-:W-:Y:S01]  /*1980*/  @!PT LDS RZ, [RZ] ;  /* 0x00000000fffff984 */ /* 0x000fe20000000800 */
[----:B------:R-:W-:Y:S01]  /*1990*/  @!PT LDS RZ, [RZ] ;  /* 0x00000000fffff984 */ /* 0x000fe20000000800 */
[----:B------:R2:W-:Y:S04]  /*19a0*/  LDGSTS.E.BYPASS.LTC128B.128 [R0+0x6100], [R8.64], !P0 ;  /* 0x0610000008007fae */ /* 0x0005e8000c101d46 */
[----:B------:R2:W-:Y:S04]  /*19b0*/  LDGSTS.E.BYPASS.LTC128B.128 [R0+0x8100], [R6.64], !P1 ;  /* 0x0810000006007fae */ /* 0x0005e8000c901d46 */
[----:B------:R2:W-:Y:S02]  /*19c0*/  LDGSTS.E.BYPASS.LTC128B.128 [R0+0xa100], [R4.64], !P6 ;  /* 0x0a10000004007fae */ /* 0x0005e4000f101d46 */
.L_x_541:
[----:B------:R-:W-:Y:S05]  /*19d0*/  BSYNC B0 ;  /* 0x0000000000007941 */ /* 0x000fea0003800000 */
.L_x_540:
[----:B------:R-:W-:Y:S05]  /*19e0*/  BRA.DIV ~URZ, `(.L_x_542) ;  /* 0x0000f3227f007947 */ /* 0x000fea000b800000 */
[----:B---3--:R3:W1:Y:S04]  /*19f0*/  SHFL.IDX PT, R2, R10, 0x1, 0x1c1f ;  /* 0x003c1f000a027f89 */ /* 0x00866800000e0000 */
[----:B--2-4-:R3:W2:Y:S02]  /*1a00*/  SHFL.IDX PT, R0, R12, 0x1, 0x1c1f ;  /* 0x003c1f000c007f89 */ /* 0x0146a400000e0000 */
.L_x_590:
[----:B------:R-:W-:Y:S01]  /*1a10*/  IADD3 R4, R3, 0x20, RZ ;  /* 0x0000002003047810 */ /* 0x000fe20007ffe0ff */
[----:B------:R-:W-:Y:S03]  /*1a20*/  BSSY B0, `(.L_x_543) ;  /* 0x0000018000007945 */ /* 0x000fe60003800000 */
[----:B------:R-:W-:-:S13]  /*1a30*/  ISETP.GE.AND P0, PT, R4, R14, PT ;  /* 0x0000000e0400720c */ /* 0x000fda0003f06270 */
[----:B------:R-:W-:Y:S05]  /*1a40*/  @P0 BRA `(.L_x_544) ;  /* 0x0000015000000947 */ /* 0x000fea0003800000 */
[----:B------:R-:W4:Y:S04]  /*1a50*/  LDL.64 R6, [R1+0x38] ;  /* 0x0000380001067983 */ /* 0x000f280000100a00 */
[----:B------:R-:W5:Y:S04]  /*1a60*/  LDL R5, [R1+0x40] ;  /* 0x0000400001057983 */ /* 0x000f680000100800 */
[----:B---3--:R-:W3:Y:S04]  /*1a70*/  LDL R19, [R1+0x70] ;  /* 0x0000700001137983 */ /* 0x008ee80000100800 */
[----:B--2---:R-:W2:Y:S04]  /*1a80*/  LDL R16, [R1+0x44] ;  /* 0x0000440001107983 */ /* 0x004ea80000100800 */
[----:B------:R-:W2:Y:S04]  /*1a90*/  LDL R17, [R1+0x6c] ;  /* 0x00006c0001117983 */ /* 0x000ea80000100800 */
[----:B------:R-:W2:Y:S01]  /*1aa0*/  LDL R15, [R1+0x30] ;  /* 0x00003000010f7983 */ /* 0x000ea20000100800 */
[----:B------:R-:W-:-:S02]  /*1ab0*/  ISETP.NE.AND P1, PT, R13, RZ, PT ;  /* 0x000000ff0d00720c */ /* 0x000fc40003f25270 */
[----:B----4-:R-:W-:-:S04]  /*1ac0*/  LEA R8, P0, R6, R0, 0x1 ;  /* 0x0000000006087211 */ /* 0x010fc800078008ff */
[----:B-1----:R-:W-:Y:S02]  /*1ad0*/  LEA.HI.X R9, R6, R2, R7, 0x1, P0 ;  /* 0x0000000206097211 */ /* 0x002fe400000f0c07 */
[----:B-----5:R-:W-:-:S04]  /*1ae0*/  LEA R6, P0, R5, R0, 0x1 ;  /* 0x0000000005067211 */ /* 0x020fc800078008ff */
[----:B---3--:R-:W-:Y:S02]  /*1af0*/  LEA.HI.X R7, R5, R2, R19, 0x1, P0 ;  /* 0x0000000205077211 */ /* 0x008fe400000f0c13 */
[----:B--2---:R-:W-:-:S04]  /*1b00*/  LEA R4, P0, R16, R0, 0x1 ;  /* 0x0000000010047211 */ /* 0x004fc800078008ff */
        /* <DEDUP_REMOVED lines=9> */
.L_x_544:
[----:B------:R-:W-:Y:S05]  /*1ba0*/  BSYNC B0 ;  /* 0x0000000000007941 */ /* 0x000fea0003800000 */
.L_x_543:
[----:B------:R-:W-:Y:S05]  /*1bb0*/  BRA.DIV ~URZ, `(.L_x_545) ;  /* 0x0000f2127f007947 */ /* 0x000fea000b800000 */
[----:B-1----:R1:W4:Y:S02]  /*1bc0*/  SHFL.IDX PT, R2, R10, 0x2, 0x1c1f ;  /* 0x005c1f000a027f89 */ /* 0x00232400000e0000 */
.L_x_591:
[----:B------:R-:W-:Y:S05]  /*1bd0*/  BRA.DIV ~URZ, `(.L_x_546) ;  /* 0x0000f2627f007947 */ /* 0x000fea000b800000 */
[----:B--2---:R2:W1:Y:S02]  /*1be0*/  SHFL.IDX PT, R0, R12, 0x2, 0x1c1f ;  /* 0x005c1f000c007f89 */ /* 0x00446400000e0000 */
.L_x_592:
[----:B------:R-:W-:Y:S01]  /*1bf0*/  IADD3 R4, R3, 0x40, RZ ;  /* 0x0000004003047810 */ /* 0x000fe20007ffe0ff */
[----:B------:R-:W-:Y:S03]  /*1c00*/  BSSY B0, `(.L_x_547) ;  /* 0x0000018000007945 */ /* 0x000fe60003800000 */
[----:B------:R-:W-:-:S13]  /*1c10*/  ISETP.GE.AND P0, PT, R4, R14, PT ;  /* 0x0000000e0400720c */ /* 0x000fda0003f06270 */
[----:B------:R-:W-:Y:S05]  /*1c20*/  @P0 BRA `(.L_x_548) ;  /* 0x0000015000000947 */ /* 0x000fea0003800000 */
[----:B------:R-:W5:Y:S04]  /*1c30*/  LDL.64 R6, [R1+0x38] ;  /* 0x0000380001067983 */ /* 0x000f680000100a00 */
[----:B--2---:R-:W2:Y:S04]  /*1c40*/  LDL R5, [R1+0x40] ;  /* 0x0000400001057983 */ /* 0x004ea80000100800 */
[----:B---3--:R-:W3:Y:S04]  /*1c50*/  LDL R19, [R1+0x70] ;  /* 0x0000700001137983 */ /* 0x008ee80000100800 */
[----:B----4-:R-:W4:Y:S04]  /*1c60*/  LDL R16, [R1+0x44] ;  /* 0x0000440001107983 */ /* 0x010f280000100800 */
[----:B------:R-:W4:Y:S04]  /*1c70*/  LDL R17, [R1+0x6c] ;  /* 0x00006c0001117983 */ /* 0x000f280000100800 */
[----:B------:R-:W4:Y:S01]  /*1c80*/  LDL R15, [R1+0x30] ;  /* 0x00003000010f7983 */ /* 0x000f220000100800 */
[----:B------:R-:W-:-:S02]  /*1c90*/  ISETP.NE.AND P1, PT, R13, RZ, PT ;  /* 0x000000ff0d00720c */ /* 0x000fc40003f25270 */
[----:B-1---5:R-:W-:-:S04]  /*1ca0*/  LEA R8, P0, R6, R0, 0x1 ;  /* 0x0000000006087211 */ /* 0x022fc800078008ff */
[----:B------:R-:W-:Y:S02]  /*1cb0*/  LEA.HI.X R9, R6, R2, R7, 0x1, P0 ;  /* 0x0000000206097211 */ /* 0x000fe400000f0c07 */
[----:B--2---:R-:W-:-:S04]  /*1cc0*/  LEA R6, P0, R5, R0, 0x1 ;  /* 0x0000000005067211 */ /* 0x004fc800078008ff */
[----:B---3--:R-:W-:Y:S02]  /*1cd0*/  LEA.HI.X R7, R5, R2, R19, 0x1, P0 ;  /* 0x0000000205077211 */ /* 0x008fe400000f0c13 */
[----:B----4-:R-:W-:-:S04]  /*1ce0*/  LEA R4, P0, R16, R0, 0x1 ;  /* 0x0000000010047211 */ /* 0x010fc800078008ff */
        /* <DEDUP_REMOVED lines=9> */
.L_x_548:
[----:B------:R-:W-:Y:S05]  /*1d80*/  BSYNC B0 ;  /* 0x0000000000007941 */ /* 0x000fea0003800000 */
.L_x_547:
[----:B------:R-:W-:Y:S05]  /*1d90*/  BRA.DIV ~URZ, `(.L_x_549) ;  /* 0x0000f1027f007947 */ /* 0x000fea000b800000 */
[----:B----4-:R4:W2:Y:S04]  /*1da0*/  SHFL.IDX PT, R2, R10, 0x3, 0x1c1f ;  /* 0x007c1f000a027f89 */ /* 0x0108a800000e0000 */
[----:B-1----:R4:W1:Y:S02]  /*1db0*/  SHFL.IDX PT, R0, R12, 0x3, 0x1c1f ;  /* 0x007c1f000c007f89 */ /* 0x00286400000e0000 */
.L_x_593:
[----:B------:R-:W5:Y:S04]  /*1dc0*/  LDL.64 R6, [R1+0x38] ;  /* 0x0000380001067983 */ /* 0x000f680000100a00 */
[----:B---3--:R-:W3:Y:S04]  /*1dd0*/  LDL R4, [R1+0x40] ;  /* 0x0000400001047983 */ /* 0x008ee80000100800 */
[----:B----4-:R-:W4:Y:S04]  /*1de0*/  LDL R5, [R1+0x70] ;  /* 0x0000700001057983 */ /* 0x010f280000100800 */
[----:B--2---:R-:W2:Y:S04]  /*1df0*/  LDL R12, [R1+0x44] ;  /* 0x00004400010c7983 */ /* 0x004ea80000100800 */
[----:B------:R-:W2:Y:S04]  /*1e00*/  LDL R15, [R1+0x6c] ;  /* 0x00006c00010f7983 */ /* 0x000ea80000100800 */
[----:B------:R-:W2:Y:S04]  /*1e10*/  LDL R16, [R1+0x30] ;  /* 0x0000300001107983 */ /* 0x000ea80000100800 */
[----:B------:R-:W2:Y:S01]  /*1e20*/  LDL R180, [R1] ;  /* 0x0000000001b47983 */ /* 0x000ea20000100800 */
[----:B------:R-:W-:-:S04]  /*1e30*/  IADD3 R3, R3, 0x60, RZ ;  /* 0x0000006003037810 */ /* 0x000fc80007ffe0ff */
[----:B------:R-:W-:Y:S02]  /*1e40*/  ISETP.GE.AND P1, PT, R3, R14, PT ;  /* 0x0000000e0300720c */ /* 0x000fe40003f26270 */
[----:B------:R-:W-:Y:S02]  /*1e50*/  P2R R10, PR, RZ, 0x4 ;  /* 0x00000004ff0a7803 */ /* 0x000fe40000000000 */
[----:B------:R-:W-:-:S09]  /*1e60*/  ISETP.NE.AND P2, PT, R11, RZ, PT ;  /* 0x000000ff0b00720c */ /* 0x000fd20003f45270 */
[----:B-1---5:R-:W-:-:S04]  /*1e70*/  @!P1 LEA R8, P0, R6, R0, 0x1 ;  /* 0x0000000006089211 */ /* 0x022fc800078008ff */
[----:B------:R-:W-:Y:S02]  /*1e80*/  @!P1 LEA.HI.X R9, R6, R2, R7, 0x1, P0 ;  /* 0x0000000206099211 */ /* 0x000fe400000f0c07 */
[----:B---3--:R-:W-:-:S04]  /*1e90*/  @!P1 LEA R6, P0, R4, R0, 0x1 ;  /* 0x0000000004069211 */ /* 0x008fc800078008ff */
[----:B----4-:R-:W-:Y:S02]  /*1ea0*/  @!P1 LEA.HI.X R7, R4, R2, R5, 0x1, P0 ;  /* 0x0000000204079211 */ /* 0x010fe400000f0c05 */
[----:B--2---:R-:W-:-:S04]  /*1eb0*/  @!P1 LEA R4, P0, R12, R0, 0x1 ;  /* 0x000000000c049211 */ /* 0x004fc800078008ff */
[----:B------:R-:W-:Y:S02]  /*1ec0*/  @!P1 LEA.HI.X R5, R12, R2, R15, 0x1, P0 ;  /* 0x000000020c059211 */ /* 0x000fe400000f0c0f */
[----:B------:R-:W-:Y:S01]  /*1ed0*/  ISETP.NE.AND P0, PT, R13, RZ, PT ;  /* 0x000000ff0d00720c */ /* 0x000fe20003f05270 */
[----:B------:R-:W-:-:S05]  /*1ee0*/  IMAD.SHL.U32 R145, R16, 0x2, RZ ;  /* 0x0000000210917824 */ /* 0x000fca00078e00ff */
[----:B------:R-:W-:Y:S01]  /*1ef0*/  @!PT LDS RZ, [RZ] ;  /* 0x00000000fffff984 */ /* 0x000fe20000000800 */
[----:B------:R-:W-:Y:S01]  /*1f00*/  @!PT LDS RZ, [RZ] ;  /* 0x00000000fffff984 */ /* 0x000fe20000000800 */
[----:B------:R-:W-:Y:S01]  /*1f10*/  @!PT LDS RZ, [RZ] ;  /* 0x00000000fffff984 */ /* 0x000fe20000000800 */
[----:B------:R1:W-:Y:S01]  /*1f20*/  @!P1 LDGSTS.E.BYPASS.LTC128B.128 [R145+0x7900], [R8.64], !P2 ;  /* 0x0790000008919fae */ /* 0x0003e2000d101d46 */
[----:B------:R-:W-:-:S06]  /*1f30*/  ISETP.NE.AND P2, PT, R10, RZ, PT ;  /* 0x000000ff0a00720c */ /* 0x000fcc0003f45270 */
[----:B------:R1:W-:Y:S04]  /*1f40*/  @!P1 LDGSTS.E.BYPASS.LTC128B.128 [R145+0x9900], [R6.64], !P0 ;  /* 0x0990000006919fae */ /* 0x0003e8000c101d46 */
[----:B------:R1:W-:Y:S01]  /*1f50*/  @!P1 LDGSTS.E.BYPASS.LTC128B.128 [R145+0xb900], [R4.64], !P6 ;  /* 0x0b90000004919fae */ /* 0x0003e2000f101d46 */
[----:B------:R-:W-:-:S03]  /*1f60*/  IADD3 R40, R180, -0x1, RZ ;  /* 0xffffffffb4287810 */ /* 0x000fc60007ffe0ff */
[----:B------:R-:W0:Y:S01]  /*1f70*/  LDGDEPBAR ;  /* 0x00000000000079af */ /* 0x000e220000000000 */
[----:B------:R-:W-:Y:S03]  /*1f80*/  WARPSYNC 0xffffffff ;  /* 0xffffffff00007948 */ /* 0x000fe60003800000 */
[----:B------:R-:W2:Y:S04]  /*1f90*/  LDL.64 R162, [R1+0x8] ;  /* 0x0000080001a27983 */ /* 0x000ea80000100a00 */
[----:B------:R-:W3:Y:S04]  /*1fa0*/  LDL R161, [R1+0x18] ;  /* 0x0000180001a17983 */ /* 0x000ee80000100800 */
[----:B------:R-:W4:Y:S04]  /*1fb0*/  S2R R15, SR_TID.X ;  /* 0x00000000000f7919 */ /* 0x000f280000002100 */
[----:B------:R-:W5:Y:S01]  /*1fc0*/  LDL R10, [R1+0x1c] ;  /* 0x00001c00010a7983 */ /* 0x000f620000100800 */
[----:B----4-:R-:W-:-:S04]  /*1fd0*/  SHF.R.S32.HI R12, RZ, 0x1f, R15 ;  /* 0x0000001fff0c7819 */ /* 0x010fc8000001140f */
[----:B------:R-:W-:Y:S02]  /*1fe0*/  LEA.HI R12, R12, R15, RZ, 0x2 ;  /* 0x0000000f0c0c7211 */ /* 0x000fe400078f10ff */
[----:B------:R-:W4:Y:S02]  /*1ff0*/  LDL.64 R14, [R1+0x10] ;  /* 0x00001000010e7983 */ /* 0x000f240000100a00 */
[----:B------:R-:W-:-:S04]  /*2000*/  SHF.R.S32.HI R12, RZ, 0x2, R12 ;  /* 0x00000002ff0c7819 */ /* 0x000fc8000001140c */
[----:B------:R-:W-:Y:S02]  /*2010*/  IADD3 R0, -R12, c[0x0][0x1d0], RZ ;  /* 0x000074000c007a10 */ /* 0x000fe40007ffe1ff */
[----:B-1----:R-:W-:-:S03]  /*2020*/  SHF.R.S32.HI R7, RZ, 0x1f, R40 ;  /* 0x0000001fff077819 */ /* 0x002fc60000011428 */
[----:B------:R-:W-:Y:S02]  /*2030*/  IMAD R0, R40, -0x40, R0 ;  /* 0xffffffc028007824 */ /* 0x000fe400078e0200 */
[----:B------:R-:W-:-:S03]  /*2040*/  IMAD R4, R7, c[0x0][0x1e0], RZ ;  /* 0x0000780007047a24 */ /* 0x000fc600078e02ff */
[----:B------:R-:W-:Y:S01]  /*2050*/  ISETP.GE.AND P6, PT, R0, 0x1, PT ;  /* 0x000000010000780c */ /* 0x000fe20003fc6270 */
[----:B------:R-:W-:Y:S01]  /*2060*/  IMAD.WIDE.U32 R2, R40, c[0x0][0x1e0], RZ ;  /* 0x0000780028027a25 */ /* 0x000fe200078e00ff */
[----:B------:R-:W-:-:S03]  /*2070*/  ISETP.GE.AND P1, PT, R0, 0x21, PT ;  /* 0x000000210000780c */ /* 0x000fc60003f26270 */
[----:B------:R-:W-:Y:S01]  /*2080*/  IMAD R4, R40, c[0x0][0x1e4], R4 ;  /* 0x0000790028047a24 */ /* 0x000fe200078e0204 */
[----:B------:R-:W-:-:S04]  /*2090*/  MOV R5, 0x20 ;  /* 0x0000002000057802 */ /* 0x000fc80000000f00 */
[----:B------:R-:W-:Y:S01]  /*20a0*/  IADD3 R4, R3, R4, RZ ;  /* 0x0000000403047210 */ /* 0x000fe20007ffe0ff */
[----:B------:R-:W-:-:S04]  /*20b0*/  IMAD.WIDE.U32 R8, R5, c[0x0][0x1e0], RZ ;  /* 0x0000780005087a25 */ /* 0x000fc800078e00ff */
[----:B------:R-:W-:Y:S01]  /*20c0*/  IMAD R3, R5, c[0x0][0x1e4], RZ ;  /* 0x0000790005037a24 */ /* 0x000fe200078e02ff */
[----:B------:R-:W-:Y:S01]  /*20d0*/  @P6 SHF.L.U32 R6, R16, 0x1, RZ ;  /* 0x0000000110066819 */ /* 0x000fe200000006ff */
[----:B------:R-:W-:Y:S01]  /*20e0*/  IMAD R7, R7, c[0x0][0x208], RZ ;  /* 0x0000820007077a24 */ /* 0x000fe200078e02ff */
[----:B------:R-:W-:-:S05]  /*20f0*/  MOV R160, 0xffffffc0 ;  /* 0xffffffc000a07802 */ /* 0x000fca0000000f00 */
[----:B------:R-:W-:Y:S01]  /*2100*/  IMAD R144, R40, R160, c[0x0][0x1d0] ;  /* 0x0000740028907624 */ /* 0x000fe200078e02a0 */
[----:B------:R-:W-:Y:S01]  /*2110*/  P2R R19, PR, RZ, 0x4 ;  /* 0x00000004ff137803 */ /* 0x000fe20000000000 */
[----:B------:R-:W-:Y:S01]  /*2120*/  BAR.SYNC.DEFER_BLOCKING 0x0 ;  /* 0x0000000000007b1d */ /* 0x000fe20000010000 */
[----:B--2---:R-:W-:-:S04]  /*2130*/  LEA R0, P0, R2, R162, 0x6 ;  /* 0x000000a202007211 */ /* 0x004fc800078030ff */
[----:B---3--:R-:W-:Y:S02]  /*2140*/  LEA.HI.X R2, R2, R161, R4, 0x6, P0 ;  /* 0x000000a102027211 */ /* 0x008fe400000f3404 */
[----:B------:R-:W-:-:S04]  /*2150*/  @P6 LEA R4, P0, R0, c[0x0][0x1c8], 0x1 ;  /* 0x0000720000046a11 */ /* 0x000fc800078008ff */
[C---:B------:R-:W-:Y:S02]  /*2160*/  @P6 LEA.HI.X R5, R0.reuse, c[0x0][0x1cc], R2, 0x1, P0 ;  /* 0x0000730000056a11 */ /* 0x040fe400000f0c02 */
[----:B------:R-:W-:-:S03]  /*2170*/  @P1 IADD3 R0, P0, R0, R8, RZ ;  /* 0x0000000800001210 */ /* 0x000fc60007f1e0ff */
[----:B------:R-:W-:Y:S01]  /*2180*/  @!PT LDS RZ, [RZ] ;  /* 0x00000000fffff984 */ /* 0x000fe20000000800 */
[----:B------:R-:W-:Y:S01]  /*2190*/  @!PT LDS RZ, [RZ] ;  /* 0x00000000fffff984 */ /* 0x000fe20000000800 */
[----:B------:R-:W-:Y:S01]  /*21a0*/  @!PT LDS RZ, [RZ] ;  /* 0x00000000fffff984 */ /* 0x000fe20000000800 */
[----:B------:R1:W-:Y:S01]  /*21b0*/  @P6 LDGSTS.E.BYPASS.LTC128B.128 [R6+0x3100], [R4.64], !P5 ;  /* 0x0310000004066fae */ /* 0x0003e2000e901d46 */
[----:B------:R-:W-:Y:S02]  /*21c0*/  @P1 IADD3.X R3, R2, R9, R3, P0, !PT ;  /* 0x0000000902031210 */ /* 0x000fe400007fe403 */
[C---:B------:R-:W-:Y:S01]  /*21d0*/  @P1 LEA R2, P0, R0.reuse, c[0x0][0x1c8], 0x1 ;  /* 0x0000720000021a11 */ /* 0x040fe200078008ff */
[----:B------:R1:W-:Y:S03]  /*21e0*/  @P6 LDGSTS.E.BYPASS.LTC128B.128 [R6+0x4100], [R4.64+0x40], !P4 ;  /* 0x0410004004066fae */ /* 0x0003e6000e101d46 */
[----:B------:R-:W-:Y:S01]  /*21f0*/  @P1 LEA.HI.X R3, R0, c[0x0][0x1cc], R3, 0x1, P0 ;  /* 0x0000730000031a11 */ /* 0x000fe200000f0c03 */
[----:B------:R1:W-:Y:S01]  /*2200*/  @P6 LDGSTS.E.BYPASS.LTC128B.128 [R6+0x5100], [R4.64+0x80], !P3 ;  /* 0x0510008004066fae */ /* 0x0003e2000d901d46 */
[----:B------:R-:W-:-:S05]  /*2210*/  @P1 SHF.L.U32 R0, R16, 0x1, RZ ;  /* 0x0000000110001819 */ /* 0x000fca00000006ff */
[----:B------:R4:W-:Y:S04]  /*2220*/  @P1 LDGSTS.E.BYPASS.LTC128B.128 [R0+0x3900], [R2.64], !P5 ;  /* 0x0390000002001fae */ /* 0x0009e8000e901d46 */
[----:B------:R4:W-:Y:S04]  /*2230*/  @P1 LDGSTS.E.BYPASS.LTC128B.128 [R0+0x4900], [R2.64+0x40], !P4 ;  /* 0x0490004002001fae */ /* 0x0009e8000e101d46 */
[----:B------:R4:W-:Y:S04]  /*2240*/  @P1 LDGSTS.E.BYPASS.LTC128B.128 [R0+0x5900], [R2.64+0x80], !P3 ;  /* 0x0590008002001fae */ /* 0x0009e8000d901d46 */
[----:B------:R-:W0:Y:S01]  /*2250*/  LDGDEPBAR ;  /* 0x00000000000079af */ /* 0x000e220000000000 */
[----:B-1----:R-:W-:-:S04]  /*2260*/  IMAD.WIDE.U32 R4, R40, c[0x0][0x208], RZ ;  /* 0x0000820028047a25 */ /* 0x002fc800078e00ff */
[----:B------:R-:W-:Y:S01]  /*2270*/  IMAD R6, R40, c[0x0][0x20c], R7 ;  /* 0x0000830028067a24 */ /* 0x000fe200078e0207 */
[----:B------:R-:W-:-:S04]  /*2280*/  DEPBAR.LE SB0, 0x1 ;  /* 0x000080400000791a */ /* 0x000fc80000000000 */
[----:B------:R-:W-:-:S04]  /*2290*/  DEPBAR.LE SB0, 0x0 ;  /* 0x000080000000791a */ /* 0x000fc80000000000 */
[----:B------:R-:W-:Y:S01]  /*22a0*/  BAR.SYNC.DEFER_BLOCKING 0x0 ;  /* 0x0000000000007b1d */ /* 0x000fe20000010000 */
[----:B----4-:R-:W-:Y:S02]  /*22b0*/  LEA R0, P0, R4, R14, 0x6 ;  /* 0x0000000e04007211 */ /* 0x010fe400078030ff */
[----:B------:R-:W-:-:S04]  /*22c0*/  IADD3 R6, R5, R6, RZ ;  /* 0x0000000605067210 */ /* 0x000fc80007ffe0ff */
[----:B-----5:R-:W-:Y:S02]  /*22d0*/  LEA.HI.X R4, R4, R10, R6, 0x6, P0 ;  /* 0x0000000a04047211 */ /* 0x020fe400000f3406 */
[----:B------:R-:W-:Y:S02]  /*22e0*/  LEA R2, P0, R0, c[0x0][0x1f8], 0x1 ;  /* 0x00007e0000027a11 */ /* 0x000fe400078008ff */
[----:B------:R-:W-:Y:S02]  /*22f0*/  MOV R6, c[0x0][0x208] ;  /* 0x0000820000067a02 */ /* 0x000fe40000000f00 */
[----:B------:R-:W-:Y:S02]  /*2300*/  LOP3.LUT R5, R18, 0x1, RZ, 0xc0, !PT ;  /* 0x0000000112057812 */ /* 0x000fe400078ec0ff */
[----:B------:R-:W-:Y:S02]  /*2310*/  LEA.HI.X R3, R0, c[0x0][0x1fc], R4, 0x1, P0 ;  /* 0x00007f0000037a11 */ /* 0x000fe400000f0c04 */
[----:B------:R-:W-:-:S02]  /*2320*/  MOV R4, c[0x0][0x20c] ;  /* 0x0000830000047a02 */ /* 0x000fc40000000f00 */
[----:B------:R-:W-:Y:S02]  /*2330*/  LEA R16, P0, R6, R2, 0x6 ;  /* 0x0000000206107211 */ /* 0x000fe400078030ff */
[----:B------:R-:W-:Y:S02]  /*2340*/  ISETP.NE.U32.AND P6, PT, R5, 0x1, PT ;  /* 0x000000010500780c */ /* 0x000fe40003fc5070 */
[----:B------:R-:W-:Y:S01]  /*2350*/  IADD3 R0, -R12, R144, RZ ;  /* 0x000000900c007210 */ /* 0x000fe20007ffe1ff */
[----:B------:R-:W-:Y:S01]  /*2360*/  LDSM.16.M88.4 R20, [R204] ;  /* 0x00000000cc14783b */ /* 0x000fe20000000200 */
[----:B------:R-:W-:Y:S02]  /*2370*/  LEA.HI.X R17, R6, R3, R4, 0x6, P0 ;  /* 0x0000000306117211 */ /* 0x000fe400000f3404 */
[----:B------:R-:W-:Y:S01]  /*2380*/  ISETP.LT.OR P0, PT, R0, 0x1, P6 ;  /* 0x000000010000780c */ /* 0x000fe20003701670 */
[----:B------:R-:W1:Y:S01]  /*2390*/  LDSM.16.M88.4 R12, [R207] ;  /* 0x00000000cf0c783b */ /* 0x000e620000000200 */
[----:B------:R-:W-:-:S03]  /*23a0*/  LOP3.LUT P1, RZ, R18, 0x2, RZ, 0xc0, !PT ;  /* 0x0000000212ff7812 */ /* 0x000fc6000782c0ff */
[----:B------:R-:W2:Y:S04]  /*23b0*/  LDSM.16.M88.4 R8, [R207+0x1000] ;  /* 0x00100000cf08783b */ /* 0x000ea80000000200 */
[----:B------:R-:W3:Y:S04]  /*23c0*/  LDSM.16.M88.4 R44, [R204+0x400] ;  /* 0x00040000cc2c783b */ /* 0x000ee80000000200 */
[----:B------:R-:W4:Y:S04]  /*23d0*/  LDSM.16.M88.4 R28, [R204+0x800] ;  /* 0x00080000cc1c783b */ /* 0x000f280000000200 */
[----:B------:R-:W5:Y:S04]  /*23e0*/  LDSM.16.M88.4 R24, [R204+0xc00] ;  /* 0x000c0000cc18783b */ /* 0x000f680000000200 */
[----:B------:R-:W-:Y:S04]  /*23f0*/  LDSM.16.M88.4 R36, [R208] ;  /* 0x00000000d024783b */ /* 0x000fe80000000200 */
[----:B------:R-:W-:Y:S04]  /*2400*/  LDSM.16.M88.4 R4, [R208+0x1000] ;  /* 0x00100000d004783b */ /* 0x000fe80000000200 */
[----:B------:R-:W2:Y:S04]  /*2410*/  LDSM.16.M88.4 R48, [R209] ;  /* 0x00000000d130783b */ /* 0x000ea80000000200 */
[----:B------:R-:W-:Y:S04]  /*2420*/  LDSM.16.M88.4 R68, [R220] ;  /* 0x00000000dc44783b */ /* 0x000fe80000000200 */
[----:B------:R-:W-:Y:S04]  /*2430*/  LDSM.16.M88.4 R88, [R219] ;  /* 0x00000000db58783b */ /* 0x000fe80000000200 */
[----:B------:R-:W-:Y:S04]  /*2440*/  LDSM.16.M88.4 R104, [R218] ;  /* 0x00000000da68783b */ /* 0x000fe80000000200 */
[----:B------:R-:W-:Y:S01]  /*2450*/  @!PT LDS RZ, [RZ] ;  /* 0x00000000fffff984 */ /* 0x000fe20000000800 */
[----:B------:R-:W-:Y:S01]  /*2460*/  @!PT LDS RZ, [RZ] ;  /* 0x00000000fffff984 */ /* 0x000fe20000000800 */
[----:B------:R-:W-:Y:S01]  /*2470*/  @!PT LDS RZ, [RZ] ;  /* 0x00000000fffff984 */ /* 0x000fe20000000800 */
[----:B------:R2:W-:Y:S01]  /*2480*/  LDGSTS.E.BYPASS.LTC128B.128 [R145+0x100], [R2.64], !P0 ;  /* 0x0010000002917fae */ /* 0x0005e2000c101d46 */
[----:B------:R-:W-:-:S02]  /*2490*/  ISETP.LT.OR P0, PT, R0, 0x1, !P1 ;  /* 0x000000010000780c */ /* 0x000fc40004f01670 */
[C---:B------:R-:W-:Y:S02]  /*24a0*/  ISETP.LT.OR P6, PT, R0.reuse, 0x21, P6 ;  /* 0x000000210000780c */ /* 0x040fe400037c1670 */
[----:B------:R-:W-:-:S09]  /*24b0*/  ISETP.LT.OR P1, PT, R0, 0x21, !P1 ;  /* 0x000000210000780c */ /* 0x000fd20004f21670 */
[----:B------:R2:W-:Y:S01]  /*24c0*/  LDGSTS.E.BYPASS.LTC128B.128 [R145+0x1100], [R2.64+0x40], !P0 ;  /* 0x0110004002917fae */ /* 0x0005e2000c101d46 */
[----:B------:R-:W-:-:S04]  /*24d0*/  LOP3.LUT P0, RZ, R18, 0x4, RZ, 0xc0, !PT ;  /* 0x0000000412ff7812 */ /* 0x000fc8000780c0ff */
[C---:B------:R-:W-:Y:S02]  /*24e0*/  ISETP.LT.OR P2, PT, R0.reuse, 0x1, !P0 ;  /* 0x000000010000780c */ /* 0x040fe40004741670 */
[----:B------:R-:W-:Y:S01]  /*24f0*/  ISETP.LT.OR P0, PT, R0, 0x21, !P0 ;  /* 0x000000210000780c */ /* 0x000fe20004701670 */
[-C--:B-1----:R-:W-:Y:S10]  /*2500*/  HMMA.16816.F32 R52, R12, R20.reuse, RZ ;  /* 0x000000140c34723c */ /* 0x082ff400000018ff */
[----:B------:R1:W-:Y:S04]  /*2510*/  LDGSTS.E.BYPASS.LTC128B.128 [R145+0x2100], [R2.64+0x80], !P2 ;  /* 0x0210008002917fae */ /* 0x0003e8000d101d46 */
[----:B------:R1:W-:Y:S04]  /*2520*/  LDGSTS.E.BYPASS.LTC128B.128 [R145+0x900], [R16.64], !P6 ;  /* 0x0090000010917fae */ /* 0x0003e8000f101d46 */
[----:B------:R1:W-:Y:S04]  /*2530*/  LDGSTS.E.BYPASS.LTC128B.128 [R145+0x1900], [R16.64+0x40], !P1 ;  /* 0x0190004010917fae */ /* 0x0003e8000c901d46 */
[----:B------:R1:W-:Y:S04]  /*2540*/  LDGSTS.E.BYPASS.LTC128B.128 [R145+0x2900], [R16.64+0x80], !P0 ;  /* 0x0290008010917fae */ /* 0x0003e8000c101d46 */
[----:B------:R-:W-:Y:S04]  /*2550*/  LDSM.16.M88.4 R64, [R204+0x1000] ;  /* 0x00100000cc40783b */ /* 0x000fe80000000200 */
[----:B------:R-:W1:Y:S01]  /*2560*/  LDSM.16.M88.4 R32, [R207+0x2000] ;  /* 0x00200000cf20783b */ /* 0x000e620000000200 */
[----:B--2---:R-:W-:Y:S01]  /*2570*/  HMMA.16816.F32 R56, R8, R20, RZ ;  /* 0x000000140838723c */ /* 0x004fe200000018ff */
[----:B------:R-:W-:-:S02]  /*2580*/  ISETP.NE.AND P2, PT, R19, RZ, PT ;  /* 0x000000ff1300720c */ /* 0x000fc40003f45270 */
[----:B------:R-:W0:Y:S05]  /*2590*/  LDGDEPBAR ;  /* 0x00000000000079af */ /* 0x000e2a0000000000 */
[C---:B---3--:R-:W-:Y:S08]  /*25a0*/  HMMA.16816.F32 R100, R8.reuse, R44, RZ ;  /* 0x0000002c0864723c */ /* 0x048ff000000018ff */
[C---:B----4-:R-:W-:Y:S08]  /*25b0*/  HMMA.16816.F32 R96, R8.reuse, R28, RZ ;  /* 0x0000001c0860723c */ /* 0x050ff000000018ff */
[C---:B-----5:R-:W-:Y:S08]  /*25c0*/  HMMA.16816.F32 R76, R8.reuse, R24, RZ ;  /* 0x00000018084c723c */ /* 0x060ff000000018ff */
[C---:B------:R-:W-:Y:S08]  /*25d0*/  HMMA.16816.F32 R92, R8.reuse, R22, RZ ;  /* 0x00000016085c723c */ /* 0x040ff000000018ff */
[C---:B------:R-:W-:Y:S08]  /*25e0*/  HMMA.16816.F32 R80, R8.reuse, R46, RZ ;  /* 0x0000002e0850723c */ /* 0x040ff000000018ff */
[C---:B------:R-:W-:Y:S08]  /*25f0*/  HMMA.16816.F32 R72, R8.reuse, R30, RZ ;  /* 0x0000001e0848723c */ /* 0x040ff000000018ff */
[----:B------:R-:W-:Y:S08]  /*2600*/  HMMA.16816.F32 R60, R8, R26, RZ ;  /* 0x0000001a083c723c */ /* 0x000ff000000018ff */
[----:B------:R-:W-:Y:S01]  /*2610*/  HMMA.16816.F32 R8, R36, R48, R52 ;  /* 0x000000302408723c */ /* 0x000fe20000001834 */
[----:B------:R-:W-:Y:S07]  /*2620*/  LDSM.16.M88.4 R52, [R213] ;  /* 0x00000000d534783b */ /* 0x000fee0000000200 */
[C---:B------:R-:W-:Y:S08]  /*2630*/  HMMA.16816.F32 R108, R12.reuse, R28, RZ ;  /* 0x0000001c0c6c723c */ /* 0x040ff000000018ff */
[C---:B------:R-:W-:Y:S01]  /*2640*/  HMMA.16816.F32 R128, R12.reuse, R30, RZ ;  /* 0x0000001e0c80723c */ /* 0x040fe200000018ff */
[----:B------:R-:W2:Y:S07]  /*2650*/  LDSM.16.M88.4 R28, [R207+0x3000] ;  /* 0x00300000cf1c783b */ /* 0x000eae0000000200 */
[C---:B------:R-:W-:Y:S01]  /*2660*/  HMMA.16816.F32 R84, R12.reuse, R22, RZ ;  /* 0x000000160c54723c */ /* 0x040fe200000018ff */
[----:B------:R-:W-:Y:S07]  /*2670*/  LDSM.16.M88.4 R20, [R208+0x3000] ;  /* 0x00300000d014783b */ /* 0x000fee0000000200 */
[C---:B-1----:R-:W-:Y:S08]  /*2680*/  HMMA.16816.F32 R16, R12.reuse, R44, RZ ;  /* 0x0000002c0c10723c */ /* 0x042ff000000018ff */
[C---:B------:R-:W-:Y:S01]  /*2690*/  HMMA.16816.F32 R116, R12.reuse, R46, RZ ;  /* 0x0000002e0c74723c */ /* 0x040fe200000018ff */
[----:B------:R-:W-:Y:S07]  /*26a0*/  LDSM.16.M88.4 R44, [R217] ;  /* 0x00000000d92c783b */ /* 0x000fee0000000200 */
[C---:B------:R-:W-:Y:S08]  /*26b0*/  HMMA.16816.F32 R112, R12.reuse, R24, RZ ;  /* 0x000000180c70723c */ /* 0x040ff000000018ff */
[----:B------:R-:W-:Y:S01]  /*26c0*/  HMMA.16816.F32 R120, R12, R26, RZ ;  /* 0x0000001a0c78723c */ /* 0x000fe200000018ff */
[----:B------:R-:W1:Y:S07]  /*26d0*/  LDSM.16.M88.4 R24, [R208+0x2000] ;  /* 0x00200000d018783b */ /* 0x000e6e0000000200 */
[----:B------:R-:W-:Y:S08]  /*26e0*/  HMMA.16816.F32 R12, R4, R48, R56 ;  /* 0x00000030040c723c */ /* 0x000ff00000001838 */
[----:B------:R-:W-:Y:S08]  /*26f0*/  HMMA.16816.F32 R8, R32, R64, R8 ;  /* 0x000000402008723c */ /* 0x000ff00000001808 */
[C---:B------:R-:W-:Y:S08]  /*2700*/  HMMA.16816.F32 R136, R4.reuse, R88, R96 ;  /* 0x000000580488723c */ /* 0x040ff00000001860 */
[C---:B------:R-:W-:Y:S08]  /*2710*/  HMMA.16816.F32 R148, R4.reuse, R104, R76 ;  /* 0x000000680494723c */ /* 0x040ff0000000184c */
[----:B------:R-:W-:Y:S08]  /*2720*/  HMMA.16816.F32 R92, R4, R50, R92 ;  /* 0x00000032045c723c */ /* 0x000ff0000000185c */
[C---:B------:R-:W-:Y:S01]  /*2730*/  HMMA.16816.F32 R96, R36.reuse, R68, R16 ;  /* 0x000000442460723c */ /* 0x040fe20000001810 */
[----:B------:R-:W-:Y:S07]  /*2740*/  LDSM.16.M88.4 R16, [R207+0x4000] ;  /* 0x00400000cf10783b */ /* 0x000fee0000000200 */
[----:B------:R-:W-:Y:S01]  /*2750*/  HMMA.16816.F32 R76, R36, R50, R84 ;  /* 0x00000032244c723c */ /* 0x000fe20000001854 */
[----:B------:R-:W3:Y:S07]  /*2760*/  LDSM.16.M88.4 R48, [R204+0x2000] ;  /* 0x00200000cc30783b */ /* 0x000eee0000000200 */
[C---:B------:R-:W-:Y:S08]  /*2770*/  HMMA.16816.F32 R124, R4.reuse, R68, R100 ;  /* 0x00000044047c723c */ /* 0x040ff00000001864 */
[C---:B------:R-:W-:Y:S08]  /*2780*/  HMMA.16816.F32 R132, R4.reuse, R70, R80 ;  /* 0x000000460484723c */ /* 0x040ff00000001850 */
[C---:B------:R-:W-:Y:S08]  /*2790*/  HMMA.16816.F32 R140, R4.reuse, R90, R72 ;  /* 0x0000005a048c723c */ /* 0x040ff00000001848 */
[----:B------:R-:W-:Y:S08]  /*27a0*/  HMMA.16816.F32 R152, R4, R106, R60 ;  /* 0x0000006a0498723c */ /* 0x000ff0000000183c */
[----:B--2---:R-:W-:Y:S01]  /*27b0*/  HMMA.16816.F32 R4, R28, R64, R12 ;  /* 0x000000401c04723c */ /* 0x004fe2000000180c */
[----:B------:R-:W2:Y:S07]  /*27c0*/  LDSM.16.M88.4 R12, [R207+0x5000] ;  /* 0x00500000cf0c783b */ /* 0x000eae0000000200 */
[----:B-1----:R-:W-:Y:S01]  /*27d0*/  HMMA.16816.F32 R60, R24, R44, R8 ;  /* 0x0000002c183c723c */ /* 0x002fe20000001808 */
[----:B------:R-:W1:Y:S07]  /*27e0*/  LDSM.16.M88.4 R8, [R208+0x4000] ;  /* 0x00400000d008783b */ /* 0x000e6e0000000200 */
[----:B------:R-:W-:Y:S08]  /*27f0*/  HMMA.16816.F32 R76, R32, R66, R76 ;  /* 0x00000042204c723c */ /* 0x000ff0000000184c */
[----:B------:R-:W-:Y:S01]  /*2800*/  HMMA.16816.F32 R56, R20, R44, R4 ;  /* 0x0000002c1438723c */ /* 0x000fe20000001804 */
[----:B------:R-:W-:Y:S07]  /*2810*/  LDSM.16.M88.4 R4, [R208+0x5000] ;  /* 0x00500000d004783b */ /* 0x000fee0000000200 */
[----:B------:R-:W-:Y:S01]  /*2820*/  HMMA.16816.F32 R80, R28, R66, R92 ;  /* 0x000000421c50723c */ /* 0x000fe2000000185c */
[----:B------:R-:W-:Y:S07]  /*2830*/  LDSM.16.M88.4 R64, [R216] ;  /* 0x00000000d840783b */ /* 0x000fee0000000200 */
[----:B---3--:R-:W-:Y:S01]  /*2840*/  HMMA.16816.F32 R72, R16, R48, R60 ;  /* 0x000000301048723c */ /* 0x008fe2000000183c */
[----:B------:R-:W3:Y:S07]  /*2850*/  LDSM.16.M88.4 R60, [R204+0x1400] ;  /* 0x00140000cc3c783b */ /* 0x000eee0000000200 */
[----:B------:R-:W-:Y:S08]  /*2860*/  HMMA.16816.F32 R100, R36, R70, R116 ;  /* 0x000000462464723c */ /* 0x000ff00000001874 */
[----:B--2---:R-:W-:Y:S08]  /*2870*/  HMMA.16816.F32 R56, R12, R48, R56 ;  /* 0x000000300c38723c */ /* 0x004ff00000001838 */
[-C--:B------:R-:W-:Y:S08]  /*2880*/  HMMA.16816.F32 R68, R24, R46.reuse, R76 ;  /* 0x0000002e1844723c */ /* 0x080ff0000000184c */
[----:B------:R-:W-:Y:S01]  /*2890*/  HMMA.16816.F32 R76, R20, R46, R80 ;  /* 0x0000002e144c723c */ /* 0x000fe20000001850 */
[----:B------:R-:W2:Y:S07]  /*28a0*/  LDSM.16.M88.4 R44, [R204+0x2400] ;  /* 0x00240000cc2c783b */ /* 0x000eae0000000200 */
[----:B-1----:R-:W-:Y:S08]  /*28b0*/  HMMA.16816.F32 R84, R8, R52, R72 ;  /* 0x000000340854723c */ /* 0x002ff00000001848 */
[----:B---3--:R-:W-:Y:S08]  /*28c0*/  HMMA.16816.F32 R72, R32, R60, R96 ;  /* 0x0000003c2048723c */ /* 0x008ff00000001860 */
[C---:B------:R-:W-:Y:S08]  /*28d0*/  HMMA.16816.F32 R108, R36.reuse, R88, R108 ;  /* 0x00000058246c723c */ /* 0x040ff0000000186c */
[----:B------:R-:W-:Y:S08]  /*28e0*/  HMMA.16816.F32 R128, R36, R90, R128 ;  /* 0x0000005a2480723c */ /* 0x000ff00000001880 */
[----:B------:R-:W-:Y:S08]  /*28f0*/  HMMA.16816.F32 R88, R4, R52, R56 ;  /* 0x000000340458723c */ /* 0x000ff00000001838 */
[----:B------:R-:W-:Y:S08]  /*2900*/  HMMA.16816.F32 R56, R16, R50, R68 ;  /* 0x000000321038723c */ /* 0x000ff00000001844 */
[C---:B------:R-:W-:Y:S08]  /*2910*/  HMMA.16816.F32 R112, R36.reuse, R104, R112 ;  /* 0x000000682470723c */ /* 0x040ff00000001870 */
[----:B------:R-:W-:Y:S08]  /*2920*/  HMMA.16816.F32 R120, R36, R106, R120 ;  /* 0x0000006a2478723c */ /* 0x000ff00000001878 */
[----:B------:R-:W-:Y:S08]  /*2930*/  HMMA.16816.F32 R68, R12, R50, R76 ;  /* 0x000000320c44723c */ /* 0x000ff0000000184c */
[----:B------:R-:W-:Y:S01]  /*2940*/  HMMA.16816.F32 R36, R28, R60, R124 ;  /* 0x0000003c1c24723c */ /* 0x000fe2000000187c */
[----:B------:R-:W-:-:S04]  /*2950*/  FMUL.FTZ R0, R84, c[0x0][0x320] ;  /* 0x0000c80054007a20 */ /* 0x000fc80000410000 */
[----:B------:R1:W3:Y:S03]  /*2960*/  MUFU.TANH R157, R0 ;  /* 0x00000000009d7308 */ /* 0x0002e60000002400 */
[----:B------:R-:W-:Y:S01]  /*2970*/  HMMA.16816.F32 R72, R24, R64, R72 ;  /* 0x000000401848723c */ /* 0x000fe20000001848 */
[----:B-1----:R-:W-:-:S04]  /*2980*/  FMUL.FTZ R0, R85, c[0x0][0x320] ;  /* 0x0000c80055007a20 */ /* 0x002fc80000410000 */
[----:B------:R1:W4:Y:S03]  /*2990*/  MUFU.TANH R127, R0 ;  /* 0x00000000007f7308 */ /* 0x0003260000002400 */
[----:B------:R-:W-:Y:S08]  /*29a0*/  HMMA.16816.F32 R92, R4, R54, R68 ;  /* 0x00000036045c723c */ /* 0x000ff00000001844 */
[----:B------:R-:W-:Y:S01]  /*29b0*/  HMMA.16816.F32 R48, R20, R64, R36 ;  /* 0x000000401430723c */ /* 0x000fe20000001824 */
[----:B------:R-:W5:Y:S01]  /*29c0*/  LDSM.16.M88.4 R36, [R212] ;  /* 0x00000000d424783b */ /* 0x000f620000000200 */
[----:B-1----:R-:W-:-:S06]  /*29d0*/  FMUL.FTZ R0, R86, c[0x0][0x320] ;  /* 0x0000c80056007a20 */ /* 0x002fcc0000410000 */
[----:B------:R-:W-:Y:S01]  /*29e0*/  HMMA.16816.F32 R68, R32, R62, R100 ;  /* 0x0000003e2044723c */ /* 0x000fe20000001864 */
[----:B------:R1:W1:Y:S07]  /*29f0*/  MUFU.TANH R159, R0 ;  /* 0x00000000009f7308 */ /* 0x00026e0000002400 */
[----:B------:R-:W-:Y:S01]  /*2a00*/  HMMA.16816.F32 R80, R8, R54, R56 ;  /* 0x000000360850723c */ /* 0x000fe20000001838 */
[----:B------:R-:W3:Y:S01]  /*2a10*/  LDSM.16.M88.4 R56, [R204+0x1800] ;  /* 0x00180000cc38783b */ /* 0x000ee20000000200 */
[----:B-1----:R-:W-:-:S06]  /*2a20*/  FMUL.FTZ R0, R87, c[0x0][0x320] ;  /* 0x0000c80057007a20 */ /* 0x002fcc0000410000 */
[----:B------:R-:W-:Y:S01]  /*2a30*/  HMMA.16816.F32 R76, R28, R62, R132 ;  /* 0x0000003e1c4c723c */ /* 0x000fe20000001884 */
[----:B------:R1:W1:Y:S02]  /*2a40*/  MUFU.TANH R158, R0 ;  /* 0x00000000009e7308 */ /* 0x0002640000002400 */
[----:B-1----:R-:W-:-:S06]  /*2a50*/  FMUL.FTZ R0, R88, c[0x0][0x320] ;  /* 0x0000c80058007a20 */ /* 0x002fcc0000410000 */
[----:B------:R1:W1:Y:S01]  /*2a60*/  MUFU.TANH R124, R0 ;  /* 0x00000000007c7308 */ /* 0x0002620000002400 */
[----:B--2---:R-:W-:Y:S01]  /*2a70*/  HMMA.16816.F32 R72, R16, R44, R72 ;  /* 0x0000002c1048723c */ /* 0x004fe20000001848 */
[----:B-1----:R-:W-:-:S06]  /*2a80*/  FMUL.FTZ R0, R89, c[0x0][0x320] ;  /* 0x0000c80059007a20 */ /* 0x002fcc0000410000 */
[----:B------:R1:W2:Y:S01]  /*2a90*/  MUFU.TANH R117, R0 ;  /* 0x0000000000757308 */ /* 0x0002a20000002400 */
[----:B------:R-:W-:Y:S01]  /*2aa0*/  HMMA.16816.F32 R60, R24, R66, R68 ;  /* 0x00000042183c723c */ /* 0x000fe20000001844 */
[----:B-1----:R-:W-:-:S06]  /*2ab0*/  FMUL.FTZ R0, R90, c[0x0][0x320] ;  /* 0x0000c8005a007a20 */ /* 0x002fcc0000410000 */
[----:B------:R1:W1:Y:S01]  /*2ac0*/  MUFU.TANH R119, R0 ;  /* 0x0000000000777308 */ /* 0x0002620000002400 */
[----:B------:R-:W-:Y:S01]  /*2ad0*/  HMMA.16816.F32 R52, R12, R44, R48 ;  /* 0x0000002c0c34723c */ /* 0x000fe20000001830 */
[----:B------:R-:W2:Y:S01]  /*2ae0*/  LDSM.16.M88.4 R48, [R215] ;  /* 0x00000000d730783b */ /* 0x000ea20000000200 */
[----:B-1----:R-:W-:-:S05]  /*2af0*/  FMUL.FTZ R0, R91, c[0x0][0x320] ;  /* 0x0000c8005b007a20 */ /* 0x002fca0000410000 */
[----:B------:R1:W1:Y:S01]  /*2b00*/  MUFU.TANH R118, R0 ;  /* 0x0000000000767308 */ /* 0x0002620000002400 */
[----:B------:R-:W-:Y:S01]  /*2b10*/  HMMA.16816.F32 R68, R20, R66, R76 ;  /* 0x000000421444723c */ /* 0x000fe2000000184c */
[----:B-1----:R-:W-:-:S06]  /*2b20*/  FMUL.FTZ R0, R80, c[0x0][0x320] ;  /* 0x0000c80050007a20 */ /* 0x002fcc0000410000 */
[----:B------:R1:W1:Y:S02]  /*2b30*/  MUFU.TANH R126, R0 ;  /* 0x00000000007e7308 */ /* 0x0002640000002400 */
[----:B-1----:R-:W-:-:S06]  /*2b40*/  FMUL.FTZ R0, R81, c[0x0][0x320] ;  /* 0x0000c80051007a20 */ /* 0x002fcc0000410000 */
[----:B------:R1:W1:Y:S01]  /*2b50*/  MUFU.TANH R125, R0 ;  /* 0x00000000007d7308 */ /* 0x0002620000002400 */
[----:B------:R-:W-:Y:S01]  /*2b60*/  HMMA.16816.F32 R64, R16, R46, R60 ;  /* 0x0000002e1040723c */ /* 0x000fe2000000183c */
[----:B------:R-:W2:Y:S01]  /*2b70*/  LDSM.16.M88.4 R60, [R204+0x2800] ;  /* 0x00280000cc3c783b */ /* 0x000ea20000000200 */
[----:B-1----:R-:W-:-:S05]  /*2b80*/  FMUL.FTZ R0, R82, c[0x0][0x320] ;  /* 0x0000c80052007a20 */ /* 0x002fca0000410000 */
[----:B------:R1:W1:Y:S01]  /*2b90*/  MUFU.TANH R156, R0 ;  /* 0x00000000009c7308 */ /* 0x0002620000002400 */
[----:B-----5:R-:W-:Y:S01]  /*2ba0*/  HMMA.16816.F32 R84, R4, R36, R52 ;  /* 0x000000240454723c */ /* 0x020fe20000001834 */
[----:B-1----:R-:W-:-:S07]  /*2bb0*/  FMUL.FTZ R0, R83, c[0x0][0x320] ;  /* 0x0000c80053007a20 */ /* 0x002fce0000410000 */
[----:B------:R-:W-:Y:S01]  /*2bc0*/  HMMA.16816.F32 R80, R8, R36, R72 ;  /* 0x000000240850723c */ /* 0x000fe20000001848 */
[----:B------:R1:W1:Y:S07]  /*2bd0*/  MUFU.TANH R147, R0 ;  /* 0x0000000000937308 */ /* 0x00026e0000002400 */
[----:B---3--:R-:W-:Y:S01]  /*2be0*/  HMMA.16816.F32 R72, R32, R56, R108 ;  /* 0x000000382048723c */ /* 0x008fe2000000186c */
[----:B-1----:R-:W-:-:S04]  /*2bf0*/  FMUL.FTZ R0, R92, c[0x0][0x320] ;  /* 0x0000c8005c007a20 */ /* 0x002fc80000410000 */
[----:B------:R1:W3:Y:S03]  /*2c00*/  MUFU.TANH R106, R0 ;  /* 0x00000000006a7308 */ /* 0x0002e60000002400 */
[----:B------:R-:W-:Y:S08]  /*2c10*/  HMMA.16816.F32 R52, R28, R56, R136 ;  /* 0x000000381c34723c */ /* 0x000ff00000001888 */
[----:B------:R-:W-:Y:S01]  /*2c20*/  HMMA.16816.F32 R68, R12, R46, R68 ;  /* 0x0000002e0c44723c */ /* 0x000fe20000001844 */
[----:B-1----:R-:W-:-:S04]  /*2c30*/  FMUL.FTZ R0, R93, c[0x0][0x320] ;  /* 0x0000c8005d007a20 */ /* 0x002fc80000410000 */
[----:B------:R1:W1:Y:S03]  /*2c40*/  MUFU.TANH R103, R0 ;  /* 0x0000000000677308 */ /* 0x0002660000002400 */
[----:B--2---:R-:W-:Y:S01]  /*2c50*/  HMMA.16816.F32 R72, R24, R48, R72 ;  /* 0x000000301848723c */ /* 0x004fe20000001848 */
[----:B-1----:R-:W-:-:S04]  /*2c60*/  FMUL.FTZ R0, R94, c[0x0][0x320] ;  /* 0x0000c8005e007a20 */ /* 0x002fc80000410000 */
[----:B------:R1:W2:Y:S03]  /*2c70*/  MUFU.TANH R105, R0 ;  /* 0x0000000000697308 */ /* 0x0002a60000002400 */
[----:B------:R-:W-:Y:S01]  /*2c80*/  HMMA.16816.F32 R76, R8, R38, R64 ;  /* 0x00000026084c723c */ /* 0x000fe20000001840 */
[----:B-1----:R-:W-:-:S04]  /*2c90*/  FMUL.FTZ R0, R95, c[0x0][0x320] ;  /* 0x0000c8005f007a20 */ /* 0x002fc80000410000 */
[----:B------:R1:W1:Y:S03]  /*2ca0*/  MUFU.TANH R102, R0 ;  /* 0x0000000000667308 */ /* 0x0002660000002400 */
[----:B------:R-:W-:Y:S01]  /*2cb0*/  HMMA.16816.F32 R64, R32, R58, R128 ;  /* 0x0000003a2040723c */ /* 0x000fe20000001880 */
[----:B-1----:R-:W-:-:S04]  /*2cc0*/  FMUL.FTZ R0, R80, c[0x0][0x320] ;  /* 0x0000c80050007a20 */ /* 0x002fc80000410000 */
[----:B------:R1:W1:Y:S03]  /*2cd0*/  MUFU.TANH R109, R0 ;  /* 0x00000000006d7308 */ /* 0x0002660000002400 */
[----:B------:R-:W-:Y:S01]  /*2ce0*/  HMMA.16816.F32 R44, R20, R48, R52 ;  /* 0x00000030142c723c */ /* 0x000fe20000001834 */
[----:B------:R-:W5:Y:S01]  /*2cf0*/  LDSM.16.M88.4 R52, [R211] ;  /* 0x00000000d334783b */ /* 0x000f620000000200 */
[----:B-1----:R-:W-:-:S04]  /*2d00*/  FMUL.FTZ R0, R81, c[0x0][0x320] ;  /* 0x0000c80051007a20 */ /* 0x002fc80000410000 */
[----:B------:R1:W1:Y:S02]  /*2d10*/  MUFU.TANH R108, R0 ;  /* 0x00000000006c7308 */ /* 0x0002640000002400 */
[----:B------:R-:W-:Y:S01]  /*2d20*/  HMMA.16816.F32 R88, R4, R38, R68 ;  /* 0x000000260458723c */ /* 0x000fe20000001844 */
[----:B------:R-:W2:Y:S01]  /*2d30*/  LDSM.16.M88.4 R36, [R204+0x1c00] ;  /* 0x001c0000cc24783b */ /* 0x000ea20000000200 */
[----:B-1----:R-:W-:-:S04]  /*2d40*/  FMUL.FTZ R0, R82, c[0x0][0x320] ;  /* 0x0000c80052007a20 */ /* 0x002fc80000410000 */
[----:B------:R1:W1:Y:S02]  /*2d50*/  MUFU.TANH R146, R0 ;  /* 0x0000000000927308 */ /* 0x0002640000002400 */
[----:B------:R-:W-:Y:S01]  /*2d60*/  HMMA.16816.F32 R68, R16, R60, R72 ;  /* 0x0000003c1044723c */ /* 0x000fe20000001848 */
[----:B-1----:R-:W-:-:S05]  /*2d70*/  FMUL.FTZ R0, R83, c[0x0][0x320] ;  /* 0x0000c80053007a20 */ /* 0x002fca0000410000 */
[----:B------:R1:W1:Y:S02]  /*2d80*/  MUFU.TANH R136, R0 ;  /* 0x0000000000887308 */ /* 0x0002640000002400 */
[----:B------:R-:W-:Y:S01]  /*2d90*/  HMMA.16816.F32 R72, R28, R58, R140 ;  /* 0x0000003a1c48723c */ /* 0x000fe2000000188c */
[----:B------:R-:W2:Y:S01]  /*2da0*/  LDSM.16.M88.4 R56, [R214] ;  /* 0x00000000d638783b */ /* 0x000ea20000000200 */
[----:B-1----:R-:W-:-:S04]  /*2db0*/  FMUL.FTZ R0, R84, c[0x0][0x320] ;  /* 0x0000c80054007a20 */ /* 0x002fc80000410000 */
[----:B------:R1:W1:Y:S02]  /*2dc0*/  MUFU.TANH R98, R0 ;  /* 0x0000000000627308 */ /* 0x0002640000002400 */
[----:B------:R-:W-:Y:S01]  /*2dd0*/  HMMA.16816.F32 R64, R24, R50, R64 ;  /* 0x000000321840723c */ /* 0x000fe20000001840 */
[----:B-1----:R-:W-:-:S05]  /*2de0*/  FMUL.FTZ R0, R85, c[0x0][0x320] ;  /* 0x0000c80055007a20 */ /* 0x002fca0000410000 */
[----:B------:R1:W1:Y:S02]  /*2df0*/  MUFU.TANH R94, R0 ;  /* 0x00000000005e7308 */ /* 0x0002640000002400 */
[----:B------:R-:W-:Y:S01]  /*2e00*/  HMMA.16816.F32 R44, R12, R60, R44 ;  /* 0x0000003c0c2c723c */ /* 0x000fe2000000182c */
[----:B-1----:R-:W-:-:S05]  /*2e10*/  FMUL.FTZ R0, R86, c[0x0][0x320] ;  /* 0x0000c80056007a20 */ /* 0x002fca0000410000 */
[----:B------:R1:W1:Y:S02]  /*2e20*/  MUFU.TANH R97, R0 ;  /* 0x0000000000617308 */ /* 0x0002640000002400 */
[----:B-1----:R-:W-:-:S06]  /*2e30*/  FMUL.FTZ R0, R87, c[0x0][0x320] ;  /* 0x0000c80057007a20 */ /* 0x002fcc0000410000 */
[----:B------:R1:W1:Y:S01]  /*2e40*/  MUFU.TANH R96, R0 ;  /* 0x0000000000607308 */ /* 0x0002620000002400 */
[----:B-----5:R-:W-:Y:S01]  /*2e50*/  HMMA.16816.F32 R80, R8, R52, R68 ;  /* 0x000000340850723c */ /* 0x020fe20000001844 */
[----:B-1----:R-:W-:-:S06]  /*2e60*/  FMUL.FTZ R0, R76, c[0x0][0x320] ;  /* 0x0000c8004c007a20 */ /* 0x002fcc0000410000 */
[----:B------:R1:W1:Y:S01]  /*2e70*/  MUFU.TANH R100, R0 ;  /* 0x0000000000647308 */ /* 0x0002620000002400 */
[----:B------:R-:W-:Y:S01]  /*2e80*/  HMMA.16816.F32 R72, R20, R50, R72 ;  /* 0x000000321448723c */ /* 0x000fe20000001848 */
[----:B-1----:R-:W-:-:S06]  /*2e90*/  FMUL.FTZ R0, R77, c[0x0][0x320] ;  /* 0x0000c8004d007a20 */ /* 0x002fcc0000410000 */
[----:B------:R1:W1:Y:S01]  /*2ea0*/  MUFU.TANH R99, R0 ;  /* 0x0000000000637308 */ /* 0x0002620000002400 */
[----:B--2---:R-:W-:Y:S08]  /*2eb0*/  HMMA.16816.F32 R68, R32, R36, R112 ;  /* 0x000000242044723c */ /* 0x004ff00000001870 */
[----:B------:R-:W-:Y:S01]  /*2ec0*/  HMMA.16816.F32 R48, R16, R62, R64 ;  /* 0x0000003e1030723c */ /* 0x000fe20000001840 */
[----:B-1----:R-:W-:-:S07]  /*2ed0*/  FMUL.FTZ R0, R78, c[0x0][0x320] ;  /* 0x0000c8004e007a20 */ /* 0x002fce0000410000 */
[----:B------:R-:W-:Y:S01]  /*2ee0*/  HMMA.16816.F32 R64, R32, R38, R120 ;  /* 0x000000262040723c */ /* 0x000fe20000001878 */
[----:B------:R-:W-:Y:S01]  /*2ef0*/  LDSM.16.M88.4 R32, [R210] ;  /* 0x00000000d220783b */ /* 0x000fe20000000200 */
[----:B------:R1:W2:Y:S06]  /*2f00*/  MUFU.TANH R107, R0 ;  /* 0x00000000006b7308 */ /* 0x0002ac0000002400 */
[----:B------:R-:W-:Y:S01]  /*2f10*/  HMMA.16816.F32 R84, R4, R52, R44 ;  /* 0x000000340454723c */ /* 0x000fe2000000182c */
[----:B------:R-:W5:Y:S01]  /*2f20*/  LDSM.16.M88.4 R44, [R204+0x2c00] ;  /* 0x002c0000cc2c783b */ /* 0x000f620000000200 */
[----:B------:R-:W-:Y:S01]  /*2f30*/  ISETP.GE.AND P0, PT, R180, 0x2, PT ;  /* 0x00000002b400780c */ /* 0x000fe20003f06270 */
[----:B------:R-:W-:-:S04]  /*2f40*/  DEPBAR.LE SB0, 0x0 ;  /* 0x000080000000791a */ /* 0x000fc80000000000 */
[----:B-1----:R-:W-:Y:S02]  /*2f50*/  FMUL.FTZ R0, R79, c[0x0][0x320] ;  /* 0x0000c8004f007a20 */ /* 0x002fe40000410000 */
[C---:B------:R-:W-:Y:S08]  /*2f60*/  HMMA.16816.F32 R76, R28.reuse, R36, R148 ;  /* 0x000000241c4c723c */ /* 0x040ff00000001894 */
[----:B------:R-:W-:Y:S01]  /*2f70*/  HMMA.16816.F32 R28, R28, R38, R152 ;  /* 0x000000261c1c723c */ /* 0x000fe20000001898 */
[----:B------:R1:W1:Y:S02]  /*2f80*/  MUFU.TANH R116, R0 ;  /* 0x0000000000747308 */ /* 0x0002640000002400 */
[----:B-1----:R-:W-:-:S06]  /*2f90*/  FMUL.FTZ R0, R88, c[0x0][0x320] ;  /* 0x0000c80058007a20 */ /* 0x002fcc0000410000 */
[----:B------:R1:W1:Y:S01]  /*2fa0*/  MUFU.TANH R92, R0 ;  /* 0x00000000005c7308 */ /* 0x0002620000002400 */
        /* <DEDUP_REMOVED lines=8> */
[----:B------:R1:W1:Y:S02]  /*3030*/  MUFU.TANH R89, R0 ;  /* 0x0000000000597308 */ /* 0x0002640000002400 */
[----:B-1----:R-:W-:-:S06]  /*3040*/  FMUL.FTZ R0, R91, c[0x0][0x320] ;  /* 0x0000c8005b007a20 */ /* 0x002fcc0000410000 */
        /* <DEDUP_REMOVED lines=8> */
[----:B------:R1:W1:Y:S02]  /*30d0*/  MUFU.TANH R104, R0 ;  /* 0x0000000000687308 */ /* 0x0002640000002400 */
[----:B-1----:R-:W-:Y:S02]  /*30e0*/  FMUL.FTZ R0, R83, c[0x0][0x320] ;  /* 0x0000c80053007a20 */ /* 0x002fe40000410000 */
[----:B------:R-:W-:Y:S08]  /*30f0*/  HMMA.16816.F32 R80, R8, R54, R48 ;  /* 0x000000360850723c */ /* 0x000ff00000001830 */
[C---:B------:R-:W-:Y:S08]  /*3100*/  HMMA.16816.F32 R48, R16.reuse, R44, R60 ;  /* 0x0000002c1030723c */ /* 0x040ff0000000183c */
[----:B------:R-:W-:Y:S01]  /*3110*/  HMMA.16816.F32 R16, R16, R46, R24 ;  /* 0x0000002e1010723c */ /* 0x000fe20000001818 */
[----:B------:R1:W1:Y:S07]  /*3120*/  MUFU.TANH R101, R0 ;  /* 0x0000000000657308 */ /* 0x00026e0000002400 */
[----:B------:R-:W-:Y:S08]  /*3130*/  HMMA.16816.F32 R72, R4, R54, R72 ;  /* 0x000000360448723c */ /* 0x000ff00000001848 */
[----:B------:R-:W-:Y:S01]  /*3140*/  HMMA.16816.F32 R48, R8, R32, R48 ;  /* 0x000000200830723c */ /* 0x000fe20000001830 */
[----:B-1----:R-:W-:-:S07]  /*3150*/  FMUL.FTZ R0, R84, c[0x0][0x320] ;  /* 0x0000c80054007a20 */ /* 0x002fce0000410000 */
[----:B------:R-:W-:Y:S08]  /*3160*/  HMMA.16816.F32 R20, R4, R32, R36 ;  /* 0x000000200414723c */ /* 0x000ff00000001824 */
[-C--:B------:R-:W-:Y:S08]  /*3170*/  HMMA.16816.F32 R8, R8, R34.reuse, R16 ;  /* 0x000000220808723c */ /* 0x080ff00000001810 */
[----:B------:R-:W-:Y:S01]  /*3180*/  HMMA.16816.F32 R4, R4, R34, R12 ;  /* 0x000000220404723c */ /* 0x000fe2000000180c */
[----:B------:R1:W1:Y:S01]  /*3190*/  MUFU.TANH R43, R0 ;  /* 0x00000000002b7308 */ /* 0x0002620000002400 */
[----:B------:R-:W-:-:S02]  /*31a0*/  FMUL.FTZ R81, R81, c[0x0][0x320] ;  /* 0x0000c80051517a20 */ /* 0x000fc40000410000 */
[----:B------:R-:W-:Y:S02]  /*31b0*/  FMUL.FTZ R82, R82, c[0x0][0x320] ;  /* 0x0000c80052527a20 */ /* 0x000fe40000410000 */
[----:B-1----:R-:W-:-:S04]  /*31c0*/  FMUL.FTZ R0, R85, c[0x0][0x320] ;  /* 0x0000c80055007a20 */ /* 0x002fc80000410000 */
[----:B------:R1:W1:Y:S01]  /*31d0*/  MUFU.TANH R41, R0 ;  /* 0x0000000000297308 */ /* 0x0002620000002400 */
[----:B------:R-:W-:Y:S02]  /*31e0*/  FMUL.FTZ R83, R83, c[0x0][0x320] ;  /* 0x0000c80053537a20 */ /* 0x000fe40000410000 */
[----:B------:R-:W-:Y:S02]  /*31f0*/  FMUL.FTZ R72, R72, c[0x0][0x320] ;  /* 0x0000c80048487a20 */ /* 0x000fe40000410000 */
[----:B------:R-:W-:Y:S02]  /*3200*/  FMUL.FTZ R73, R73, c[0x0][0x320] ;  /* 0x0000c80049497a20 */ /* 0x000fe40000410000 */
[----:B------:R-:W-:Y:S02]  /*3210*/  FMUL.FTZ R74, R74, c[0x0][0x320] ;  /* 0x0000c8004a4a7a20 */ /* 0x000fe40000410000 */
[----:B-1----:R-:W-:-:S04]  /*3220*/  FMUL.FTZ R0, R86, c[0x0][0x320] ;  /* 0x0000c80056007a20 */ /* 0x002fc80000410000 */
[----:B------:R1:W1:Y:S01]  /*3230*/  MUFU.TANH R52, R0 ;  /* 0x0000000000347308 */ /* 0x0002620000002400 */
[----:B------:R-:W-:Y:S02]  /*3240*/  FMUL.FTZ R75, R75, c[0x0][0x320] ;  /* 0x0000c8004b4b7a20 */ /* 0x000fe40000410000 */
[----:B------:R-:W-:Y:S02]  /*3250*/  FMUL.FTZ R48, R48, c[0x0][0x320] ;  /* 0x0000c80030307a20 */ /* 0x000fe40000410000 */
[----:B------:R-:W-:Y:S02]  /*3260*/  FMUL.FTZ R49, R49, c[0x0][0x320] ;  /* 0x0000c80031317a20 */ /* 0x000fe40000410000 */
[----:B------:R-:W-:Y:S02]  /*3270*/  FMUL.FTZ R50, R50, c[0x0][0x320] ;  /* 0x0000c80032327a20 */ /* 0x000fe40000410000 */
[----:B------:R-:W-:Y:S02]  /*3280*/  FMUL.FTZ R51, R51, c[0x0][0x320] ;  /* 0x0000c80033337a20 */ /* 0x000fe40000410000 */
[----:B------:R-:W-:-:S02]  /*3290*/  FMUL.FTZ R20, R20, c[0x0][0x320] ;  /* 0x0000c80014147a20 */ /* 0x000fc40000410000 */
[----:B------:R-:W-:Y:S02]  /*32a0*/  FMUL.FTZ R21, R21, c[0x0][0x320] ;  /* 0x0000c80015157a20 */ /* 0x000fe40000410000 */
[----:B-1----:R-:W-:Y:S02]  /*32b0*/  FMUL.FTZ R0, R87, c[0x0][0x320] ;  /* 0x0000c80057007a20 */ /* 0x002fe40000410000 */
[----:B------:R-:W-:Y:S02]  /*32c0*/  FMUL.FTZ R22, R22, c[0x0][0x320] ;  /* 0x0000c80016167a20 */ /* 0x000fe40000410000 */
[----:B------:R1:W1:Y:S01]  /*32d0*/  MUFU.TANH R42, R0 ;  /* 0x00000000002a7308 */ /* 0x0002620000002400 */
[----:B------:R-:W-:Y:S02]  /*32e0*/  FMUL.FTZ R23, R23, c[0x0][0x320] ;  /* 0x0000c80017177a20 */ /* 0x000fe40000410000 */
[----:B------:R-:W-:Y:S02]  /*32f0*/  FMUL.FTZ R8, R8, c[0x0][0x320] ;  /* 0x0000c80008087a20 */ /* 0x000fe40000410000 */
[----:B------:R-:W-:-:S02]  /*3300*/  FMUL.FTZ R9, R9, c[0x0][0x320] ;  /* 0x0000c80009097a20 */ /* 0x000fc40000410000 */
[----:B------:R-:W-:Y:S02]  /*3310*/  FMUL.FTZ R10, R10, c[0x0][0x320] ;  /* 0x0000c8000a0a7a20 */ /* 0x000fe40000410000 */
[----:B------:R-:W-:Y:S02]  /*3320*/  FMUL.FTZ R11, R11, c[0x0][0x320] ;  /* 0x0000c8000b0b7a20 */ /* 0x000fe40000410000 */
[----:B------:R-:W-:Y:S02]  /*3330*/  FMUL.FTZ R4, R4, c[0x0][0x320] ;  /* 0x0000c80004047a20 */ /* 0x000fe40000410000 */
[----:B------:R-:W-:Y:S02]  /*3340*/  FMUL.FTZ R5, R5, c[0x0][0x320] ;  /* 0x0000c80005057a20 */ /* 0x000fe40000410000 */
[----:B------:R-:W-:Y:S02]  /*3350*/  FMUL.FTZ R6, R6, c[0x0][0x320] ;  /* 0x0000c80006067a20 */ /* 0x000fe40000410000 */
[----:B-1----:R-:W-:-:S02]  /*3360*/  FMUL.FTZ R0, R80, c[0x0][0x320] ;  /* 0x0000c80050007a20 */ /* 0x002fc40000410000 */
[----:B------:R-:W-:Y:S01]  /*3370*/  FMUL.FTZ R7, R7, c[0x0][0x320] ;  /* 0x0000c80007077a20 */ /* 0x000fe20000410000 */
[----:B------:R-:W1:Y:S08]  /*3380*/  MUFU.TANH R81, R81 ;  /* 0x0000005100517308 */ /* 0x000e700000002400 */
[----:B------:R1:W1:Y:S08]  /*3390*/  MUFU.TANH R53, R0 ;  /* 0x0000000000357308 */ /* 0x0002700000002400 */
[----:B------:R-:W1:Y:S08]  /*33a0*/  MUFU.TANH R82, R82 ;  /* 0x0000005200527308 */ /* 0x000e700000002400 */
        /* <DEDUP_REMOVED lines=11> */
[----:B------:R1:W1:Y:S08]  /*3460*/  MUFU.TANH R28, R22 ;  /* 0x00000016001c7308 */ /* 0x0002700000002400 */
        /* <DEDUP_REMOVED lines=8> */
[----:B------:R1:W1:Y:S01]  /*34f0*/  MUFU.TANH R16, R7 ;  /* 0x0000000700107308 */ /* 0x0002620000002400 */
[----:B------:R-:W-:Y:S01]  /*3500*/  BSSY B0, `(.L_x_550) ;  /* 0x000001a000007945 */ /* 0x000fe20003800000 */
[----:B------:R-:W-:Y:S06]  /*3510*/  BAR.SYNC.DEFER_BLOCKING 0x0 ;  /* 0x0000000000007b1d */ /* 0x000fec0000010000 */
[----:B------:R-:W-:Y:S05]  /*3520*/  @!P0 BRA `(.L_x_551) ;  /* 0x0000017000008947 */ /* 0x000fea0003800000 */
[----:B-1234-:R-:W-:Y:S01]  /*3530*/  IADD3 R0, R180, -0x2, RZ ;  /* 0xfffffffeb4007810 */ /* 0x01efe20007ffe0ff */
[----:B------:R-:W-:-:S03]  /*3540*/  IMAD.MOV.U32 R6, RZ, RZ, c[0x0][0x1e4] ;  /* 0x00007900ff067624 */ /* 0x000fc600078e00ff */
[----:B------:R-:W-:Y:S01]  /*3550*/  SHF.R.S32.HI R2, RZ, 0x1f, R0 ;  /* 0x0000001fff027819 */ /* 0x000fe20000011400 */
[----:B------:R-:W-:-:S04]  /*3560*/  IMAD.WIDE.U32 R4, R0, c[0x0][0x1e0], RZ ;  /* 0x0000780000047a25 */ /* 0x000fc800078e00ff */
[----:B------:R-:W-:-:S04]  /*3570*/  IMAD R2, R2, c[0x0][0x1e0], RZ ;  /* 0x0000780002027a24 */ /* 0x000fc800078e02ff */
[----:B------:R-:W-:Y:S01]  /*3580*/  IMAD R2, R0, c[0x0][0x1e4], R2 ;  /* 0x0000790000027a24 */ /* 0x000fe200078e0202 */
[----:B------:R-:W-:-:S03]  /*3590*/  LEA R0, P0, R4, R162, 0x6 ;  /* 0x000000a204007211 */ /* 0x000fc600078030ff */
[----:B------:R-:W-:Y:S01]  /*35a0*/  IMAD.IADD R3, R5, 0x1, R2 ;  /* 0x0000000105037824 */ /* 0x000fe200078e0202 */
[----:B------:R-:W-:Y:S01]  /*35b0*/  LEA R2, P1, R0, c[0x0][0x1c8], 0x1 ;  /* 0x0000720000027a11 */ /* 0x000fe200078208ff */
[----:B------:R-:W-:-:S03]  /*35c0*/  IMAD.MOV.U32 R5, RZ, RZ, c[0x0][0x1e0] ;  /* 0x00007800ff057624 */ /* 0x000fc600078e00ff */
[----:B------:R-:W-:Y:S02]  /*35d0*/  LEA.HI.X R3, R4, R161, R3, 0x6, P0 ;  /* 0x000000a104037211 */ /* 0x000fe400000f3403 */
[----:B------:R-:W-:Y:S02]  /*35e0*/  LEA R4, P0, R5, R2, 0x6 ;  /* 0x0000000205047211 */ /* 0x000fe400078030ff */
[----:B------:R-:W-:-:S04]  /*35f0*/  LEA.HI.X R3, R0, c[0x0][0x1cc], R3, 0x1, P1 ;  /* 0x0000730000037a11 */ /* 0x000fc800008f0c03 */
[----:B------:R-:W-:Y:S01]  /*3600*/  LEA.HI.X R5, R5, R3, R6, 0x6, P0 ;  /* 0x0000000305057211 */ /* 0x000fe200000f3406 */
[----:B------:R-:W-:Y:S01]  /*3610*/  @!PT LDS RZ, [RZ] ;  /* 0x00000000fffff984 */ /* 0x000fe20000000800 */
[----:B------:R-:W-:Y:S01]  /*3620*/  @!PT LDS RZ, [RZ] ;  /* 0x00000000fffff984 */ /* 0x000fe20000000800 */
[----:B------:R-:W-:Y:S01]  /*3630*/  @!PT LDS RZ, [RZ] ;  /* 0x00000000fffff984 */ /* 0x000fe20000000800 */
[----:B------:R1:W-:Y:S04]  /*3640*/  LDGSTS.E.BYPASS.LTC128B.128 [R145+0x3100], [R2.64], !P5 ;  /* 0x0310000002917fae */ /* 0x0003e8000e901d46 */
[----:B------:R1:W-:Y:S04]  /*3650*/  LDGSTS.E.BYPASS.LTC128B.128 [R145+0x4100], [R2.64+0x40], !P4 ;  /* 0x0410004002917fae */ /* 0x0003e8000e101d46 */
[----:B------:R1:W-:Y:S04]  /*3660*/  LDGSTS.E.BYPASS.LTC128B.128 [R145+0x5100], [R2.64+0x80], !P3 ;  /* 0x0510008002917fae */ /* 0x0003e8000d901d46 */
[----:B------:R1:W-:Y:S04]  /*3670*/  LDGSTS.E.BYPASS.LTC128B.128 [R145+0x3900], [R4.64], !P5 ;  /* 0x0390000004917fae */ /* 0x0003e8000e901d46 */
[----:B------:R1:W-:Y:S04]  /*3680*/  LDGSTS.E.BYPASS.LTC128B.128 [R145+0x4900], [R4.64+0x40], !P4 ;  /* 0x0490004004917fae */ /* 0x0003e8000e101d46 */
[----:B------:R1:W-:Y:S02]  /*3690*/  LDGSTS.E.BYPASS.LTC128B.128 [R145+0x5900], [R4.64+0x80], !P3 ;  /* 0x0590008004917fae */ /* 0x0003e4000d901d46 */
.L_x_551:
[----:B--234-:R-:W-:Y:S05]  /*36a0*/  BSYNC B0 ;  /* 0x0000000000007941 */ /* 0x01cfea0003800000 */
.L_x_550:
[----:B-1----:R-:W2:Y:S04]  /*36b0*/  LDL R0, [R1+0x58] ;  /* 0x0000580001007983 */ /* 0x002ea80000100800 */
[----:B------:R-:W2:Y:S04]  /*36c0*/  LDL R182, [R1+0x48] ;  /* 0x0000480001b67983 */ /* 0x000ea80000100800 */
[----:B------:R-:W3:Y:S01]  /*36d0*/  LDL R5, [R1+0x54] ;  /* 0x0000540001057983 */ /* 0x000ee20000100800 */
[----:B------:R-:W-:-:S03]  /*36e0*/  IMAD R4, R40, R160, 0x1 ;  /* 0x0000000128047424 */ /* 0x000fc600078e02a0 */
[----:B------:R-:W-:Y:S04]  /*36f0*/  LDSM.16.MT88.4 R68, [R205] ;  /* 0x00000000cd44783b */ /* 0x000fe80000004200 */
[----:B------:R-:W-:Y:S04]  /*3700*/  LDSM.16.MT88.4 R84, [R206] ;  /* 0x00000000ce54783b */ /* 0x000fe80000004200 */
[----:B------:R-:W-:Y:S04]  /*3710*/  LDSM.16.MT88.4 R120, [R206+0x1000] ;  /* 0x00100000ce78783b */ /* 0x000fe80000004200 */
[----:B------:R-:W-:Y:S04]  /*3720*/  LDSM.16.MT88.4 R128, [R206+0x2000] ;  /* 0x00200000ce80783b */ /* 0x000fe80000004200 */
[----:B------:R-:W-:Y:S04]  /*3730*/  LDSM.16.MT88.4 R44, [R205+0x400] ;  /* 0x00040000cd2c783b */ /* 0x000fe80000004200 */
[----:B------:R-:W-:Y:S04]  /*3740*/  LDSM.16.MT88.4 R56, [R206+0x1400] ;  /* 0x00140000ce38783b */ /* 0x000fe80000004200 */
[----:B------:R-:W-:Y:S04]  /*3750*/  LDSM.16.MT88.4 R60, [R205+0x2400] ;  /* 0x00240000cd3c783b */ /* 0x000fe80000004200 */
[----:B------:R-:W0:Y:S01]  /*3760*/  LDGDEPBAR ;  /* 0x00000000000079af */ /* 0x000e220000000000 */
[----:B--2---:R-:W-:-:S04]  /*3770*/  IMAD.IADD R3, R0, 0x1, R182 ;  /* 0x0000000100037824 */ /* 0x004fc800078e02b6 */
[----:B------:R-:W-:-:S05]  /*3780*/  @P2 IMAD.HI.U32 R0, R3, c[0x0][0x2c8], RZ ;  /* 0x0000b20003002a27 */ /* 0x000fca00078e00ff */
[----:B------:R-:W-:-:S05]  /*3790*/  @P2 SHF.R.U32.HI R3, RZ, c[0x0][0x2cc], R0 ;  /* 0x0000b300ff032a19 */ /* 0x000fca0000011600 */
[----:B------:R-:W1:Y:S01]  /*37a0*/  SHFL.IDX PT, R2, R3, 0x2, 0x1c1f ;  /* 0x005c1f0003027f89 */ /* 0x000e6200000e0000 */
[----:B---3--:R-:W-:-:S04]  /*37b0*/  IADD3 R4, -R5, c[0x0][0x1d0], R4 ;  /* 0x0000740005047a10 */ /* 0x008fc80007ffe104 */
[----:B------:R-:W-:Y:S01]  /*37c0*/  IADD3 R4, R4, -c[0x0][0x168], RZ ;  /* 0x80005a0004047a10 */ /* 0x000fe20007ffe0ff */
[----:B------:R-:W-:Y:S01]  /*37d0*/  IMAD.IADD R5, R144, 0x1, -R5 ;  /* 0x0000000190057824 */ /* 0x000fe200078e0a05 */
[----:B------:R-:W2:Y:S03]  /*37e0*/  SHFL.IDX PT, R0, R3, 0x3, 0x1c1f ;  /* 0x007c1f0003007f89 */ /* 0x000ea600000e0000 */
[----:B-1----:R-:W-:-:S05]  /*37f0*/  IMAD.IADD R2, R4, 0x1, R2 ;  /* 0x0000000104027824 */ /* 0x002fca00078e0202 */
[----:B------:R-:W-:-:S04]  /*3800*/  IMNMX R2, R5, R2, PT ;  /* 0x0000000205027217 */ /* 0x000fc80003800200 */
[C---:B------:R-:W-:Y:S02]  /*3810*/  ISETP.GT.AND P6, PT, R2.reuse, RZ, PT ;  /* 0x000000ff0200720c */ /* 0x040fe40003fc4270 */
[----:B------:R-:W-:Y:S02]  /*3820*/  ISETP.GT.AND P1, PT, R2, 0x8, PT ;  /* 0x000000080200780c */ /* 0x000fe40003f24270 */
[----:B------:R-:W-:Y:S02]  /*3830*/  FSEL R8, R124, -INF , P6 ;  /* 0xff8000007c087808 */ /* 0x000fe40003000000 */
[----:B------:R-:W-:Y:S02]  /*3840*/  ISETP.GT.AND P6, PT, R2, 0x9, PT ;  /* 0x000000090200780c */ /* 0x000fe40003fc4270 */
[----:B------:R-:W-:Y:S02]  /*3850*/  FSEL R10, R106, -INF , P1 ;  /* 0xff8000006a0a7808 */ /* 0x000fe40000800000 */
[----:B------:R-:W-:-:S02]  /*3860*/  ISETP.GT.AND P1, PT, R2, 0x11, PT ;  /* 0x000000110200780c */ /* 0x000fc40003f24270 */
[----:B------:R-:W-:Y:S02]  /*3870*/  FSEL R11, R103, -INF , P6 ;  /* 0xff800000670b7808 */ /* 0x000fe40003000000 */
[C---:B------:R-:W-:Y:S02]  /*3880*/  ISETP.GT.AND P0, PT, R2.reuse, 0x1, PT ;  /* 0x000000010200780c */ /* 0x040fe40003f04270 */
[----:B------:R-:W-:Y:S02]  /*3890*/  ISETP.GT.AND P6, PT, R2, 0x18, PT ;  /* 0x000000180200780c */ /* 0x000fe40003fc4270 */
[----:B------:R-:W-:Y:S02]  /*38a0*/  FSEL R22, R94, -INF , P1 ;  /* 0xff8000005e167808 */ /* 0x000fe40000800000 */
[----:B------:R-:W-:Y:S02]  /*38b0*/  FSEL R9, R117, -INF , P0 ;  /* 0xff80000075097808 */ /* 0x000fe40000000000 */
[----:B------:R-:W-:-:S02]  /*38c0*/  ISETP.GT.AND P1, PT, R2, 0x20, PT ;  /* 0x000000200200780c */ /* 0x000fc40003f24270 */
[----:B------:R-:W-:Y:S01]  /*38d0*/  FSEL R23, R92, -INF , P6 ;  /* 0xff8000005c177808 */ /* 0x000fe20003000000 */
[----:B--2---:R-:W-:Y:S01]  /*38e0*/  IMAD.IADD R0, R4, 0x1, R0 ;  /* 0x0000000104007824 */ /* 0x004fe200078e0200 */
[C---:B------:R-:W-:Y:S02]  /*38f0*/  ISETP.GT.AND P0, PT, R2.reuse, 0x10, PT ;  /* 0x000000100200780c */ /* 0x040fe40003f04270 */
[----:B------:R-:W-:Y:S02]  /*3900*/  ISETP.GT.AND P6, PT, R2, 0x21, PT ;  /* 0x000000210200780c */ /* 0x000fe40003fc4270 */
[----:B------:R-:W-:Y:S02]  /*3910*/  FSEL R137, R43, -INF , P1 ;  /* 0xff8000002b897808 */ /* 0x000fe40000800000 */
[----:B------:R-:W-:Y:S02]  /*3920*/  FSEL R18, R98, -INF , P0 ;  /* 0xff80000062127808 */ /* 0x000fe40000000000 */
[----:B------:R-:W-:-:S02]  /*3930*/  ISETP.GT.AND P1, PT, R2, 0x29, PT ;  /* 0x000000290200780c */ /* 0x000fc40003f24270 */
[----:B------:R-:W-:Y:S02]  /*3940*/  FSEL R135, R41, -INF , P6 ;  /* 0xff80000029877808 */ /* 0x000fe40003000000 */
[C---:B------:R-:W-:Y:S02]  /*3950*/  ISETP.GT.AND P0, PT, R2.reuse, 0x19, PT ;  /* 0x000000190200780c */ /* 0x040fe40003f04270 */
[----:B------:R-:W-:Y:S02]  /*3960*/  ISETP.GT.AND P6, PT, R2, 0x30, PT ;  /* 0x000000300200780c */ /* 0x000fe40003fc4270 */
[----:B------:R-:W-:Y:S02]  /*3970*/  IMNMX R0, R5, R0, PT ;  /* 0x0000000005007217 */ /* 0x000fe40003800200 */
[----:B------:R-:W-:Y:S02]  /*3980*/  FSEL R140, R73, -INF , P1 ;  /* 0xff800000498c7808 */ /* 0x000fe40000800000 */
[----:B------:R-:W-:-:S02]  /*3990*/  FSEL R24, R88, -INF , P0 ;  /* 0xff80000058187808 */ /* 0x000fc40000000000 */
[----:B------:R-:W-:Y:S02]  /*39a0*/  ISETP.GT.AND P1, PT, R2, 0x38, PT ;  /* 0x000000380200780c */ /* 0x000fe40003f24270 */
[----:B------:R-:W-:Y:S02]  /*39b0*/  FSEL R232, R20, -INF , P6 ;  /* 0xff80000014e87808 */ /* 0x000fe40003000000 */
[----:B------:R-:W-:Y:S02]  /*39c0*/  ISETP.GT.AND P0, PT, R2, 0x28, PT ;  /* 0x000000280200780c */ /* 0x000fe40003f04270 */
[----:B------:R-:W-:Y:S02]  /*39d0*/  ISETP.GT.AND P6, PT, R0, RZ, PT ;  /* 0x000000ff0000720c */ /* 0x000fe40003fc4270 */
[----:B------:R-:W-:Y:S02]  /*39e0*/  FSEL R235, R12, -INF , P1 ;  /* 0xff8000000ceb7808 */ /* 0x000fe40000800000 */
[----:B------:R-:W-:-:S02]  /*39f0*/  FSEL R139, R72, -INF , P0 ;  /* 0xff800000488b7808 */ /* 0x000fc40000000000 */
[----:B------:R-:W-:Y:S02]  /*3a00*/  FSEL R12, R119, -INF , P6 ;  /* 0xff800000770c7808 */ /* 0x000fe40003000000 */
[C---:B------:R-:W-:Y:S02]  /*3a10*/  ISETP.GT.AND P0, PT, R2.reuse, 0x31, PT ;  /* 0x000000310200780c */ /* 0x040fe40003f04270 */
[----:B------:R-:W-:Y:S02]  /*3a20*/  ISETP.GT.AND P6, PT, R2, 0x39, PT ;  /* 0x000000390200780c */ /* 0x000fe40003fc4270 */
[----:B------:R-:W-:-:S04]  /*3a30*/  FMNMX.FTZ R2, R8, R9, !PT ;  /* 0x0000000908027209 */ /* 0x000fc80007810000 */
[----:B------:R-:W-:-:S04]  /*3a40*/  FMNMX.FTZ R2, R10, R2, !PT ;  /* 0x000000020a027209 */ /* 0x000fc80007810000 */
[----:B------:R-:W-:Y:S02]  /*3a50*/  FMNMX.FTZ R2, R11, R2, !PT ;  /* 0x000000020b027209 */ /* 0x000fe40007810000 */
[----:B------:R-:W-:Y:S02]  /*3a60*/  FSEL R233, R21, -INF , P0 ;  /* 0xff80000015e97808 */ /* 0x000fe40000000000 */
[----:B------:R-:W-:Y:S02]  /*3a70*/  ISETP.GT.AND P0, PT, R0, 0x1, PT ;  /* 0x000000010000780c */ /* 0x000fe40003f04270 */
[----:B------:R-:W-:Y:S02]  /*3a80*/  FMNMX.FTZ R2, R18, R2, !PT ;  /* 0x0000000212027209 */ /* 0x000fe40007810000 */
[----:B------:R-:W-:Y:S02]  /*3a90*/  ISETP.GT.AND P1, PT, R0, 0x8, PT ;  /* 0x000000080000780c */ /* 0x000fe40003f24270 */
[----:B------:R-:W-:-:S02]  /*3aa0*/  FSEL R13, R118, -INF , P0 ;  /* 0xff800000760d7808 */ /* 0x000fc40000000000 */
[----:B------:R-:W-:Y:S02]  /*3ab0*/  FMNMX.FTZ R2, R22, R2, !PT ;  /* 0x0000000216027209 */ /* 0x000fe40007810000 */
[----:B------:R-:W-:Y:S02]  /*3ac0*/  ISETP.GT.AND P0, PT, R0, 0x9, PT ;  /* 0x000000090000780c */ /* 0x000fe40003f04270 */
[----:B------:R-:W-:Y:S02]  /*3ad0*/  FSEL R14, R105, -INF , P1 ;  /* 0xff800000690e7808 */ /* 0x000fe40000800000 */
[----:B------:R-:W-:Y:S02]  /*3ae0*/  FMNMX.FTZ R6, R12, R13, !PT ;  /* 0x0000000d0c067209 */ /* 0x000fe40007810000 */
[----:B------:R-:W-:Y:S02]  /*3af0*/  FMNMX.FTZ R2, R23, R2, !PT ;  /* 0x0000000217027209 */ /* 0x000fe40007810000 */
[----:B------:R-:W-:-:S02]  /*3b00*/  ISETP.GT.AND P1, PT, R0, 0x10, PT ;  /* 0x000000100000780c */ /* 0x000fc40003f24270 */
[----:B------:R-:W-:Y:S02]  /*3b10*/  FSEL R15, R102, -INF , P0 ;  /* 0xff800000660f7808 */ /* 0x000fe40000000000 */
[----:B------:R-:W-:Y:S02]  /*3b20*/  FMNMX.FTZ R6, R14, R6, !PT ;  /* 0x000000060e067209 */ /* 0x000fe40007810000 */
[----:B------:R-:W-:Y:S02]  /*3b30*/  FMNMX.FTZ R2, R24, R2, !PT ;  /* 0x0000000218027209 */ /* 0x000fe40007810000 */
[----:B------:R-:W-:Y:S02]  /*3b40*/  ISETP.GT.AND P0, PT, R0, 0x11, PT ;  /* 0x000000110000780c */ /* 0x000fe40003f04270 */
[----:B------:R-:W-:Y:S02]  /*3b50*/  FSEL R20, R97, -INF , P1 ;  /* 0xff80000061147808 */ /* 0x000fe40000800000 */
[----:B------:R-:W-:-:S02]  /*3b60*/  FMNMX.FTZ R6, R15, R6, !PT ;  /* 0x000000060f067209 */ /* 0x000fc40007810000 */
        /* <DEDUP_REMOVED lines=24> */
[----:B------:R-:W-:Y:S02]  /*3cf0*/  FSEL R197, R25, -INF , P6 ;  /* 0xff80000019c57808 */ /* 0x000fe40003000000 */
[----:B------:R-:W-:Y:S02]  /*3d00*/  FMNMX.FTZ R103, R235, R103, !PT ;  /* 0x00000067eb677209 */ /* 0x000fe40007810000 */
[----:B------:R-:W-:Y:S02]  /*3d10*/  ISETP.GT.AND P1, PT, R0, 0x30, PT ;  /* 0x000000300000780c */ /* 0x000fe40003f24270 */
[----:B------:R-:W-:Y:S02]  /*3d20*/  FSEL R142, R75, -INF , P0 ;  /* 0xff8000004b8e7808 */ /* 0x000fe40000000000 */
[----:B------:R-:W-:Y:S01]  /*3d30*/  FMNMX.FTZ R6, R138, R6, !PT ;  /* 0x000000068a067209 */ /* 0x000fe20007810000 */
[----:B------:R-:W-:Y:S01]  /*3d40*/  SHFL.IDX PT, R7, R3, RZ, 0x1c1f ;  /* 0x001c1fff03077589 */ /* 0x000fe200000e0000 */
[----:B------:R-:W-:-:S02]  /*3d50*/  FMNMX.FTZ R103, R197, R103, !PT ;  /* 0x00000067c5677209 */ /* 0x000fc40007810000 */
[----:B------:R-:W-:Y:S01]  /*3d60*/  ISETP.GT.AND P0, PT, R0, 0x31, PT ;  /* 0x000000310000780c */ /* 0x000fe20003f04270 */
[----:B------:R-:W-:Y:S01]  /*3d70*/  SHFL.IDX PT, R2, R3, 0x1, 0x1c1f ;  /* 0x003c1f0003027f89 */ /* 0x000fe200000e0000 */
[----:B------:R-:W-:Y:S02]  /*3d80*/  FSEL R225, R28, -INF , P1 ;  /* 0xff8000001ce17808 */ /* 0x000fe40000800000 */
[----:B------:R-:W-:Y:S01]  /*3d90*/  FMNMX.FTZ R6, R142, R6, !PT ;  /* 0x000000068e067209 */ /* 0x000fe20007810000 */
[----:B------:R-:W1:Y:S01]  /*3da0*/  SHFL.BFLY PT, R3, R103, 0x2, 0x1f ;  /* 0x0c401f0067037f89 */ /* 0x000e6200000e0000 */
[----:B------:R-:W-:Y:S02]  /*3db0*/  FSEL R227, R27, -INF , P0 ;  /* 0xff8000001be37808 */ /* 0x000fe40000000000 */
[C---:B------:R-:W-:Y:S01]  /*3dc0*/  ISETP.GT.AND P1, PT, R0.reuse, 0x38, PT ;  /* 0x000000380000780c */ /* 0x040fe20003f24270 */
[----:B------:R-:W-:Y:S01]  /*3dd0*/  LDSM.16.MT88.4 R72, [R206+0x2400] ;  /* 0x00240000ce48783b */ /* 0x000fe20000004200 */
[----:B------:R-:W-:-:S02]  /*3de0*/  ISETP.GT.AND P0, PT, R0, 0x39, PT ;  /* 0x000000390000780c */ /* 0x000fc40003f04270 */
[----:B------:R-:W-:Y:S02]  /*3df0*/  FMNMX.FTZ R0, R225, R6, !PT ;  /* 0x00000006e1007209 */ /* 0x000fe40007810000 */
[----:B------:R-:W-:Y:S02]  /*3e00*/  FSEL R229, R17, -INF , P1 ;  /* 0xff80000011e57808 */ /* 0x000fe40000800000 */
[----:B------:R-:W-:Y:S02]  /*3e10*/  FMNMX.FTZ R0, R227, R0, !PT ;  /* 0x00000000e3007209 */ /* 0x000fe40007810000 */
[----:B------:R-:W-:Y:S02]  /*3e20*/  FSEL R226, R16, -INF , P0 ;  /* 0xff80000010e27808 */ /* 0x000fe40000000000 */
[----:B------:R-:W-:-:S04]  /*3e30*/  FMNMX.FTZ R0, R229, R0, !PT ;  /* 0x00000000e5007209 */ /* 0x000fc80007810000 */
[----:B------:R-:W-:-:S05]  /*3e40*/  FMNMX.FTZ R102, R226, R0, !PT ;  /* 0x00000000e2667209 */ /* 0x000fca0007810000 */
[----:B------:R-:W2:Y:S01]  /*3e50*/  SHFL.BFLY PT, R6, R102, 0x2, 0x1f ;  /* 0x0c401f0066067f89 */ /* 0x000ea200000e0000 */
[----:B-1----:R-:W-:Y:S01]  /*3e60*/  FMNMX.FTZ R103, R103, R3, !PT ;  /* 0x0000000367677209 */ /* 0x002fe20007810000 */
[----:B------:R-:W-:-:S04]  /*3e70*/  IMAD.IADD R0, R4, 0x1, R7 ;  /* 0x0000000104007824 */ /* 0x000fc800078e0207 */
[----:B------:R-:W1:Y:S01]  /*3e80*/  SHFL.BFLY PT, R3, R103, 0x1, 0x1f ;  /* 0x0c201f0067037f89 */ /* 0x000e6200000e0000 */
[----:B------:R-:W-:-:S04]  /*3e90*/  IMNMX R0, R5, R0, PT ;  /* 0x0000000005007217 */ /* 0x000fc80003800200 */
[----:B------:R-:W-:-:S04]  /*3ea0*/  ISETP.GT.AND P1, PT, R0, 0x1, PT ;  /* 0x000000010000780c */ /* 0x000fc80003f24270 */
[----:B------:R-:W-:Y:S02]  /*3eb0*/  FSEL R17, R127, -INF , P1 ;  /* 0xff8000007f117808 */ /* 0x000fe40000800000 */
[C---:B------:R-:W-:Y:S02]  /*3ec0*/  ISETP.GT.AND P1, PT, R0.reuse, 0x10, PT ;  /* 0x000000100000780c */ /* 0x040fe40003f24270 */
[C---:B------:R-:W-:Y:S02]  /*3ed0*/  ISETP.GT.AND P0, PT, R0.reuse, RZ, PT ;  /* 0x000000ff0000720c */ /* 0x040fe40003f04270 */
[----:B------:R-:W-:Y:S02]  /*3ee0*/  FSEL R42, R109, -INF , P1 ;  /* 0xff8000006d2a7808 */ /* 0x000fe40000800000 */
[----:B------:R-:W-:Y:S02]  /*3ef0*/  ISETP.GT.AND P1, PT, R0, 0x19, PT ;  /* 0x000000190000780c */ /* 0x000fe40003f24270 */
[----:B--2---:R-:W-:-:S02]  /*3f00*/  FMNMX.FTZ R102, R102, R6, !PT ;  /* 0x0000000666667209 */ /* 0x004fc40007810000 */
[----:B------:R-:W-:Y:S01]  /*3f10*/  FSEL R16, R157, -INF , P0 ;  /* 0xff8000009d107808 */ /* 0x000fe20000000000 */
[----:B------:R-:W-:Y:S01]  /*3f20*/  IMAD.IADD R2, R4, 0x1, R2 ;  /* 0x0000000104027824 */ /* 0x000fe200078e0202 */
[C---:B------:R-:W-:Y:S02]  /*3f30*/  ISETP.GT.AND P6, PT, R0.reuse, 0x8, PT ;  /* 0x000000080000780c */ /* 0x040fe40003fc4270 */
[C---:B------:R-:W-:Y:S01]  /*3f40*/  ISETP.GT.AND P0, PT, R0.reuse, 0x9, PT ;  /* 0x000000090000780c */ /* 0x040fe20003f04270 */
[----:B------:R-:W2:Y:S01]  /*3f50*/  SHFL.BFLY PT, R4, R102, 0x1, 0x1f ;  /* 0x0c201f0066047f89 */ /* 0x000ea200000e0000 */
[----:B------:R-:W-:Y:S02]  /*3f60*/  FSEL R97, R99, -INF , P1 ;  /* 0xff80000063617808 */ /* 0x000fe40000800000 */
[----:B------:R-:W-:Y:S02]  /*3f70*/  ISETP.GT.AND P1, PT, R0, 0x28, PT ;  /* 0x000000280000780c */ /* 0x000fe40003f24270 */
[----:B------:R-:W-:-:S02]  /*3f80*/  FSEL R40, R126, -INF , P6 ;  /* 0xff8000007e287808 */ /* 0x000fc40003000000 */
[----:B------:R-:W-:Y:S02]  /*3f90*/  FSEL R41, R125, -INF , P0 ;  /* 0xff8000007d297808 */ /* 0x000fe40000000000 */
[C---:B------:R-:W-:Y:S01]  /*3fa0*/  ISETP.GT.AND P6, PT, R0.reuse, 0x11, PT ;  /* 0x000000110000780c */ /* 0x040fe20003fc4270 */
[----:B------:R-:W-:Y:S01]  /*3fb0*/  LDSM.16.MT88.4 R124, [R205+0x2000] ;  /* 0x00200000cd7c783b */ /* 0x000fe20000004200 */
[C---:B------:R-:W-:Y:S02]  /*3fc0*/  ISETP.GT.AND P0, PT, R0.reuse, 0x18, PT ;  /* 0x000000180000780c */ /* 0x040fe40003f04270 */
[----:B------:R-:W-:Y:S02]  /*3fd0*/  FSEL R141, R53, -INF , P1 ;  /* 0xff800000358d7808 */ /* 0x000fe40000800000 */
[----:B-1----:R-:W-:Y:S01]  /*3fe0*/  FMNMX.FTZ R103, R103, R3, !PT ;  /* 0x0000000367677209 */ /* 0x002fe20007810000 */
[----:B------:R-:W-:Y:S01]  /*3ff0*/  LDSM.16.MT88.4 R52, [R205+0x1400] ;  /* 0x00140000cd34783b */ /* 0x000fe20000004200 */
[----:B------:R-:W-:-:S02]  /*4000*/  ISETP.GT.AND P1, PT, R0, 0x31, PT ;  /* 0x000000310000780c */ /* 0x000fc40003f24270 */
[----:B------:R-:W-:Y:S02]  /*4010*/  FSEL R43, R108, -INF , P6 ;  /* 0xff8000006c2b7808 */ /* 0x000fe40003000000 */
[----:B------:R-:W-:Y:S01]  /*4020*/  FSEL R91, R100, -INF , P0 ;  /* 0xff800000645b7808 */ /* 0x000fe20000000000 */
[----:B------:R-:W-:Y:S01]  /*4030*/  FMUL.FTZ R3, R103, c[0x0][0x2d0] ;  /* 0x0000b40067037a20 */ /* 0x000fe20000410000 */
[C---:B------:R-:W-:Y:S01]  /*4040*/  ISETP.GT.AND P6, PT, R0.reuse, 0x20, PT ;  /* 0x000000200000780c */ /* 0x040fe20003fc4270 */
[----:B------:R-:W-:Y:S01]  /*4050*/  LDSM.16.MT88.4 R108, [R205+0x1000] ;  /* 0x00100000cd6c783b */ /* 0x000fe20000004200 */
[----:B------:R-:W-:Y:S02]  /*4060*/  ISETP.GT.AND P0, PT, R0, 0x21, PT ;  /* 0x000000210000780c */ /* 0x000fe40003f04270 */
[----:B------:R-:W-:Y:S02]  /*4070*/  FSEL R223, R49, -INF , P1 ;  /* 0xff80000031df7808 */ /* 0x000fe40000800000 */
[----:B------:R-:W-:-:S02]  /*4080*/  FSETP.NEU.FTZ.AND P1, PT, R103, -INF , PT ;  /* 0xff8000006700780b */ /* 0x000fc40003f3d000 */
[----:B------:R-:W-:Y:S02]  /*4090*/  FSEL R100, R95, -INF , P6 ;  /* 0xff8000005f647808 */ /* 0x000fe40003000000 */
[----:B------:R-:W-:Y:S02]  /*40a0*/  FSEL R132, R93, -INF , P0 ;  /* 0xff8000005d847808 */ /* 0x000fe40000000000 */
[C---:B------:R-:W-:Y:S02]  /*40b0*/  ISETP.GT.AND P6, PT, R0.reuse, 0x29, PT ;  /* 0x000000290000780c */ /* 0x040fe40003fc4270 */
[----:B------:R-:W-:Y:S02]  /*40c0*/  ISETP.GT.AND P0, PT, R0, 0x30, PT ;  /* 0x000000300000780c */ /* 0x000fe40003f04270 */
[----:B------:R-:W-:Y:S02]  /*40d0*/  FSEL R3, R3, RZ, P1 ;  /* 0x000000ff03037208 */ /* 0x000fe40000800000 */
[----:B------:R-:W-:-:S02]  /*40e0*/  FSEL R143, R81, -INF , P6 ;  /* 0xff800000518f7808 */ /* 0x000fc40003000000 */
[----:B------:R-:W-:Y:S02]  /*40f0*/  FSEL R221, R48, -INF , P0 ;  /* 0xff80000030dd7808 */ /* 0x000fe40000000000 */
[C---:B------:R-:W-:Y:S02]  /*4100*/  ISETP.GT.AND P6, PT, R0.reuse, 0x38, PT ;  /* 0x000000380000780c */ /* 0x040fe40003fc4270 */
[----:B------:R-:W-:Y:S01]  /*4110*/  ISETP.GT.AND P0, PT, R0, 0x39, PT ;  /* 0x000000390000780c */ /* 0x000fe20003f04270 */
[----:B------:R-:W-:Y:S01]  /*4120*/  FFMA.FTZ R0, R8, c[0x0][0x2d0], -R3 ;  /* 0x0000b40008007a23 */ /* 0x000fe20000010803 */
[----:B--2---:R-:W-:-:S03]  /*4130*/  FMNMX.FTZ R102, R102, R4, !PT ;  /* 0x0000000466667209 */ /* 0x004fc60007810000 */
[----:B------:R1:W-:Y:S01]  /*4140*/  MUFU.EX2 R188, R0 ;  /* 0x0000000000bc7308 */ /* 0x0003e20000000800 */
[----:B------:R-:W-:Y:S01]  /*4150*/  FMNMX.FTZ R4, R16, R17, !PT ;  /* 0x0000001110047209 */ /* 0x000fe20007810000 */
[----:B-1----:R-:W-:-:S06]  /*4160*/  FFMA.FTZ R0, R9, c[0x0][0x2d0], -R3 ;  /* 0x0000b40009007a23 */ /* 0x002fcc0000010803 */
[----:B------:R1:W2:Y:S01]  /*4170*/  MUFU.EX2 R183, R0 ;  /* 0x0000000000b77308 */ /* 0x0002a20000000800 */
[----:B------:R-:W-:Y:S01]  /*4180*/  IMNMX R2, R5, R2, PT ;  /* 0x0000000205027217 */ /* 0x000fe20003800200 */
[--C-:B------:R-:W-:Y:S01]  /*4190*/  FFMA.FTZ R5, R11, c[0x0][0x2d0], -R3.reuse ;  /* 0x0000b4000b057a23 */ /* 0x100fe20000010803 */
[----:B------:R-:W-:Y:S02]  /*41a0*/  FSEL R228, R30, -INF , P6 ;  /* 0xff8000001ee47808 */ /* 0x000fe40003000000 */
[----:B-1----:R-:W-:Y:S01]  /*41b0*/  FMNMX.FTZ R0, R40, R4, !PT ;  /* 0x0000000428007209 */ /* 0x002fe20007810000 */
[----:B------:R-:W-:-:S03]  /*41c0*/  FFMA.FTZ R4, R10, c[0x0][0x2d0], -R3 ;  /* 0x0000b4000a047a23 */ /* 0x000fc60000010803 */
[----:B------:R-:W-:Y:S01]  /*41d0*/  FMNMX.FTZ R0, R41, R0, !PT ;  /* 0x0000000029007209 */ /* 0x000fe20007810000 */
[----:B------:R1:W-:Y:S01]  /*41e0*/  MUFU.EX2 R252, R4 ;  /* 0x0000000400fc7308 */ /* 0x0003e20000000800 */
[C---:B------:R-:W-:Y:S02]  /*41f0*/  ISETP.GT.AND P6, PT, R2.reuse, RZ, PT ;  /* 0x000000ff0200720c */ /* 0x040fe40003fc4270 */
[----:B------:R-:W-:Y:S02]  /*4200*/  ISETP.GT.AND P1, PT, R2, 0x1, PT ;  /* 0x000000010200780c */ /* 0x000fe40003f24270 */
[----:B------:R-:W-:-:S03]  /*4210*/  FSEL R230, R29, -INF , P0 ;  /* 0xff8000001de67808 */ /* 0x000fc60000000000 */
[----:B------:R3:W4:Y:S01]  /*4220*/  MUFU.EX2 R181, R5 ;  /* 0x0000000500b57308 */ /* 0x0007220000000800 */
[----:B-1----:R-:W-:-:S04]  /*4230*/  FMNMX.FTZ R4, R42, R0, !PT ;  /* 0x000000002a047209 */ /* 0x002fc80007810000 */
[----:B------:R-:W-:Y:S02]  /*4240*/  FMNMX.FTZ R4, R43, R4, !PT ;  /* 0x000000042b047209 */ /* 0x000fe40007810000 */
[----:B------:R-:W-:Y:S02]  /*4250*/  ISETP.GT.AND P0, PT, R2, 0x8, PT ;  /* 0x000000080200780c */ /* 0x000fe40003f04270 */
[----:B---3--:R-:W-:Y:S02]  /*4260*/  FMNMX.FTZ R5, R91, R4, !PT ;  /* 0x000000045b057209 */ /* 0x008fe40007810000 */
[----:B------:R-:W-:Y:S02]  /*4270*/  FSEL R37, R159, -INF , P6 ;  /* 0xff8000009f257808 */ /* 0x000fe40003000000 */
[----:B------:R-:W-:Y:S02]  /*4280*/  FSEL R36, R158, -INF , P1 ;  /* 0xff8000009e247808 */ /* 0x000fe40000800000 */
[----:B------:R-:W-:-:S02]  /*4290*/  FMNMX.FTZ R5, R97, R5, !PT ;  /* 0x0000000561057209 */ /* 0x000fc40007810000 */
[----:B------:R-:W-:Y:S02]  /*42a0*/  ISETP.GT.AND P6, PT, R2, 0x9, PT ;  /* 0x000000090200780c */ /* 0x000fe40003fc4270 */
[----:B------:R-:W-:Y:S02]  /*42b0*/  FSEL R39, R156, -INF , P0 ;  /* 0xff8000009c277808 */ /* 0x000fe40000000000 */
[----:B------:R-:W-:Y:S02]  /*42c0*/  FMNMX.FTZ R4, R37, R36, !PT ;  /* 0x0000002425047209 */ /* 0x000fe40007810000 */
[----:B------:R-:W-:Y:S02]  /*42d0*/  FMNMX.FTZ R5, R100, R5, !PT ;  /* 0x0000000564057209 */ /* 0x000fe40007810000 */
[----:B------:R-:W-:Y:S02]  /*42e0*/  ISETP.GT.AND P1, PT, R2, 0x10, PT ;  /* 0x000000100200780c */ /* 0x000fe40003f24270 */
[----:B------:R-:W-:-:S02]  /*42f0*/  FSEL R38, R147, -INF , P6 ;  /* 0xff80000093267808 */ /* 0x000fc40003000000 */
[----:B------:R-:W-:Y:S02]  /*4300*/  FMNMX.FTZ R4, R39, R4, !PT ;  /* 0x0000000427047209 */ /* 0x000fe40007810000 */
[----:B------:R-:W-:Y:S02]  /*4310*/  FMNMX.FTZ R5, R132, R5, !PT ;  /* 0x0000000584057209 */ /* 0x000fe40007810000 */
[----:B------:R-:W-:Y:S02]  /*4320*/  ISETP.GT.AND P0, PT, R2, 0x11, PT ;  /* 0x000000110200780c */ /* 0x000fe40003f04270 */
[----:B------:R-:W-:Y:S02]  /*4330*/  FSEL R88, R146, -INF , P1 ;  /* 0xff80000092587808 */ /* 0x000fe40000800000 */
[----:B------:R-:W-:Y:S02]  /*4340*/  FMNMX.FTZ R4, R38, R4, !PT ;  /* 0x0000000426047209 */ /* 0x000fe40007810000 */
[----:B------:R-:W-:-:S02]  /*4350*/  FMNMX.FTZ R5, R141, R5, !PT ;  /* 0x000000058d057209 */ /* 0x000fc40007810000 */
[----:B------:R-:W-:Y:S02]  /*4360*/  ISETP.GT.AND P6, PT, R2, 0x18, PT ;  /* 0x000000180200780c */ /* 0x000fe40003fc4270 */
[----:B------:R-:W-:Y:S02]  /*4370*/  FSEL R90, R136, -INF , P0 ;  /* 0xff800000885a7808 */ /* 0x000fe40000000000 */
[----:B------:R-:W-:Y:S01]  /*4380*/  FMNMX.FTZ R4, R88, R4, !PT ;  /* 0x0000000458047209 */ /* 0x000fe20007810000 */
[C---:B------:R-:W-:Y:S01]  /*4390*/  FMUL.FTZ R0, R102.reuse, c[0x0][0x2d0] ;  /* 0x0000b40066007a20 */ /* 0x040fe20000410000 */
[----:B------:R-:W-:Y:S02]  /*43a0*/  FSETP.NEU.FTZ.AND P0, PT, R102, -INF , PT ;  /* 0xff8000006600780b */ /* 0x000fe40003f1d000 */
[----:B------:R-:W-:Y:S02]  /*43b0*/  FMNMX.FTZ R5, R143, R5, !PT ;  /* 0x000000058f057209 */ /* 0x000fe40007810000 */
[----:B------:R-:W-:-:S02]  /*43c0*/  ISETP.GT.AND P1, PT, R2, 0x19, PT ;  /* 0x000000190200780c */ /* 0x000fc40003f24270 */
[----:B------:R-:W-:Y:S02]  /*43d0*/  FSEL R96, R107, -INF , P6 ;  /* 0xff8000006b607808 */ /* 0x000fe40003000000 */
[----:B------:R-:W-:Y:S02]  /*43e0*/  FMNMX.FTZ R4, R90, R4, !PT ;  /* 0x000000045a047209 */ /* 0x000fe40007810000 */
[----:B------:R-:W-:Y:S02]  /*43f0*/  FSEL R0, R0, RZ, P0 ;  /* 0x000000ff00007208 */ /* 0x000fe40000000000 */
        /* <DEDUP_REMOVED lines=11> */
[----:B------:R-:W-:Y:S02]  /*44b0*/  FMNMX.FTZ R4, R136, R4, !PT ;  /* 0x0000000488047209 */ /* 0x000fe40007810000 */
[----:B------:R-:W-:Y:S02]  /*44c0*/  FMNMX.FTZ R5, R230, R5, !PT ;  /* 0x00000005e6057209 */ /* 0x000fe40007810000 */
[----:B------:R-:W-:Y:S02]  /*44d0*/  ISETP.GT.AND P0, PT, R2, 0x29, PT ;  /* 0x000000290200780c */ /* 0x000fe40003f04270 */
[----:B------:R-:W-:-:S02]  /*44e0*/  FSEL R106, R82, -INF , P1 ;  /* 0xff800000526a7808 */ /* 0x000fc40000800000 */
[----:B------:R-:W-:Y:S01]  /*44f0*/  FMNMX.FTZ R4, R107, R4, !PT ;  /* 0x000000046b047209 */ /* 0x000fe20007810000 */
[----:B------:R-:W-:Y:S01]  /*4500*/  FFMA.FTZ R6, R12, c[0x0][0x2d0], -R0 ;  /* 0x0000b4000c067a23 */ /* 0x000fe20000010800 */
[----:B------:R-:W-:Y:S01]  /*4510*/  ISETP.GT.AND P6, PT, R2, 0x30, PT ;  /* 0x000000300200780c */ /* 0x000fe20003fc4270 */
[----:B------:R-:W1:Y:S01]  /*4520*/  SHFL.BFLY PT, R7, R5, 0x2, 0x1f ;  /* 0x0c401f0005077f89 */ /* 0x000e6200000e0000 */
[----:B------:R-:W-:Y:S02]  /*4530*/  FSEL R101, R83, -INF , P0 ;  /* 0xff80000053657808 */ /* 0x000fe40000000000 */
[----:B------:R-:W-:Y:S01]  /*4540*/  FMNMX.FTZ R4, R106, R4, !PT ;  /* 0x000000046a047209 */ /* 0x000fe20007810000 */
[----:B------:R3:W-:Y:S01]  /*4550*/  MUFU.EX2 R251, R6 ;  /* 0x0000000600fb7308 */ /* 0x0007e20000000800 */
[----:B------:R-:W-:Y:S02]  /*4560*/  ISETP.GT.AND P1, PT, R2, 0x31, PT ;  /* 0x000000310200780c */ /* 0x000fe40003f24270 */
[----:B------:R-:W-:-:S02]  /*4570*/  FSEL R198, R50, -INF , P6 ;  /* 0xff80000032c67808 */ /* 0x000fc40003000000 */
[----:B------:R-:W-:Y:S02]  /*4580*/  FMNMX.FTZ R4, R101, R4, !PT ;  /* 0x0000000465047209 */ /* 0x000fe40007810000 */
[----:B------:R-:W-:Y:S02]  /*4590*/  ISETP.GT.AND P0, PT, R2, 0x38, PT ;  /* 0x000000380200780c */ /* 0x000fe40003f04270 */
[----:B------:R-:W-:Y:S02]  /*45a0*/  FSEL R200, R51, -INF , P1 ;  /* 0xff80000033c87808 */ /* 0x000fe40000800000 */
[----:B------:R-:W-:Y:S01]  /*45b0*/  FMNMX.FTZ R4, R198, R4, !PT ;  /* 0x00000004c6047209 */ /* 0x000fe20007810000 */
[----:B------:R-:W-:Y:S01]  /*45c0*/  LDSM.16.MT88.4 R48, [R206+0x400] ;  /* 0x00040000ce30783b */ /* 0x000fe20000004200 */
[----:B---3--:R-:W-:Y:S01]  /*45d0*/  FFMA.FTZ R6, R13, c[0x0][0x2d0], -R0 ;  /* 0x0000b4000d067a23 */ /* 0x008fe20000010800 */
[----:B------:R-:W-:-:S03]  /*45e0*/  ISETP.GT.AND P1, PT, R2, 0x39, PT ;  /* 0x000000390200780c */ /* 0x000fc60003f24270 */
[----:B------:R3:W5:Y:S01]  /*45f0*/  MUFU.EX2 R250, R6 ;  /* 0x0000000600fa7308 */ /* 0x0007620000000800 */
[----:B------:R-:W-:Y:S02]  /*4600*/  FSEL R222, R31, -INF , P0 ;  /* 0xff8000001fde7808 */ /* 0x000fe40000000000 */
[----:B------:R-:W-:Y:S02]  /*4610*/  FMNMX.FTZ R2, R200, R4, !PT ;  /* 0x00000004c8027209 */ /* 0x000fe40007810000 */
[----:B------:R-:W-:Y:S02]  /*4620*/  FSEL R224, R32, -INF , P1 ;  /* 0xff80000020e07808 */ /* 0x000fe40000800000 */
[----:B------:R-:W-:Y:S01]  /*4630*/  FMNMX.FTZ R2, R222, R2, !PT ;  /* 0x00000002de027209 */ /* 0x000fe20007810000 */
[----:B---3--:R-:W-:-:S04]  /*4640*/  FFMA.FTZ R6, R14, c[0x0][0x2d0], -R0 ;  /* 0x0000b4000e067a23 */ /* 0x008fc80000010800 */
[----:B------:R3:W-:Y:S01]  /*4650*/  MUFU.EX2 R248, R6 ;  /* 0x0000000600f87308 */ /* 0x0007e20000000800 */
[----:B------:R-:W-:Y:S02]  /*4660*/  FMNMX.FTZ R4, R224, R2, !PT ;  /* 0x00000002e0047209 */ /* 0x000fe40007810000 */
[----:B-1----:R-:W-:Y:S01]  /*4670*/  FMNMX.FTZ R2, R5, R7, !PT ;  /* 0x0000000705027209 */ /* 0x002fe20007810000 */
[----:B---3--:R-:W-:-:S04]  /*4680*/  FFMA.FTZ R6, R15, c[0x0][0x2d0], -R0 ;  /* 0x0000b4000f067a23 */ /* 0x008fc80000010800 */
[----:B------:R1:W3:Y:S01]  /*4690*/  MUFU.EX2 R249, R6 ;  /* 0x0000000600f97308 */ /* 0x0002e20000000800 */
[----:B------:R-:W2:Y:S01]  /*46a0*/  SHFL.BFLY PT, R7, R2, 0x1, 0x1f ;  /* 0x0c201f0002077f89 */ /* 0x000ea200000e0000 */
[----:B-1----:R-:W-:-:S06]  /*46b0*/  FFMA.FTZ R6, R18, c[0x0][0x2d0], -R3 ;  /* 0x0000b40012067a23 */ /* 0x002fcc0000010803 */
[----:B------:R1:W-:Y:S02]  /*46c0*/  MUFU.EX2 R244, R6 ;  /* 0x0000000600f47308 */ /* 0x0003e40000000800 */
[----:B-1----:R-:W1:Y:S01]  /*46d0*/  SHFL.BFLY PT, R6, R4, 0x2, 0x1f ;  /* 0x0c401f0004067f89 */ /* 0x002e6200000e0000 */
[----:B------:R-:W-:Y:S01]  /*46e0*/  FFMA.FTZ R5, R22, c[0x0][0x2d0], -R3 ;  /* 0x0000b40016057a23 */ /* 0x000fe20000010803 */
[----:B--2---:R-:W-:-:S04]  /*46f0*/  FMNMX.FTZ R105, R2, R7, !PT ;  /* 0x0000000702697209 */ /* 0x004fc80007810000 */
[----:B------:R2:W1:Y:S01]  /*4700*/  MUFU.EX2 R245, R5 ;  /* 0x0000000500f57308 */ /* 0x0004620000000800 */
[----:B------:R-:W-:Y:S02]  /*4710*/  FFMA.FTZ R2, R21, c[0x0][0x2d0], -R0 ;  /* 0x0000b40015027a23 */ /* 0x000fe40000010800 */
[----:B--2---:R-:W-:Y:S01]  /*4720*/  FFMA.FTZ R5, R23, c[0x0][0x2d0], -R3 ;  /* 0x0000b40017057a23 */ /* 0x004fe20000010803 */
[----:B-1----:R-:W-:-:S04]  /*4730*/  FMNMX.FTZ R4, R4, R6, !PT ;  /* 0x0000000604047209 */ /* 0x002fc80007810000 */
[----:B------:R1:W-:Y:S01]  /*4740*/  MUFU.EX2 R246, R5 ;  /* 0x0000000500f67308 */ /* 0x0003e20000000800 */
[----:B------:R-:W2:Y:S01]  /*4750*/  SHFL.BFLY PT, R7, R4, 0x1, 0x1f ;  /* 0x0c201f0004077f89 */ /* 0x000ea200000e0000 */
[----:B------:R-:W-:Y:S02]  /*4760*/  FMUL.FTZ R6, R105, c[0x0][0x2d0] ;  /* 0x0000b40069067a20 */ /* 0x000fe40000410000 */
[----:B-1----:R-:W-:-:S04]  /*4770*/  FFMA.FTZ R5, R24, c[0x0][0x2d0], -R3 ;  /* 0x0000b40018057a23 */ /* 0x002fc80000010803 */
[----:B------:R1:W1:Y:S01]  /*4780*/  MUFU.EX2 R247, R5 ;  /* 0x0000000500f77308 */ /* 0x0002620000000800 */
[----:B------:R-:W-:Y:S01]  /*4790*/  FSETP.NEU.FTZ.AND P0, PT, R105, -INF , PT ;  /* 0xff8000006900780b */ /* 0x000fe20003f1d000 */
[----:B-1----:R-:W-:-:S06]  /*47a0*/  FFMA.FTZ R5, R20, c[0x0][0x2d0], -R0 ;  /* 0x0000b40014057a23 */ /* 0x002fcc0000010800 */
[----:B------:R1:W-:Y:S01]  /*47b0*/  MUFU.EX2 R240, R5 ;  /* 0x0000000500f07308 */ /* 0x0003e20000000800 */
[----:B------:R-:W-:Y:S02]  /*47c0*/  F2FP.PACK_AB R8, R183, R188 ;  /* 0x000000bcb708723e */ /* 0x000fe400000000ff */
[----:B----4-:R-:W-:-:S05]  /*47d0*/  F2FP.PACK_AB R10, R181, R252 ;  /* 0x000000fcb50a723e */ /* 0x010fca00000000ff */
[----:B------:R4:W-:Y:S01]  /*47e0*/  MUFU.EX2 R241, R2 ;  /* 0x0000000200f17308 */ /* 0x0009e20000000800 */
[----:B-1----:R-:W-:-:S07]  /*47f0*/  FFMA.FTZ R5, R19, c[0x0][0x2d0], -R0 ;  /* 0x0000b40013057a23 */ /* 0x002fce0000010800 */
[----:B------:R1:W1:Y:S01]  /*4800*/  MUFU.EX2 R242, R5 ;  /* 0x0000000500f27308 */ /* 0x0002620000000800 */
[----:B----4-:R-:W-:Y:S02]  /*4810*/  FSEL R2, R6, RZ, P0 ;  /* 0x000000ff06027208 */ /* 0x010fe40000000000 */
[----:B-----5:R-:W-:Y:S02]  /*4820*/  F2FP.PACK_AB R9, R250, R251 ;  /* 0x000000fbfa09723e */ /* 0x020fe400000000ff */
[----:B---3--:R-:W-:Y:S01]  /*4830*/  F2FP.PACK_AB R11, R249, R248 ;  /* 0x000000f8f90b723e */ /* 0x008fe200000000ff */
[----:B-1----:R-:W-:Y:S01]  /*4840*/  FFMA.FTZ R5, R26, c[0x0][0x2d0], -R0 ;  /* 0x0000b4001a057a23 */ /* 0x002fe20000010800 */
[----:B--2---:R-:W-:-:S03]  /*4850*/  FMNMX.FTZ R104, R4, R7, !PT ;  /* 0x0000000704687209 */ /* 0x004fc60007810000 */
[----:B------:R1:W2:Y:S02]  /*4860*/  MUFU.EX2 R243, R5 ;  /* 0x0000000500f37308 */ /* 0x0002a40000000800 */
[----:B------:R-:W-:Y:S01]  /*4870*/  HMMA.16816.F32 R116, R8, R68, RZ ;  /* 0x000000440874723c */ /* 0x000fe200000018ff */
[----:B------:R-:W-:-:S07]  /*4880*/  FSETP.NEU.FTZ.AND P0, PT, R104, -INF , PT ;  /* 0xff8000006800780b */ /* 0x000fce0003f1d000 */
[----:B------:R-:W-:Y:S01]  /*4890*/  HMMA.16816.F32 R112, R8, R84, RZ ;  /* 0x000000540870723c */ /* 0x000fe200000018ff */
[----:B-1----:R-:W-:-:S07]  /*48a0*/  FFMA.FTZ R5, R16, c[0x0][0x2d0], -R2 ;  /* 0x0000b40010057a23 */ /* 0x002fce0000010802 */
[C---:B------:R-:W-:Y:S01]  /*48b0*/  HMMA.16816.F32 R92, R8.reuse, R108, RZ ;  /* 0x0000006c085c723c */ /* 0x040fe200000018ff */
[----:B------:R1:W-:Y:S07]  /*48c0*/  MUFU.EX2 R239, R5 ;  /* 0x0000000500ef7308 */ /* 0x0003ee0000000800 */
[C---:B------:R-:W-:Y:S08]  /*48d0*/  HMMA.16816.F32 R80, R8.reuse, R120, RZ ;  /* 0x000000780850723c */ /* 0x040ff000000018ff */
[----:B------:R-:W-:Y:S01]  /*48e0*/  HMMA.16816.F32 R76, R8, R124, RZ ;  /* 0x0000007c084c723c */ /* 0x000fe200000018ff */
[----:B-1----:R-:W-:-:S07]  /*48f0*/  FFMA.FTZ R5, R17, c[0x0][0x2d0], -R2 ;  /* 0x0000b40011057a23 */ /* 0x002fce0000010802 */
[C---:B------:R-:W-:Y:S08]  /*4900*/  HMMA.16816.F32 R64, R8.reuse, R128, RZ ;  /* 0x000000800840723c */ /* 0x040ff000000018ff */
[C---:B------:R-:W-:Y:S08]  /*4910*/  HMMA.16816.F32 R32, R8.reuse, R70, RZ ;  /* 0x000000460820723c */ /* 0x040ff000000018ff */
[C---:B------:R-:W-:Y:S08]  /*4920*/  HMMA.16816.F32 R28, R8.reuse, R86, RZ ;  /* 0x00000056081c723c */ /* 0x040ff000000018ff */
[C---:B------:R-:W-:Y:S08]  /*4930*/  HMMA.16816.F32 R24, R8.reuse, R110, RZ ;  /* 0x0000006e0818723c */ /* 0x040ff000000018ff */
[C---:B------:R-:W-:Y:S08]  /*4940*/  HMMA.16816.F32 R20, R8.reuse, R122, RZ ;  /* 0x0000007a0814723c */ /* 0x040ff000000018ff */
[C---:B------:R-:W-:Y:S08]  /*4950*/  HMMA.16816.F32 R16, R8.reuse, R126, RZ ;  /* 0x0000007e0810723c */ /* 0x040ff000000018ff */
[----:B------:R-:W-:Y:S07]  /*4960*/  HMMA.16816.F32 R12, R8, R130, RZ ;  /* 0x00000082080c723c */ /* 0x000fee00000018ff */
[----:B------:R-:W-:-:S02]  /*4970*/  FMUL.FTZ R8, R104, c[0x0][0x2d0] ;  /* 0x0000b40068087a20 */ /* 0x000fc40000410000 */
[----:B------:R-:W-:-:S03]  /*4980*/  FFMA.FTZ R9, R40, c[0x0][0x2d0], -R2 ;  /* 0x0000b40028097a23 */ /* 0x000fc60000010802 */
[----:B------:R-:W-:Y:S01]  /*4990*/  FSEL R8, R8, RZ, P0 ;  /* 0x000000ff08087208 */ /* 0x000fe20000000000 */
[----:B------:R1:W-:Y:S02]  /*49a0*/  MUFU.EX2 R237, R9 ;  /* 0x0000000900ed7308 */ /* 0x0003e40000000800 */
[----:B-1----:R-:W-:-:S06]  /*49b0*/  FFMA.FTZ R9, R41, c[0x0][0x2d0], -R2 ;  /* 0x0000b40029097a23 */ /* 0x002fcc0000010802 */
        /* <DEDUP_REMOVED lines=12> */
[----:B------:R1:W-:Y:S08]  /*4a80*/  MUFU.EX2 R203, R9 ;  /* 0x0000000900cb7308 */ /* 0x0003f00000000800 */
[----:B------:R3:W4:Y:S01]  /*4a90*/  MUFU.EX2 R238, R5 ;  /* 0x0000000500ee7308 */ /* 0x0007220000000800 */
[----:B-1----:R-:W-:-:S07]  /*4aa0*/  FFMA.FTZ R9, R91, c[0x0][0x2d0], -R2 ;  /* 0x0000b4005b097a23 */ /* 0x002fce0000010802 */
[----:B------:R1:W-:Y:S01]  /*4ab0*/  MUFU.EX2 R202, R9 ;  /* 0x0000000900ca7308 */ /* 0x0003e20000000800 */
[----:B------:R-:W-:Y:S02]  /*4ac0*/  F2FP.PACK_AB R4, R245, R244 ;  /* 0x000000f4f504723e */ /* 0x000fe400000000ff */
[----:B------:R-:W-:Y:S02]  /*4ad0*/  F2FP.PACK_AB R6, R247, R246 ;  /* 0x000000f6f706723e */ /* 0x000fe400000000ff */
[----:B---3--:R-:W-:Y:S01]  /*4ae0*/  F2FP.PACK_AB R5, R242, R240 ;  /* 0x000000f0f205723e */ /* 0x008fe200000000ff */
[----:B-1----:R-:W-:-:S04]  /*4af0*/  FFMA.FTZ R9, R97, c[0x0][0x2d0], -R2 ;  /* 0x0000b40061097a23 */ /* 0x002fc80000010802 */
[----:B------:R1:W-:Y:S01]  /*4b00*/  MUFU.EX2 R201, R9 ;  /* 0x0000000900c97308 */ /* 0x0003e20000000800 */
[----:B--2---:R-:W-:Y:S01]  /*4b10*/  F2FP.PACK_AB R7, R243, R241 ;  /* 0x000000f1f307723e */ /* 0x004fe200000000ff */
[----:B-1----:R-:W-:-:S06]  /*4b20*/  FFMA.FTZ R9, R88, c[0x0][0x2d0], -R8 ;  /* 0x0000b40058097a23 */ /* 0x002fcc0000010808 */
[----:B------:R1:W-:Y:S01]  /*4b30*/  MUFU.EX2 R189, R9 ;  /* 0x0000000900bd7308 */ /* 0x0003e20000000800 */
[----:B------:R-:W-:Y:S01]  /*4b40*/  HMMA.16816.F32 R116, R4, R44, R116 ;  /* 0x0000002c0474723c */ /* 0x000fe20000001874 */
[----:B-1----:R-:W-:-:S06]  /*4b50*/  FFMA.FTZ R9, R90, c[0x0][0x2d0], -R8 ;  /* 0x0000b4005a097a23 */ /* 0x002fcc0000010808 */
[----:B------:R1:W2:Y:S01]  /*4b60*/  MUFU.EX2 R196, R9 ;  /* 0x0000000900c47308 */ /* 0x0002a20000000800 */
[C---:B------:R-:W-:Y:S08]  /*4b70*/  HMMA.16816.F32 R176, R4.reuse, R48, R112 ;  /* 0x0000003004b0723c */ /* 0x040ff00000001870 */
[----:B------:R-:W-:Y:S01]  /*4b80*/  HMMA.16816.F32 R148, R4, R52, R92 ;  /* 0x000000340494723c */ /* 0x000fe2000000185c */
[----:B-1----:R-:W-:-:S07]  /*4b90*/  FFMA.FTZ R9, R96, c[0x0][0x2d0], -R8 ;  /* 0x0000b40060097a23 */ /* 0x002fce0000010808 */
[C---:B------:R-:W-:Y:S01]  /*4ba0*/  HMMA.16816.F32 R164, R4.reuse, R56, R80 ;  /* 0x0000003804a4723c */ /* 0x040fe20000001850 */
[----:B------:R1:W-:Y:S07]  /*4bb0*/  MUFU.EX2 R191, R9 ;  /* 0x0000000900bf7308 */ /* 0x0003ee0000000800 */
[C---:B------:R-:W-:Y:S08]  /*4bc0*/  HMMA.16816.F32 R152, R4.reuse, R60, R76 ;  /* 0x0000003c0498723c */ /* 0x040ff0000000184c */
[----:B------:R-:W-:Y:S01]  /*4bd0*/  HMMA.16816.F32 R184, R4, R72, R64 ;  /* 0x0000004804b8723c */ /* 0x000fe20000001840 */
[----:B-1----:R-:W-:-:S07]  /*4be0*/  FFMA.FTZ R9, R89, c[0x0][0x2d0], -R8 ;  /* 0x0000b40059097a23 */ /* 0x002fce0000010808 */
[C---:B------:R-:W-:Y:S01]  /*4bf0*/  HMMA.16816.F32 R192, R4.reuse, R46, R32 ;  /* 0x0000002e04c0723c */ /* 0x040fe20000001820 */
[----:B------:R1:W3:Y:S07]  /*4c00*/  MUFU.EX2 R190, R9 ;  /* 0x0000000900be7308 */ /* 0x0002ee0000000800 */
[C---:B------:R-:W-:Y:S08]  /*4c10*/  HMMA.16816.F32 R172, R4.reuse, R50, R28 ;  /* 0x0000003204ac723c */ /* 0x040ff0000000181c */
[----:B------:R-:W-:Y:S01]  /*4c20*/  HMMA.16816.F32 R160, R4, R54, R24 ;  /* 0x0000003604a0723c */ /* 0x000fe20000001818 */
[----:B-1----:R-:W-:-:S07]  /*4c30*/  FFMA.FTZ R9, R100, c[0x0][0x2d0], -R2 ;  /* 0x0000b40064097a23 */ /* 0x002fce0000010802 */
[C---:B------:R-:W-:Y:S08]  /*4c40*/  HMMA.16816.F32 R168, R4.reuse, R58, R20 ;  /* 0x0000003a04a8723c */ /* 0x040ff00000001814 */
[C---:B------:R-:W-:Y:S08]  /*4c50*/  HMMA.16816.F32 R156, R4.reuse, R62, R16 ;  /* 0x0000003e049c723c */ /* 0x040ff00000001810 */
[----:B------:R-:W-:Y:S07]  /*4c60*/  HMMA.16816.F32 R144, R4, R74, R12 ;  /* 0x0000004a0490723c */ /* 0x000fee000000180c */
[----:B----4-:R-:W-:-:S02]  /*4c70*/  F2FP.PACK_AB R4, R238, R239 ;  /* 0x000000efee04723e */ /* 0x010fc400000000ff */
[----:B------:R-:W-:Y:S02]  /*4c80*/  F2FP.PACK_AB R6, R236, R237 ;  /* 0x000000edec06723e */ /* 0x000fe400000000ff */
[----:B------:R-:W-:Y:S02]  /*4c90*/  F2FP.PACK_AB R5, R10, R234 ;  /* 0x000000ea0a05723e */ /* 0x000fe400000000ff */
[----:B------:R-:W-:-:S07]  /*4ca0*/  F2FP.PACK_AB R7, R231, R11 ;  /* 0x0000000be707723e */ /* 0x000fce00000000ff */
[C---:B------:R-:W-:Y:S08]  /*4cb0*/  HMMA.16816.F32 R32, R4.reuse, R68, RZ ;  /* 0x000000440420723c */ /* 0x040ff000000018ff */
[C---:B------:R-:W-:Y:S08]  /*4cc0*/  HMMA.16816.F32 R40, R4.reuse, R70, RZ ;  /* 0x000000460428723c */ /* 0x040ff000000018ff */
[----:B------:R-:W-:Y:S07]  /*4cd0*/  HMMA.16816.F32 R68, R4, R122, RZ ;  /* 0x0000007a0444723c */ /* 0x000fee00000018ff */
[----:B------:R-:W-:-:S02]  /*4ce0*/  IMAD.MOV.U32 R123, RZ, RZ, R188 ;  /* 0x000000ffff7b7224 */ /* 0x000fc400078e00bc */
[----:B------:R1:W-:Y:S01]  /*4cf0*/  MUFU.EX2 R188, R9 ;  /* 0x0000000900bc7308 */ /* 0x0003e20000000800 */
[----:B------:R-:W-:Y:S01]  /*4d00*/  HMMA.16816.F32 R16, R4, R120, RZ ;  /* 0x000000780410723c */ /* 0x000fe200000018ff */
[----:B------:R-:W-:-:S06]  /*4d10*/  IMAD.MOV.U32 R122, RZ, RZ, R181 ;  /* 0x000000ffff7a7224 */ /* 0x000fcc00078e00b5 */
[----:B------:R-:W-:Y:S01]  /*4d20*/  IMAD.MOV.U32 R120, RZ, RZ, R183 ;  /* 0x000000ffff787224 */ /* 0x000fe200078e00b7 */
[----:B------:R-:W-:Y:S01]  /*4d30*/  HMMA.16816.F32 R64, R4, R110, RZ ;  /* 0x0000006e0440723c */ /* 0x000fe200000018ff */
[----:B-1----:R-:W-:-:S04]  /*4d40*/  FFMA.FTZ R9, R137, c[0x0][0x2d0], -R3 ;  /* 0x0000b40089097a23 */ /* 0x002fc80000010803 */
[----:B------:R1:W-:Y:S01]  /*4d50*/  MUFU.EX2 R183, R9 ;  /* 0x0000000900b77308 */ /* 0x0003e20000000800 */
[----:B------:R-:W-:Y:S02]  /*4d60*/  IMAD.MOV.U32 R121, RZ, RZ, R182 ;  /* 0x000000ffff797224 */ /* 0x000fe400078e00b6 */
[----:B------:R-:W-:Y:S01]  /*4d70*/  HMMA.16816.F32 R20, R4, R128, RZ ;  /* 0x000000800414723c */ /* 0x000fe200000018ff */
[----:B-1----:R-:W-:-:S04]  /*4d80*/  FFMA.FTZ R9, R135, c[0x0][0x2d0], -R3 ;  /* 0x0000b40087097a23 */ /* 0x002fc80000010803 */
[----:B------:R1:W-:Y:S03]  /*4d90*/  MUFU.EX2 R181, R9 ;  /* 0x0000000900b57308 */ /* 0x0003e60000000800 */
[----:B------:R-:W-:Y:S01]  /*4da0*/  HMMA.16816.F32 R28, R4, R84, RZ ;  /* 0x00000054041c723c */ /* 0x000fe200000018ff */
[----:B------:R-:W-:Y:S02]  /*4db0*/  IMAD.MOV.U32 R129, RZ, RZ, R180 ;  /* 0x000000ffff817224 */ /* 0x000fe400078e00b4 */
[----:B-1----:R-:W-:-:S04]  /*4dc0*/  FFMA.FTZ R9, R139, c[0x0][0x2d0], -R3 ;  /* 0x0000b4008b097a23 */ /* 0x002fc80000010803 */
[----:B------:R1:W-:Y:S01]  /*4dd0*/  MUFU.EX2 R182, R9 ;  /* 0x0000000900b67308 */ /* 0x0003e20000000800 */
[C---:B------:R-:W-:Y:S08]  /*4de0*/  HMMA.16816.F32 R36, R4.reuse, R86, RZ ;  /* 0x000000560424723c */ /* 0x040ff000000018ff */
[----:B------:R-:W-:Y:S01]  /*4df0*/  HMMA.16816.F32 R12, R4, R124, RZ ;  /* 0x0000007c040c723c */ /* 0x000fe200000018ff */
[----:B-1----:R-:W-:-:S07]  /*4e00*/  FFMA.FTZ R9, R140, c[0x0][0x2d0], -R3 ;  /* 0x0000b4008c097a23 */ /* 0x002fce0000010803 */
[C---:B------:R-:W-:Y:S01]  /*4e10*/  HMMA.16816.F32 R24, R4.reuse, R108, RZ ;  /* 0x0000006c0418723c */ /* 0x040fe200000018ff */
[----:B------:R1:W-:Y:S07]  /*4e20*/  MUFU.EX2 R180, R9 ;  /* 0x0000000900b47308 */ /* 0x0003ee0000000800 */
[C---:B------:R-:W-:Y:S08]  /*4e30*/  HMMA.16816.F32 R76, R4.reuse, R126, RZ ;  /* 0x0000007e044c723c */ /* 0x040ff000000018ff */
[----:B------:R-:W-:Y:S01]  /*4e40*/  HMMA.16816.F32 R84, R4, R130, RZ ;  /* 0x000000820454723c */ /* 0x000fe200000018ff */
[----:B-1----:R-:W-:-:S06]  /*4e50*/  FFMA.FTZ R9, R133, c[0x0][0x2d0], -R0 ;  /* 0x0000b40085097a23 */ /* 0x002fcc0000010800 */
[----:B------:R-:W-:Y:S02]  /*4e60*/  F2FP.PACK_AB R4, R203, R199 ;  /* 0x000000c7cb04723e */ /* 0x000fe400000000ff */
[----:B--2---:R-:W-:Y:S02]  /*4e70*/  F2FP.PACK_AB R5, R196, R189 ;  /* 0x000000bdc405723e */ /* 0x004fe400000000ff */
[----:B------:R-:W-:Y:S02]  /*4e80*/  F2FP.PACK_AB R6, R201, R202 ;  /* 0x000000cac906723e */ /* 0x000fe400000000ff */
[----:B---3--:R-:W-:Y:S01]  /*4e90*/  F2FP.PACK_AB R7, R190, R191 ;  /* 0x000000bfbe07723e */ /* 0x008fe200000000ff */
[----:B------:R1:W-:Y:S06]  /*4ea0*/  MUFU.EX2 R100, R9 ;  /* 0x0000000900647308 */ /* 0x0003ec0000000800 */
[----:B------:R-:W-:Y:S01]  /*4eb0*/  HMMA.16816.F32 R80, R4, R46, R40 ;  /* 0x0000002e0450723c */ /* 0x000fe20000001828 */
[----:B-1----:R-:W-:-:S07]  /*4ec0*/  FFMA.FTZ R9, R134, c[0x0][0x2d0], -R0 ;  /* 0x0000b40086097a23 */ /* 0x002fce0000010800 */
[C---:B------:R-:W-:Y:S01]  /*4ed0*/  HMMA.16816.F32 R40, R4.reuse, R54, R64 ;  /* 0x000000360428723c */ /* 0x040fe20000001840 */
[----:B------:R1:W2:Y:S07]  /*4ee0*/  MUFU.EX2 R65, R9 ;  /* 0x0000000900417308 */ /* 0x0002ae0000000800 */
[----:B------:R-:W-:Y:S01]  /*4ef0*/  HMMA.16816.F32 R124, R4, R44, R32 ;  /* 0x0000002c047c723c */ /* 0x000fe20000001820 */
[----:B------:R-:W-:Y:S01]  /*4f00*/  LDSM.16.MT88.4 R32, [R206+0x2800] ;  /* 0x00280000ce20783b */ /* 0x000fe20000004200 */
[----:B-1----:R-:W-:-:S04]  /*4f10*/  FFMA.FTZ R9, R138, c[0x0][0x2d0], -R0 ;  /* 0x0000b4008a097a23 */ /* 0x002fc80000010800 */
[----:B------:R1:W-:Y:S02]  /*4f20*/  MUFU.EX2 R64, R9 ;  /* 0x0000000900407308 */ /* 0x0003e40000000800 */
[C---:B------:R-:W-:Y:S08]  /*4f30*/  HMMA.16816.F32 R44, R4.reuse, R58, R68 ;  /* 0x0000003a042c723c */ /* 0x040ff00000001844 */
[----:B------:R-:W-:Y:S01]  /*4f40*/  HMMA.16816.F32 R96, R4, R60, R12 ;  /* 0x0000003c0460723c */ /* 0x000fe2000000180c */
[----:B------:R-:W3:Y:S01]  /*4f50*/  LDSM.16.MT88.4 R12, [R205+0x2800] ;  /* 0x00280000cd0c783b */ /* 0x000ee20000004200 */
[----:B-1----:R-:W-:-:S04]  /*4f60*/  FFMA.FTZ R9, R142, c[0x0][0x2d0], -R0 ;  /* 0x0000b4008e097a23 */ /* 0x002fc80000010800 */
[----:B------:R1:W4:Y:S02]  /*4f70*/  MUFU.EX2 R59, R9 ;  /* 0x00000009003b7308 */ /* 0x0003240000000800 */
[C---:B------:R-:W-:Y:S01]  /*4f80*/  HMMA.16816.F32 R112, R4.reuse, R48, R28 ;  /* 0x000000300470723c */ /* 0x040fe2000000181c */
[----:B------:R-:W5:Y:S07]  /*4f90*/  LDSM.16.MT88.4 R28, [R205+0x800] ;  /* 0x00080000cd1c783b */ /* 0x000f6e0000004200 */
[----:B------:R-:W-:Y:S01]  /*4fa0*/  HMMA.16816.F32 R108, R4, R52, R24 ;  /* 0x00000034046c723c */ /* 0x000fe20000001818 */
[----:B------:R-:W2:Y:S01]  /*4fb0*/  LDSM.16.MT88.4 R24, [R206+0x800] ;  /* 0x00080000ce18783b */ /* 0x000ea20000004200 */
[----:B-1----:R-:W-:-:S06]  /*4fc0*/  FFMA.FTZ R9, R141, c[0x0][0x2d0], -R2 ;  /* 0x0000b4008d097a23 */ /* 0x002fcc0000010802 */
[C---:B------:R-:W-:Y:S01]  /*4fd0*/  HMMA.16816.F32 R92, R4.reuse, R56, R16 ;  /* 0x00000038045c723c */ /* 0x040fe20000001810 */
[----:B------:R-:W-:Y:S01]  /*4fe0*/  LDSM.16.MT88.4 R16, [R206+0x1800] ;  /* 0x00180000ce10783b */ /* 0x000fe20000004200 */
[----:B------:R1:W-:Y:S06]  /*4ff0*/  MUFU.EX2 R57, R9 ;  /* 0x0000000900397308 */ /* 0x0003ec0000000800 */
[----:B------:R-:W-:Y:S01]  /*5000*/  HMMA.16816.F32 R88, R4, R72, R20 ;  /* 0x000000480458723c */ /* 0x000fe20000001814 */
[----:B------:R-:W2:Y:S01]  /*5010*/  LDSM.16.MT88.4 R20, [R205+0x1800] ;  /* 0x00180000cd14783b */ /* 0x000ea20000004200 */
[----:B-1----:R-:W-:-:S06]  /*5020*/  FFMA.FTZ R9, R143, c[0x0][0x2d0], -R2 ;  /* 0x0000b4008f097a23 */ /* 0x002fcc0000010802 */
[----:B------:R-:W-:Y:S01]  /*5030*/  HMMA.16816.F32 R36, R4, R50, R36 ;  /* 0x000000320424723c */ /* 0x000fe20000001824 */
[----:B------:R-:W-:Y:S01]  /*5040*/  IMAD.MOV.U32 R66, RZ, RZ, R122 ;  /* 0x000000ffff427224 */ /* 0x000fe200078e007a */
[----:B------:R-:W-:Y:S01]  /*5050*/  LDSM.16.MT88.4 R140, [R206+0xc00] ;  /* 0x000c0000ce8c783b */ /* 0x000fe20000004200 */
[----:B------:R1:W-:Y:S02]  /*5060*/  MUFU.EX2 R58, R9 ;  /* 0x00000009003a7308 */ /* 0x0003e40000000800 */
[----:B-1----:R-:W-:-:S06]  /*5070*/  FFMA.FTZ R9, R136, c[0x0][0x2d0], -R8 ;  /* 0x0000b40088097a23 */ /* 0x002fcc0000010808 */
[----:B------:R1:W-:Y:S01]  /*5080*/  MUFU.EX2 R52, R9 ;  /* 0x0000000900347308 */ /* 0x0003e20000000800 */
[----:B------:R-:W-:Y:S01]  /*5090*/  HMMA.16816.F32 R60, R4, R62, R76 ;  /* 0x0000003e043c723c */ /* 0x000fe2000000184c */
[----:B-1----:R-:W-:-:S06]  /*50a0*/  FFMA.FTZ R9, R107, c[0x0][0x2d0], -R8 ;  /* 0x0000b4006b097a23 */ /* 0x002fcc0000010808 */
[----:B------:R1:W-:Y:S01]  /*50b0*/  MUFU.EX2 R53, R9 ;  /* 0x0000000900357308 */ /* 0x0003e20000000800 */
[----:B------:R-:W-:Y:S07]  /*50c0*/  HMMA.16816.F32 R48, R4, R74, R84 ;  /* 0x0000004a0430723c */ /* 0x000fee0000001854 */
[----:B------:R-:W-:Y:S02]  /*50d0*/  FFMA.FTZ R4, R132, c[0x0][0x2d0], -R2 ;  /* 0x0000b40084047a23 */ /* 0x000fe40000010802 */
[----:B-1----:R-:W-:-:S04]  /*50e0*/  FFMA.FTZ R9, R106, c[0x0][0x2d0], -R8 ;  /* 0x0000b4006a097a23 */ /* 0x002fc80000010808 */
[----:B------:R1:W-:Y:S01]  /*50f0*/  MUFU.EX2 R54, R9 ;  /* 0x0000000900367308 */ /* 0x0003e20000000800 */
[----:B--2---:R-:W-:-:S07]  /*5100*/  F2FP.PACK_AB R5, R65, R100 ;  /* 0x000000644105723e */ /* 0x004fce00000000ff */
[----:B------:R2:W2:Y:S01]  /*5110*/  MUFU.EX2 R55, R4 ;  /* 0x0000000400377308 */ /* 0x0004a20000000800 */
[----:B-1----:R-:W-:-:S07]  /*5120*/  FFMA.FTZ R9, R101, c[0x0][0x2d0], -R8 ;  /* 0x0000b40065097a23 */ /* 0x002fce0000010808 */
[----:B------:R1:W1:Y:S01]  /*5130*/  MUFU.EX2 R56, R9 ;  /* 0x0000000900387308 */ /* 0x0002620000000800 */
[----:B------:R-:W-:Y:S02]  /*5140*/  F2FP.PACK_AB R6, R180, R182 ;  /* 0x000000b6b406723e */ /* 0x000fe400000000ff */
[----:B----4-:R-:W-:Y:S02]  /*5150*/  F2FP.PACK_AB R7, R59, R64 ;  /* 0x000000403b07723e */ /* 0x010fe400000000ff */
[----:B--2---:R-:W-:Y:S01]  /*5160*/  F2FP.PACK_AB R4, R181, R183 ;  /* 0x000000b7b504723e */ /* 0x004fe200000000ff */
[----:B------:R-:W-:Y:S02]  /*5170*/  IMAD.MOV.U32 R107, RZ, RZ, R123 ;  /* 0x000000ffff6b7224 */ /* 0x000fe400078e007b */
[----:B------:R-:W-:Y:S02]  /*5180*/  IMAD.MOV.U32 R106, RZ, RZ, R120 ;  /* 0x000000ffff6a7224 */ /* 0x000fe400078e0078 */
[----:B------:R-:W-:-:S02]  /*5190*/  IMAD.MOV.U32 R101, RZ, RZ, R121 ;  /* 0x000000ffff657224 */ /* 0x000fc400078e0079 */
[----:B---3--:R-:W-:Y:S01]  /*51a0*/  HMMA.16816.F32 R72, R4, R12, R152 ;  /* 0x0000000c0448723c */ /* 0x008fe20000001898 */
[----:B------:R-:W-:-:S07]  /*51b0*/  IMAD.MOV.U32 R67, RZ, RZ, R129 ;  /* 0x000000ffff437224 */ /* 0x000fce00078e0081 */
[----:B-----5:R-:W-:Y:S01]  /*51c0*/  HMMA.16816.F32 R116, R4, R28, R116 ;  /* 0x0000001c0474723c */ /* 0x020fe20000001874 */
[----:B-1----:R-:W-:-:S07]  /*51d0*/  FFMA.FTZ R9, R232, c[0x0][0x2d0], -R3 ;  /* 0x0000b400e8097a23 */ /* 0x002fce0000010803 */
[C---:B------:R-:W-:Y:S08]  /*51e0*/  HMMA.16816.F32 R132, R4.reuse, R24, R176 ;  /* 0x000000180484723c */ /* 0x040ff000000018b0 */
[C---:B------:R-:W-:Y:S08]  /*51f0*/  HMMA.16816.F32 R148, R4.reuse, R20, R148 ;  /* 0x000000140494723c */ /* 0x040ff00000001894 */
[C---:B------:R-:W-:Y:S08]  /*5200*/  HMMA.16816.F32 R164, R4.reuse, R16, R164 ;  /* 0x0000001004a4723c */ /* 0x040ff000000018a4 */
[C---:B------:R-:W-:Y:S08]  /*5210*/  HMMA.16816.F32 R184, R4.reuse, R32, R184 ;  /* 0x0000002004b8723c */ /* 0x040ff000000018b8 */
[C---:B------:R-:W-:Y:S08]  /*5220*/  HMMA.16816.F32 R120, R4.reuse, R30, R192 ;  /* 0x0000001e0478723c */ /* 0x040ff000000018c0 */
[C---:B------:R-:W-:Y:S01]  /*5230*/  HMMA.16816.F32 R136, R4.reuse, R26, R172 ;  /* 0x0000001a0488723c */ /* 0x040fe200000018ac */
[----:B------:R-:W-:Y:S07]  /*5240*/  LDSM.16.MT88.4 R172, [R206+0x1c00] ;  /* 0x001c0000ceac783b */ /* 0x000fee0000004200 */
[C---:B------:R-:W-:Y:S08]  /*5250*/  HMMA.16816.F32 R152, R4.reuse, R22, R160 ;  /* 0x000000160498723c */ /* 0x040ff000000018a0 */
[C---:B------:R-:W-:Y:S08]  /*5260*/  HMMA.16816.F32 R168, R4.reuse, R18, R168 ;  /* 0x0000001204a8723c */ /* 0x040ff000000018a8 */
[C---:B------:R-:W-:Y:S01]  /*5270*/  HMMA.16816.F32 R76, R4.reuse, R14, R156 ;  /* 0x0000000e044c723c */ /* 0x040fe2000000189c */
[----:B------:R-:W-:Y:S07]  /*5280*/  LDSM.16.MT88.4 R156, [R205+0x1c00] ;  /* 0x001c0000cd9c783b */ /* 0x000fee0000004200 */
[----:B------:R-:W-:Y:S07]  /*5290*/  HMMA.16816.F32 R144, R4, R34, R144 ;  /* 0x000000220490723c */ /* 0x000fee0000001890 */
[----:B------:R-:W-:-:S02]  /*52a0*/  F2FP.PACK_AB R4, R55, R188 ;  /* 0x000000bc3704723e */ /* 0x000fc400000000ff */
[----:B------:R-:W-:Y:S02]  /*52b0*/  F2FP.PACK_AB R5, R53, R52 ;  /* 0x000000343505723e */ /* 0x000fe400000000ff */
[----:B------:R-:W-:Y:S02]  /*52c0*/  F2FP.PACK_AB R6, R58, R57 ;  /* 0x000000393a06723e */ /* 0x000fe400000000ff */
[----:B------:R-:W-:-:S07]  /*52d0*/  F2FP.PACK_AB R7, R56, R54 ;  /* 0x000000363807723e */ /* 0x000fce00000000ff */
[C---:B------:R-:W-:Y:S01]  /*52e0*/  HMMA.16816.F32 R128, R4.reuse, R24, R112 ;  /* 0x000000180480723c */ /* 0x040fe20000001870 */
[----:B------:R1:W-:Y:S07]  /*52f0*/  MUFU.EX2 R24, R9 ;  /* 0x0000000900187308 */ /* 0x0003ee0000000800 */
[----:B------:R-:W-:Y:S01]  /*5300*/  HMMA.16816.F32 R36, R4, R26, R36 ;  /* 0x0000001a0424723c */ /* 0x000fe20000001824 */
[----:B-1----:R-:W-:-:S04]  /*5310*/  FFMA.FTZ R9, R233, c[0x0][0x2d0], -R3 ;  /* 0x0000b400e9097a23 */ /* 0x002fc80000010803 */
[----:B------:R1:W2:Y:S03]  /*5320*/  MUFU.EX2 R26, R9 ;  /* 0x00000009001a7308 */ /* 0x0002a60000000800 */
[----:B------:R-:W-:Y:S01]  /*5330*/  HMMA.16816.F32 R40, R4, R22, R40 ;  /* 0x000000160428723c */ /* 0x000fe20000001828 */
[--C-:B-1----:R-:W-:Y:S02]  /*5340*/  FFMA.FTZ R9, R235, c[0x0][0x2d0], -R3.reuse ;  /* 0x0000b400eb097a23 */ /* 0x102fe40000010803 */
[----:B------:R-:W-:-:S04]  /*5350*/  FFMA.FTZ R3, R197, c[0x0][0x2d0], -R3 ;  /* 0x0000b400c5037a23 */ /* 0x000fc80000010803 */
[----:B------:R1:W-:Y:S01]  /*5360*/  MUFU.EX2 R27, R3 ;  /* 0x00000003001b7308 */ /* 0x0003e20000000800 */
[----:B------:R-:W-:Y:S01]  /*5370*/  HMMA.16816.F32 R108, R4, R20, R108 ;  /* 0x00000014046c723c */ /* 0x000fe2000000186c */
[----:B-1----:R-:W-:-:S06]  /*5380*/  FFMA.FTZ R3, R225, c[0x0][0x2d0], -R0 ;  /* 0x0000b400e1037a23 */ /* 0x002fcc0000010800 */
[----:B------:R1:W-:Y:S01]  /*5390*/  MUFU.EX2 R23, R3 ;  /* 0x0000000300177308 */ /* 0x0003e20000000800 */
[----:B------:R-:W-:Y:S01]  /*53a0*/  HMMA.16816.F32 R44, R4, R18, R44 ;  /* 0x00000012042c723c */ /* 0x000fe2000000182c */
[----:B-1----:R-:W-:-:S06]  /*53b0*/  FFMA.FTZ R3, R227, c[0x0][0x2d0], -R0 ;  /* 0x0000b400e3037a23 */ /* 0x002fcc0000010800 */
[----:B------:R1:W3:Y:S01]  /*53c0*/  MUFU.EX2 R21, R3 ;  /* 0x0000000300157308 */ /* 0x0002e20000000800 */
[----:B------:R-:W-:Y:S01]  /*53d0*/  HMMA.16816.F32 R160, R4, R16, R92 ;  /* 0x0000001004a0723c */ /* 0x000fe2000000185c */
[--C-:B-1----:R-:W-:Y:S02]  /*53e0*/  FFMA.FTZ R3, R229, c[0x0][0x2d0], -R0.reuse ;  /* 0x0000b400e5037a23 */ /* 0x102fe40000010800 */
[----:B------:R-:W-:-:S04]  /*53f0*/  FFMA.FTZ R0, R226, c[0x0][0x2d0], -R0 ;  /* 0x0000b400e2007a23 */ /* 0x000fc80000010800 */
[----:B------:R1:W-:Y:S02]  /*5400*/  MUFU.EX2 R20, R0 ;  /* 0x0000000000147308 */ /* 0x0003e40000000800 */
[----:B-1----:R-:W-:-:S06]  /*5410*/  FFMA.FTZ R0, R221, c[0x0][0x2d0], -R2 ;  /* 0x0000b400dd007a23 */ /* 0x002fcc0000010802 */
[----:B------:R1:W-:Y:S01]  /*5420*/  MUFU.EX2 R19, R0 ;  /* 0x0000000000137308 */ /* 0x0003e20000000800 */
[----:B------:R-:W-:Y:S01]  /*5430*/  HMMA.16816.F32 R176, R4, R28, R124 ;  /* 0x0000001c04b0723c */ /* 0x000fe2000000187c */
[----:B------:R-:W4:Y:S01]  /*5440*/  LDSM.16.MT88.4 R124, [R205+0xc00] ;  /* 0x000c0000cd7c783b */ /* 0x000f220000004200 */
[----:B-1----:R-:W-:-:S05]  /*5450*/  FFMA.FTZ R0, R223, c[0x0][0x2d0], -R2 ;  /* 0x0000b400df007a23 */ /* 0x002fca0000010802 */
[----:B------:R1:W-:Y:S01]  /*5460*/  MUFU.EX2 R16, R0 ;  /* 0x0000000000107308 */ /* 0x0003e20000000800 */
[----:B------:R-:W-:Y:S01]  /*5470*/  HMMA.16816.F32 R68, R4, R12, R96 ;  /* 0x0000000c0444723c */ /* 0x000fe20000001860 */
[----:B-1----:R-:W-:-:S06]  /*5480*/  FFMA.FTZ R0, R228, c[0x0][0x2d0], -R2 ;  /* 0x0000b400e4007a23 */ /* 0x002fcc0000010802 */
[----:B------:R1:W-:Y:S01]  /*5490*/  MUFU.EX2 R18, R0 ;  /* 0x0000000000127308 */ /* 0x0003e20000000800 */
[----:B------:R-:W-:Y:S01]  /*54a0*/  HMMA.16816.F32 R60, R4, R14, R60 ;  /* 0x0000000e043c723c */ /* 0x000fe2000000183c */
[----:B-1----:R-:W-:-:S06]  /*54b0*/  FFMA.FTZ R0, R198, c[0x0][0x2d0], -R8 ;  /* 0x0000b400c6007a23 */ /* 0x002fcc0000010808 */
[----:B------:R1:W-:Y:S01]  /*54c0*/  MUFU.EX2 R12, R0 ;  /* 0x00000000000c7308 */ /* 0x0003e20000000800 */
[----:B------:R-:W-:Y:S01]  /*54d0*/  HMMA.16816.F32 R28, R4, R30, R80 ;  /* 0x0000001e041c723c */ /* 0x000fe20000001850 */
[----:B------:R-:W-:-:S07]  /*54e0*/  FFMA.FTZ R2, R230, c[0x0][0x2d0], -R2 ;  /* 0x0000b400e6027a23 */ /* 0x000fce0000010802 */
[----:B------:R-:W-:Y:S01]  /*54f0*/  HMMA.16816.F32 R84, R4, R32, R88 ;  /* 0x000000200454723c */ /* 0x000fe20000001858 */
[----:B-1----:R-:W-:-:S07]  /*5500*/  FFMA.FTZ R0, R200, c[0x0][0x2d0], -R8 ;  /* 0x0000b400c8007a23 */ /* 0x002fce0000010808 */
[----:B------:R-:W-:Y:S01]  /*5510*/  HMMA.16816.F32 R48, R4, R34, R48 ;  /* 0x000000220430723c */ /* 0x000fe20000001830 */
[----:B------:R-:W1:Y:S01]  /*5520*/  LDSM.16.MT88.4 R4, [R206+0x2c00] ;  /* 0x002c0000ce04783b */ /* 0x000e620000004200 */
[----:B------:R5:W-:Y:S08]  /*5530*/  MUFU.EX2 R13, R0 ;  /* 0x00000000000d7308 */ /* 0x000bf00000000800 */
[----:B------:R-:W1:Y:S08]  /*5540*/  MUFU.EX2 R25, R9 ;  /* 0x0000000900197308 */ /* 0x000e700000000800 */
[----:B------:R-:W1:Y:S01]  /*5550*/  MUFU.EX2 R22, R3 ;  /* 0x0000000300167308 */ /* 0x000e620000000800 */
[--C-:B-----5:R-:W-:Y:S01]  /*5560*/  FFMA.FTZ R0, R222, c[0x0][0x2d0], -R8.reuse ;  /* 0x0000b400de007a23 */ /* 0x120fe20000010808 */
[----:B--2---:R-:W-:Y:S01]  /*5570*/  F2FP.PACK_AB R92, R26, R24 ;  /* 0x000000181a5c723e */ /* 0x004fe200000000ff */
[----:B------:R-:W2:Y:S05]  /*5580*/  LDSM.16.MT88.4 R80, [R205+0x2c00] ;  /* 0x002c0000cd50783b */ /* 0x000eaa0000004200 */
[----:B------:R5:W-:Y:S08]  /*5590*/  MUFU.EX2 R14, R0 ;  /* 0x00000000000e7308 */ /* 0x000bf00000000800 */
[----:B------:R1:W1:Y:S01]  /*55a0*/  MUFU.EX2 R17, R2 ;  /* 0x0000000200117308 */ /* 0x0002620000000800 */
[----:B-----5:R-:W-:-:S07]  /*55b0*/  FFMA.FTZ R0, R224, c[0x0][0x2d0], -R8 ;  /* 0x0000b400e0007a23 */ /* 0x020fce0000010808 */
[----:B------:R5:W2:Y:S01]  /*55c0*/  MUFU.EX2 R15, R0 ;  /* 0x00000000000f7308 */ /* 0x000aa20000000800 */
[----:B-1----:R-:W-:Y:S01]  /*55d0*/  @P2 IMAD.HI.U32 R2, R101, c[0x0][0x2c8], RZ ;  /* 0x0000b20065022a27 */ /* 0x002fe200078e00ff */
[----:B---3--:R-:W-:Y:S02]  /*55e0*/  F2FP.PACK_AB R93, R21, R23 ;  /* 0x00000017155d723e */ /* 0x008fe400000000ff */
[----:B------:R-:W-:Y:S02]  /*55f0*/  F2FP.PACK_AB R94, R27, R25 ;  /* 0x000000191b5e723e */ /* 0x000fe400000000ff */
[----:B------:R-:W-:Y:S01]  /*5600*/  F2FP.PACK_AB R95, R20, R22 ;  /* 0x00000016145f723e */ /* 0x000fe200000000ff */
[----:B-----5:R-:W-:Y:S01]  /*5610*/  IMAD.MOV.U32 R0, RZ, RZ, R101 ;  /* 0x000000ffff007224 */ /* 0x020fe200078e0065 */
[----:B------:R-:W-:Y:S01]  /*5620*/  @P2 SHF.R.U32.HI R0, RZ, c[0x0][0x2cc], R2 ;  /* 0x0000b300ff002a19 */ /* 0x000fe20000011602 */
[----:B------:R-:W-:Y:S01]  /*5630*/  IMAD.MOV.U32 R2, RZ, RZ, c[0x0][0x168] ;  /* 0x00005a00ff027624 */ /* 0x000fe200078e00ff */
[----:B------:R-:W-:-:S02]  /*5640*/  F2FP.PACK_AB R96, R16, R19 ;  /* 0x000000131060723e */ /* 0x000fc400000000ff */
[----:B------:R-:W-:Y:S02]  /*5650*/  F2FP.PACK_AB R97, R13, R12 ;  /* 0x0000000c0d61723e */ /* 0x000fe400000000ff */
[----:B------:R-:W-:Y:S02]  /*5660*/  F2FP.PACK_AB R98, R17, R18 ;  /* 0x000000121162723e */ /* 0x000fe400000000ff */
[----:B--2---:R-:W-:Y:S02]  /*5670*/  F2FP.PACK_AB R99, R15, R14 ;  /* 0x0000000e0f63723e */ /* 0x004fe400000000ff */
[----:B------:R-:W-:Y:S01]  /*5680*/  IADD3 R0, R0, c[0x0][0x1d0], -R2 ;  /* 0x0000740000007a10 */ /* 0x000fe20007ffe802 */
[----:B----4-:R-:W-:Y:S03]  /*5690*/  HMMA.16816.F32 R116, R92, R124, R116 ;  /* 0x0000007c5c74723c */ /* 0x010fe60000001874 */
[----:B------:R-:W-:Y:S01]  /*56a0*/  SHF.R.S32.HI R2, RZ, 0x1f, R0 ;  /* 0x0000001fff027819 */ /* 0x000fe20000011400 */
[----:B------:R-:W-:-:S04]  /*56b0*/  FADD.FTZ R8, R234, R10 ;  /* 0x0000000aea087221 */ /* 0x000fc80000010000 */
[----:B------:R-:W-:Y:S01]  /*56c0*/  HMMA.16816.F32 R120, R92, R126, R120 ;  /* 0x0000007e5c78723c */ /* 0x000fe20000001878 */
[----:B------:R-:W-:-:S07]  /*56d0*/  FADD.FTZ R3, R107, R106 ;  /* 0x0000006a6b037221 */ /* 0x000fce0000010000 */
[----:B------:R-:W-:Y:S01]  /*56e0*/  HMMA.16816.F32 R112, R96, R124, R176 ;  /* 0x0000007c6070723c */ /* 0x000fe200000018b0 */
[----:B------:R-:W-:-:S07]  /*56f0*/  FADD.FTZ R11, R11, R8 ;  /* 0x000000080b0b7221 */ /* 0x000fce0000010000 */
[----:B------:R-:W-:Y:S07]  /*5700*/  HMMA.16816.F32 R124, R96, R126, R28 ;  /* 0x0000007e607c723c */ /* 0x000fee000000181c */
[----:B------:R-:W-:Y:S01]  /*5710*/  LEA.HI R28, R2, R0, RZ, 0x6 ;  /* 0x00000000021c7211 */ /* 0x000fe200078f30ff */
[----:B------:R-:W-:Y:S02]  /*5720*/  FADD.FTZ R0, R239, R238 ;  /* 0x000000eeef007221 */ /* 0x000fe40000010000 */
[----:B------:R-:W-:-:S02]  /*5730*/  FADD.FTZ R2, R251, R250 ;  /* 0x000000fafb027221 */ /* 0x000fc40000010000 */
[----:B------:R-:W-:Y:S02]  /*5740*/  FADD.FTZ R0, R237, R0 ;  /* 0x00000000ed007221 */ /* 0x000fe40000010000 */
[----:B------:R-:W-:Y:S02]  /*5750*/  FADD.FTZ R10, R252, R3 ;  /* 0x00000003fc0a7221 */ /* 0x000fe40000010000 */
[----:B------:R-:W-:Y:S02]  /*5760*/  FADD.FTZ R9, R248, R2 ;  /* 0x00000002f8097221 */ /* 0x000fe40000010000 */
[----:B------:R-:W-:Y:S02]  /*5770*/  FADD.FTZ R8, R236, R0 ;  /* 0x00000000ec087221 */ /* 0x000fe40000010000 */
[----:B------:R-:W-:Y:S01]  /*5780*/  FADD.FTZ R3, R231, R11 ;  /* 0x0000000be7037221 */ /* 0x000fe20000010000 */
[----:B------:R-:W-:Y:S01]  /*5790*/  HMMA.16816.F32 R88, R92, R4, R184 ;  /* 0x000000045c58723c */ /* 0x000fe200000018b8 */
[----:B------:R-:W-:-:S02]  /*57a0*/  FADD.FTZ R2, R66, R10 ;  /* 0x0000000a42027221 */ /* 0x000fc40000010000 */
[----:B------:R-:W-:Y:S02]  /*57b0*/  FADD.FTZ R0, R249, R9 ;  /* 0x00000009f9007221 */ /* 0x000fe40000010000 */
[----:B------:R-:W-:-:S03]  /*57c0*/  FADD.FTZ R3, R189, R3 ;  /* 0x00000003bd037221 */ /* 0x000fc60000010000 */
[----:B------:R-:W-:Y:S01]  /*57d0*/  HMMA.16816.F32 R84, R96, R4, R84 ;  /* 0x000000046054723c */ /* 0x000fe20000001854 */
[----:B------:R-:W-:-:S06]  /*57e0*/  FADD.FTZ R3, R196, R3 ;  /* 0x00000003c4037221 */ /* 0x000fcc0000010000 */
        /* <DEDUP_REMOVED lines=33> */
[----:B------:R-:W-:Y:S01]  /*5a00*/  FADD.FTZ R4, R23, R5 ;  /* 0x0000000517047221 */ /* 0x000fe20000010000 */
[----:B------:R-:W-:Y:S01]  /*5a10*/  SHF.R.S32.HI R5, RZ, 0x6, R28 ;  /* 0x00000006ff057819 */ /* 0x000fe2000001141c */
[----:B------:R-:W-:Y:S02]  /*5a20*/  FADD.FTZ R3, R16, R3 ;  /* 0x0000000310037221 */ /* 0x000fe40000010000 */
[----:B------:R-:W-:Y:S01]  /*5a30*/  FADD.FTZ R2, R13, R2 ;  /* 0x000000020d027221 */ /* 0x000fe20000010000 */
[----:B------:R-:W-:Y:S01]  /*5a40*/  IMNMX R5, RZ, R5, !PT ;  /* 0x00000005ff057217 */ /* 0x000fe20007800200 */
[----:B------:R-:W-:Y:S01]  /*5a50*/  FADD.FTZ R0, R26, R0 ;  /* 0x000000001a007221 */ /* 0x000fe20000010000 */
[----:B------:R-:W-:Y:S01]  /*5a60*/  IADD3 R202, R67, -0x2, RZ ;  /* 0xfffffffe43ca7810 */ /* 0x000fe20007ffe0ff */
[----:B------:R-:W-:-:S02]  /*5a70*/  FADD.FTZ R4, R21, R4 ;  /* 0x0000000415047221 */ /* 0x000fc40000010000 */
[----:B------:R-:W-:Y:S02]  /*5a80*/  FADD.FTZ R3, R18, R3 ;  /* 0x0000000312037221 */ /* 0x000fe40000010000 */
[----:B------:R-:W-:Y:S01]  /*5a90*/  FADD.FTZ R2, R14, R2 ;  /* 0x000000020e027221 */ /* 0x000fe20000010000 */
[----:B------:R1:W-:Y:S01]  /*5aa0*/  STL [R1+0x34], R5 ;  /* 0x0000340501007387 */ /* 0x0003e20000100800 */
[----:B------:R-:W-:Y:S01]  /*5ab0*/  FADD.FTZ R0, R25, R0 ;  /* 0x0000000019007221 */ /* 0x000fe20000010000 */
[----:B------:R-:W-:Y:S01]  /*5ac0*/  ISETP.GE.AND P0, PT, R202, R5, PT ;  /* 0x00000005ca00720c */ /* 0x000fe20003f06270 */
[----:B------:R-:W-:Y:S02]  /*5ad0*/  FADD.FTZ R4, R22, R4 ;  /* 0x0000000416047221 */ /* 0x000fe40000010000 */
[----:B-1----:R-:W-:Y:S02]  /*5ae0*/  FADD.FTZ R5, R17, R3 ;  /* 0x0000000311057221 */ /* 0x002fe40000010000 */
[----:B------:R-:W-:-:S02]  /*5af0*/  FADD.FTZ R3, R15, R2 ;  /* 0x000000020f037221 */ /* 0x000fc40000010000 */
[----:B------:R-:W-:Y:S02]  /*5b00*/  FADD.FTZ R2, R27, R0 ;  /* 0x000000001b027221 */ /* 0x000fe40000010000 */
[----:B------:R-:W-:Y:S01]  /*5b10*/  FADD.FTZ R0, R20, R4 ;  /* 0x0000000414007221 */ /* 0x000fe20000010000 */
[----:B------:R1:W-:Y:S04]  /*5b20*/  STL [R1+0x20], R5 ;  /* 0x0000200501007387 */ /* 0x0003e80000100800 */
[----:B------:R1:W-:Y:S04]  /*5b30*/  STL [R1+0x24], R3 ;  /* 0x0000240301007387 */ /* 0x0003e80000100800 */
[----:B------:R1:W-:Y:S04]  /*5b40*/  STL [R1+0x2c], R0 ;  /* 0x00002c0001007387 */ /* 0x0003e80000100800 */
[----:B------:R1:W-:Y:S01]  /*5b50*/  STL [R1+0x28], R2 ;  /* 0x0000280201007387 */ /* 0x0003e20000100800 */
        /* <DEDUP_REMOVED lines=18> */
[----:B------:R-:W-:Y:S01]  /*5c80*/  @!UPT UIADD3 URZ, URZ, URZ, URZ ;  /* 0x0000003f3f3ff290 */ /* 0x000fe2000fffe03f */
[----:B------:R-:W-:Y:S11]  /*5c90*/  @!P0 BRA `(.L_x_552) ;  /* 0x000047e000008947 */ /* 0x000ff60003800000 */
[----:B-1----:R-:W-:Y:S01]  /*5ca0*/  MOV R101, R104 ;  /* 0x0000006800657202 */ /* 0x002fe20000000f00 */
[----:B------:R-:W-:Y:S01]  /*5cb0*/  IMAD.MOV.U32 R107, RZ, RZ, R102 ;  /* 0x000000ffff6b7224 */ /* 0x000fe200078e0066 */
[----:B------:R-:W-:Y:S01]  /*5cc0*/  MOV R100, R105 ;  /* 0x0000006900647202 */ /* 0x000fe20000000f00 */
[----:B------:R-:W-:Y:S01]  /*5cd0*/  IMAD.MOV.U32 R221, RZ, RZ, R202 ;  /* 0x000000ffffdd7224 */ /* 0x000fe200078e00ca */
[----:B------:R-:W-:-:S07]  /*5ce0*/  MOV R106, R103 ;  /* 0x00000067006a7202 */ /* 0x000fce0000000f00 */
.L_x_553:
[----:B------:R-:W2:Y:S01]  /*5cf0*/  LDL.64 R42, [R1+0x10] ;  /* 0x00001000012a7983 */ /* 0x000ea20000100a00 */
[----:B------:R-:W-:Y:S04]  /*5d00*/  DEPBAR.LE SB0, 0x0 ;  /* 0x000080000000791a */ /* 0x000fe80000000000 */
[----:B------:R-:W-:Y:S01]  /*5d10*/  WARPSYNC 0xffffffff ;  /* 0xffffffff00007948 */ /* 0x000fe20003800000 */
[----:B------:R-:W3:Y:S04]  /*5d20*/  LDL R44, [R1+0x1c] ;  /* 0x00001c00012c7983 */ /* 0x000ee80000100800 */
[----:B------:R-:W-:Y:S01]  /*5d30*/  BAR.SYNC.DEFER_BLOCKING 0x0 ;  /* 0x0000000000007b1d */ /* 0x000fe20000010000 */
[C---:B------:R-:W-:Y:S11]  /*5d40*/  ISETP.GE.AND P6, PT, R221.reuse, RZ, PT ;  /* 0x000000ffdd00720c */ /* 0x040ff60003fc6270 */
[----:B------:R-:W-:Y:S02]  /*5d50*/  @!UPT UIADD3 URZ, URZ, URZ, URZ ;  /* 0x0000003f3f3ff290 */ /* 0x000fe4000fffe03f */
[----:B-1----:R-:W-:Y:S01]  /*5d60*/  @P6 SHF.R.S32.HI R0, RZ, 0x1f, R221 ;  /* 0x0000001fff006819 */ /* 0x002fe200000114dd */
[C---:B------:R-:W-:Y:S04]  /*5d70*/  @P6 IMAD.WIDE.U32 R28, R221.reuse, c[0x0][0x208], RZ ;  /* 0x00008200dd1c6a25 */ /* 0x040fe800078e00ff */
[----:B------:R-:W-:Y:S01]  /*5d80*/  @P6 IMAD R0, R0, c[0x0][0x208], RZ ;  /* 0x0000820000006a24 */ /* 0x000fe200078e02ff */
[----:B------:R-:W-:Y:S01]  /*5d90*/  @P6 SHF.L.U32 R2, R28, 0x6, RZ ;  /* 0x000000061c026819 */ /* 0x000fe200000006ff */
[----:B------:R-:W-:Y:S02]  /*5da0*/  @P6 IMAD.MOV.U32 R102, RZ, RZ, c[0x0][0x208] ;  /* 0x00008200ff666624 */ /* 0x000fe400078e00ff */
[----:B------:R-:W-:Y:S01]  /*5db0*/  @P6 IMAD R0, R221, c[0x0][0x20c], R0 ;  /* 0x00008300dd006a24 */ /* 0x000fe200078e0200 */
[----:B------:R-:W4:Y:S02]  /*5dc0*/  LDL R232, [R1+0x30] ;  /* 0x0000300001e87983 */ /* 0x000f240000100800 */
[----:B------:R-:W-:Y:S02]  /*5dd0*/  @P6 LEA R3, P0, R102, R2, 0x5 ;  /* 0x0000000266036211 */ /* 0x000fe400078028ff */
[----:B------:R-:W-:Y:S01]  /*5de0*/  LDSM.16.M88.4 R64, [R207] ;  /* 0x00000000cf40783b */ /* 0x000fe20000000200 */
[----:B------:R-:W-:Y:S04]  /*5df0*/  @P6 IADD3 R0, R29, R0, RZ ;  /* 0x000000001d006210 */ /* 0x000fe80007ffe0ff */
[----:B------:R-:W-:Y:S01]  /*5e00*/  @P6 SHF.L.U64.HI R0, R28, 0x6, R0 ;  /* 0x000000061c006819 */ /* 0x000fe20000010200 */
[----:B------:R-:W-:Y:S02]  /*5e10*/  @P6 IMAD.MOV.U32 R28, RZ, RZ, c[0x0][0x20c] ;  /* 0x00008300ff1c6624 */ /* 0x000fe400078e00ff */
[----:B------:R-:W1:Y:S03]  /*5e20*/  LDSM.16.M88.4 R16, [R204] ;  /* 0x00000000cc10783b */ /* 0x000e660000000200 */
[----:B------:R-:W-:Y:S05]  /*5e30*/  @P6 LEA.HI.X R102, R102, R0, R28, 0x5, P0 ;  /* 0x0000000066666211 */ /* 0x000fea00000f2c1c */
[----:B------:R-:W5:Y:S08]  /*5e40*/  LDSM.16.M88.4 R60, [R207+0x1000] ;  /* 0x00100000cf3c783b */ /* 0x000f700000000200 */
[----:B------:R-:W5:Y:S08]  /*5e50*/  LDSM.16.M88.4 R32, [R204+0x400] ;  /* 0x00040000cc20783b */ /* 0x000f700000000200 */
[----:B------:R-:W2:Y:S08]  /*5e60*/  LDSM.16.M88.4 R48, [R204+0x800] ;  /* 0x00080000cc30783b */ /* 0x000eb00000000200 */
[----:B------:R-:W2:Y:S01]  /*5e70*/  LDSM.16.M88.4 R108, [R204+0xc00] ;  /* 0x000c0000cc6c783b */ /* 0x000ea20000000200 */
[-C--:B-1----:R-:W-:Y:S07]  /*5e80*/  HMMA.16816.F32 R4, R64, R16.reuse, RZ ;  /* 0x000000104004723c */ /* 0x082fee00000018ff */
[----:B------:R-:W-:Y:S01]  /*5e90*/  LDSM.16.M88.4 R176, [R208] ;  /* 0x00000000d0b0783b */ /* 0x000fe20000000200 */
[C---:B-----5:R-:W-:Y:S07]  /*5ea0*/  HMMA.16816.F32 R8, R60.reuse, R16, RZ ;  /* 0x000000103c08723c */ /* 0x060fee00000018ff */
[----:B------:R-:W1:Y:S01]  /*5eb0*/  LDSM.16.M88.4 R180, [R209] ;  /* 0x00000000d1b4783b */ /* 0x000e620000000200 */
[-C--:B------:R-:W-:Y:S07]  /*5ec0*/  HMMA.16816.F32 R12, R60, R18.reuse, RZ ;  /* 0x000000123c0c723c */ /* 0x080fee00000018ff */
[----:B------:R-:W5:Y:S01]  /*5ed0*/  LDSM.16.M88.4 R184, [R208+0x1000] ;  /* 0x00100000d0b8783b */ /* 0x000f620000000200 */
[C---:B------:R-:W-:Y:S07]  /*5ee0*/  HMMA.16816.F32 R16, R64.reuse, R18, RZ ;  /* 0x000000124010723c */ /* 0x040fee00000018ff */
[----:B------:R-:W1:Y:S01]  /*5ef0*/  LDSM.16.M88.4 R188, [R220] ;  /* 0x00000000dcbc783b */ /* 0x000e620000000200 */
[-C--:B------:R-:W-:Y:S07]  /*5f00*/  HMMA.16816.F32 R20, R64, R32.reuse, RZ ;  /* 0x000000204014723c */ /* 0x080fee00000018ff */
[----:B------:R-:W1:Y:S01]  /*5f10*/  LDSM.16.M88.4 R192, [R219] ;  /* 0x00000000dbc0783b */ /* 0x000e620000000200 */
[C---:B------:R-:W-:Y:S07]  /*5f20*/  HMMA.16816.F32 R24, R60.reuse, R32, RZ ;  /* 0x000000203c18723c */ /* 0x040fee00000018ff */
[----:B------:R-:W1:Y:S01]  /*5f30*/  LDSM.16.M88.4 R196, [R218] ;  /* 0x00000000dac4783b */ /* 0x000e620000000200 */
[-C--:B------:R-:W-:Y:S07]  /*5f40*/  HMMA.16816.F32 R28, R60, R34.reuse, RZ ;  /* 0x000000223c1c723c */ /* 0x080fee00000018ff */
[----:B------:R-:W5:Y:S04]  /*5f50*/  LDL R225, [R1+0x48] ;  /* 0x0000480001e17983 */ /* 0x000f680000100800 */
[----:B------:R-:W5:Y:S04]  /*5f60*/  LDL R222, [R1+0x58] ;  /* 0x0000580001de7983 */ /* 0x000f680000100800 */
[----:B------:R-:W5:Y:S06]  /*5f70*/  LDL.64 R234, [R1+0x8] ;  /* 0x0000080001ea7983 */ /* 0x000f6c0000100a00 */
[----:B------:R-:W5:Y:S01]  /*5f80*/  LDL R224, [R1+0x18] ;  /* 0x0000180001e07983 */ /* 0x000f620000100800 */
[----:B--2---:R-:W-:Y:S04]  /*5f90*/  @P6 IADD3 R32, P1, R2, R42, RZ ;  /* 0x0000002a02206210 */ /* 0x004fe80007f3e0ff */
[----:B------:R-:W-:Y:S02]  /*5fa0*/  @P6 LEA R104, P0, R32, c[0x0][0x1f8], 0x1 ;  /* 0x00007e0020686a11 */ /* 0x000fe400078008ff */
[----:B---3--:R-:W-:Y:S02]  /*5fb0*/  @P6 IADD3.X R33, R0, R44, RZ, P1, !PT ;  /* 0x0000002c00216210 */ /* 0x008fe40000ffe4ff */
[----:B------:R-:W-:Y:S02]  /*5fc0*/  @P6 IADD3 R56, P1, R42, 0x20, RZ ;  /* 0x000000202a386810 */ /* 0x000fe40007f3e0ff */
[----:B------:R-:W-:Y:S02]  /*5fd0*/  @P6 LEA.HI.X R105, R32, c[0x0][0x1fc], R33, 0x1, P0 ;  /* 0x00007f0020696a11 */ /* 0x000fe400000f0c21 */
[C---:B------:R-:W-:Y:S02]  /*5fe0*/  HMMA.16816.F32 R32, R64.reuse, R34, RZ ;  /* 0x000000224020723c */ /* 0x040fe400000018ff */
[--C-:B------:R-:W-:Y:S01]  /*5ff0*/  @P6 IMAD.X R202, RZ, RZ, R44.reuse, P1 ;  /* 0x000000ffffca6224 */ /* 0x100fe200008e062c */
[----:B------:R-:W-:Y:S04]  /*6000*/  @P6 IADD3 R40, P1, R2, R56, RZ ;  /* 0x0000003802286210 */ /* 0x000fe80007f3e0ff */
[----:B------:R-:W-:Y:S01]  /*6010*/  @P6 IADD3.X R41, R0, R202, RZ, P1, !PT ;  /* 0x000000ca00296210 */ /* 0x000fe20000ffe4ff */
[-C--:B------:R-:W-:Y:S01]  /*6020*/  HMMA.16816.F32 R36, R64, R48.reuse, RZ ;  /* 0x000000304024723c */ /* 0x080fe200000018ff */
[----:B------:R-:W-:Y:S03]  /*6030*/  @P6 IADD3 R53, P1, R42, 0x40, RZ ;  /* 0x000000402a356810 */ /* 0x000fe60007f3e0ff */
[----:B------:R-:W-:Y:S02]  /*6040*/  @P6 LEA R200, P0, R40, c[0x0][0x1f8], 0x1 ;  /* 0x00007e0028c86a11 */ /* 0x000fe400078008ff */
[----:B------:R-:W-:Y:S01]  /*6050*/  @P6 IMAD.X R103, RZ, RZ, R44, P1 ;  /* 0x000000ffff676224 */ /* 0x000fe200008e062c */
[----:B------:R-:W-:Y:S02]  /*6060*/  @P6 IADD3 R2, P1, R2, R53, RZ ;  /* 0x0000003502026210 */ /* 0x000fe40007f3e0ff */
[----:B------:R-:W-:Y:S03]  /*6070*/  @P6 LEA.HI.X R201, R40, c[0x0][0x1fc], R41, 0x1, P0 ;  /* 0x00007f0028c96a11 */ /* 0x000fe600000f0c29 */
[----:B------:R-:W-:Y:S02]  /*6080*/  @P6 IADD3.X R0, R0, R103, RZ, P1, !PT ;  /* 0x0000006700006210 */ /* 0x000fe40000ffe4ff */
[C---:B------:R-:W-:Y:S02]  /*6090*/  @P6 LEA R54, P1, R2.reuse, c[0x0][0x1f8], 0x1 ;  /* 0x00007e0002366a11 */ /* 0x040fe400078208ff */
[C---:B------:R-:W-:Y:S02]  /*60a0*/  @P6 IADD3 R52, P0, R3.reuse, R42, RZ ;  /* 0x0000002a03346210 */ /* 0x040fe40007f1e0ff */
[C---:B------:R-:W-:Y:S02]  /*60b0*/  HMMA.16816.F32 R40, R60.reuse, R48, RZ ;  /* 0x000000303c28723c */ /* 0x040fe400000018ff */
[----:B------:R-:W-:Y:S02]  /*60c0*/  @P6 LEA.HI.X R55, R2, c[0x0][0x1fc], R0, 0x1, P1 ;  /* 0x00007f0002376a11 */ /* 0x000fe400008f0c00 */
[----:B----4-:R-:W-:Y:S02]  /*60d0*/  @P6 SHF.L.U32 R0, R232, 0x1, RZ ;  /* 0x00000001e8006819 */ /* 0x010fe400000006ff */
[C---:B------:R-:W-:Y:S01]  /*60e0*/  @P6 IADD3 R2, P1, R3.reuse, R56, RZ ;  /* 0x0000003803026210 */ /* 0x040fe20007f3e0ff */
[----:B------:R-:W-:Y:S01]  /*60f0*/  @P6 IMAD.X R48, R102, 0x1, R44, P0 ;  /* 0x0000000166306824 */ /* 0x000fe200000e062c */
[C---:B------:R-:W-:Y:S01]  /*6100*/  @P6 LEA R58, P0, R52.reuse, c[0x0][0x1f8], 0x1 ;  /* 0x00007e00343a6a11 */ /* 0x040fe200078008ff */
[-C--:B------:R-:W-:Y:S01]  /*6110*/  HMMA.16816.F32 R44, R60, R50.reuse, RZ ;  /* 0x000000323c2c723c */ /* 0x080fe200000018ff */
[----:B------:R-:W-:Y:S01]  /*6120*/  @!PT LDS RZ, [RZ] ;  /* 0x00000000fffff984 */ /* 0x000fe20000000800 */
[----:B------:R-:W-:Y:S01]  /*6130*/  @!PT LDS RZ, [RZ] ;  /* 0x00000000fffff984 */ /* 0x000fe20000000800 */
[----:B------:R-:W-:Y:S01]  /*6140*/  @!PT LDS RZ, [RZ] ;  /* 0x00000000fffff984 */ /* 0x000fe20000000800 */
[----:B------:R2:W-:Y:S02]  /*6150*/  @P6 LDGSTS.E.BYPASS.LTC128B.128 [R0+0x100], [R104.64], !P5 ;  /* 0x0010000068006fae */ /* 0x0005e4000e901d46 */
[----:B------:R-:W-:Y:S01]  /*6160*/  @P6 LEA.HI.X R59, R52, c[0x0][0x1fc], R48, 0x1, P0 ;  /* 0x00007f00343b6a11 */ /* 0x000fe200000f0c30 */
[C---:B------:R-:W-:Y:S01]  /*6170*/  @P6 IMAD.X R202, R102.reuse, 0x1, R202, P1 ;  /* 0x0000000166ca6824 */ /* 0x040fe200008e06ca */
[----:B------:R-:W-:Y:S03]  /*6180*/  @P6 IADD3 R3, P0, R3, R53, RZ ;  /* 0x0000003503036210 */ /* 0x000fe60007f1e0ff */
[C---:B------:R-:W-:Y:S01]  /*6190*/  HMMA.16816.F32 R48, R64.reuse, R50, RZ ;  /* 0x000000324030723c */ /* 0x040fe200000018ff */
[----:B------:R3:W-:Y:S08]  /*61a0*/  @P6 LDGSTS.E.BYPASS.LTC128B.128 [R0+0x1100], [R200.64], !P4 ;  /* 0x01100000c8006fae */ /* 0x0007f0000e101d46 */
[----:B------:R4:W-:Y:S08]  /*61b0*/  @P6 LDGSTS.E.BYPASS.LTC128B.128 [R0+0x2100], [R54.64], !P3 ;  /* 0x0210000036006fae */ /* 0x0009f0000d901d46 */
[----:B------:R1:W-:Y:S01]  /*61c0*/  @P6 LDGSTS.E.BYPASS.LTC128B.128 [R0+0x900], [R58.64], !P5 ;  /* 0x009000003a006fae */ /* 0x0003e2000e901d46 */
[----:B--2---:R-:W-:Y:S02]  /*61d0*/  @P6 IADD3.X R104, R102, R103, RZ, P0, !PT ;  /* 0x0000006766686210 */ /* 0x004fe400007fe4ff */
[C---:B------:R-:W-:Y:S04]  /*61e0*/  @P6 LEA R102, P0, R2.reuse, c[0x0][0x1f8], 0x1 ;  /* 0x00007e0002666a11 */ /* 0x040fe800078008ff */
[----:B------:R-:W-:Y:S02]  /*61f0*/  @P6 LEA.HI.X R103, R2, c[0x0][0x1fc], R202, 0x1, P0 ;  /* 0x00007f0002676a11 */ /* 0x000fe400000f0cca */
[C---:B------:R-:W-:Y:S03]  /*6200*/  @P6 LEA R2, P0, R3.reuse, c[0x0][0x1f8], 0x1 ;  /* 0x00007e0003026a11 */ /* 0x040fe600078008ff */
[----:B------:R2:W-:Y:S01]  /*6210*/  @P6 LDGSTS.E.BYPASS.LTC128B.128 [R0+0x1900], [R102.64], !P4 ;  /* 0x0190000066006fae */ /* 0x0005e2000e101d46 */
[----:B------:R-:W-:Y:S01]  /*6220*/  @P6 LEA.HI.X R3, R3, c[0x0][0x1fc], R104, 0x1, P0 ;  /* 0x00007f0003036a11 */ /* 0x000fe200000f0c68 */
[-C--:B----4-:R-:W-:Y:S06]  /*6230*/  HMMA.16816.F32 R52, R64, R108.reuse, RZ ;  /* 0x0000006c4034723c */ /* 0x090fec00000018ff */
[----:B------:R2:W-:Y:S01]  /*6240*/  @P6 LDGSTS.E.BYPASS.LTC128B.128 [R0+0x2900], [R2.64], !P3 ;  /* 0x0290000002006fae */ /* 0x0005e2000d901d46 */
[C---:B------:R-:W-:Y:S01]  /*6250*/  ISETP.GE.AND P6, PT, R221.reuse, 0x1, PT ;  /* 0x00000001dd00780c */ /* 0x040fe20003fc6270 */
[C---:B-1----:R-:W-:Y:S06]  /*6260*/  HMMA.16816.F32 R56, R60.reuse, R108, RZ ;  /* 0x0000006c3c38723c */ /* 0x042fec00000018ff */
[----:B---3--:R-:W-:Y:S02]  /*6270*/  LDSM.16.M88.4 R200, [R204+0x1400] ;  /* 0x00140000ccc8783b */ /* 0x008fe40000000200 */
[-C--:B------:R-:W-:Y:S06]  /*6280*/  HMMA.16816.F32 R60, R60, R110.reuse, RZ ;  /* 0x0000006e3c3c723c */ /* 0x080fec00000018ff */
[----:B------:R-:W0:Y:S02]  /*6290*/  LDGDEPBAR ;  /* 0x00000000000079af */ /* 0x000e240000000000 */
[----:B------:R-:W-:Y:S06]  /*62a0*/  HMMA.16816.F32 R64, R64, R110, RZ ;  /* 0x0000006e4040723c */ /* 0x000fec00000018ff */
[----:B------:R-:W-:Y:S02]  /*62b0*/  LDSM.16.M88.4 R108, [R207+0x2000] ;  /* 0x00200000cf6c783b */ /* 0x000fe40000000200 */
[-C--:B------:R-:W-:Y:S08]  /*62c0*/  HMMA.16816.F32 R4, R176, R180.reuse, R4 ;  /* 0x000000b4b004723c */ /* 0x080ff00000001804 */
[C---:B-----5:R-:W-:Y:S08]  /*62d0*/  HMMA.16816.F32 R8, R184.reuse, R180, R8 ;  /* 0x000000b4b808723c */ /* 0x060ff00000001808 */
[-C--:B------:R-:W-:Y:S04]  /*62e0*/  HMMA.16816.F32 R12, R184, R182.reuse, R12 ;  /* 0x000000b6b80c723c */ /* 0x080fe8000000180c */
[----:B--2---:R-:W-:Y:S04]  /*62f0*/  IMAD.IADD R0, R222, 0x1, R225 ;  /* 0x00000001de007824 */ /* 0x004fe800078e02e1 */
[C---:B------:R-:W-:Y:S01]  /*6300*/  HMMA.16816.F32 R16, R176.reuse, R182, R16 ;  /* 0x000000b6b010723c */ /* 0x040fe20000001810 */
[----:B------:R-:W1:Y:S07]  /*6310*/  LDSM.16.M88.4 R180, [R204+0x1000] ;  /* 0x00100000ccb4783b */ /* 0x000e6e0000000200 */
[-C--:B------:R-:W-:Y:S08]  /*6320*/  HMMA.16816.F32 R20, R176, R188.reuse, R20 ;  /* 0x000000bcb014723c */ /* 0x080ff00000001814 */
[C---:B------:R-:W-:Y:S08]  /*6330*/  HMMA.16816.F32 R24, R184.reuse, R188, R24 ;  /* 0x000000bcb818723c */ /* 0x040ff00000001818 */
[-C--:B------:R-:W-:Y:S08]  /*6340*/  HMMA.16816.F32 R28, R184, R190.reuse, R28 ;  /* 0x000000beb81c723c */ /* 0x080ff0000000181c */
[C---:B------:R-:W-:Y:S01]  /*6350*/  HMMA.16816.F32 R32, R176.reuse, R190, R32 ;  /* 0x000000beb020723c */ /* 0x040fe20000001820 */
[----:B------:R-:W2:Y:S07]  /*6360*/  LDSM.16.M88.4 R188, [R207+0x3000] ;  /* 0x00300000cfbc783b */ /* 0x000eae0000000200 */
[-C--:B------:R-:W-:Y:S08]  /*6370*/  HMMA.16816.F32 R36, R176, R192.reuse, R36 ;  /* 0x000000c0b024723c */ /* 0x080ff00000001824 */
[C---:B------:R-:W-:Y:S08]  /*6380*/  HMMA.16816.F32 R40, R184.reuse, R192, R40 ;  /* 0x000000c0b828723c */ /* 0x040ff00000001828 */
[-C--:B------:R-:W-:Y:S08]  /*6390*/  HMMA.16816.F32 R44, R184, R194.reuse, R44 ;  /* 0x000000c2b82c723c */ /* 0x080ff0000000182c */
[C---:B------:R-:W-:Y:S01]  /*63a0*/  HMMA.16816.F32 R48, R176.reuse, R194, R48 ;  /* 0x000000c2b030723c */ /* 0x040fe20000001830 */
[----:B------:R-:W3:Y:S07]  /*63b0*/  LDSM.16.M88.4 R192, [R204+0x1800] ;  /* 0x00180000ccc0783b */ /* 0x000eee0000000200 */
[-C--:B------:R-:W-:Y:S08]  /*63c0*/  HMMA.16816.F32 R52, R176, R196.reuse, R52 ;  /* 0x000000c4b034723c */ /* 0x080ff00000001834 */
[C---:B------:R-:W-:Y:S08]  /*63d0*/  HMMA.16816.F32 R56, R184.reuse, R196, R56 ;  /* 0x000000c4b838723c */ /* 0x040ff00000001838 */
[-C--:B------:R-:W-:Y:S01]  /*63e0*/  HMMA.16816.F32 R60, R184, R198.reuse, R60 ;  /* 0x000000c6b83c723c */ /* 0x080fe2000000183c */
[----:B------:R-:W4:Y:S07]  /*63f0*/  LDSM.16.M88.4 R184, [R204+0x1c00] ;  /* 0x001c0000ccb8783b */ /* 0x000f2e0000000200 */
[----:B------:R-:W-:Y:S01]  /*6400*/  HMMA.16816.F32 R64, R176, R198, R64 ;  /* 0x000000c6b040723c */ /* 0x000fe20000001840 */
[----:B------:R-:W-:Y:S07]  /*6410*/  LDSM.16.M88.4 R176, [R208+0x2000] ;  /* 0x00200000d0b0783b */ /* 0x000fee0000000200 */
[-C--:B-1----:R-:W-:Y:S01]  /*6420*/  HMMA.16816.F32 R4, R108, R180.reuse, R4 ;  /* 0x000000b46c04723c */ /* 0x082fe20000001804 */
[----:B------:R-:W-:Y:S07]  /*6430*/  LDSM.16.M88.4 R196, [R208+0x3000] ;  /* 0x00300000d0c4783b */ /* 0x000fee0000000200 */
[C---:B--2---:R-:W-:Y:S08]  /*6440*/  HMMA.16816.F32 R8, R188.reuse, R180, R8 ;  /* 0x000000b4bc08723c */ /* 0x044ff00000001808 */
[-C--:B------:R-:W-:Y:S08]  /*6450*/  HMMA.16816.F32 R12, R188, R182.reuse, R12 ;  /* 0x000000b6bc0c723c */ /* 0x080ff0000000180c */
[C---:B------:R-:W-:Y:S01]  /*6460*/  HMMA.16816.F32 R16, R108.reuse, R182, R16 ;  /* 0x000000b66c10723c */ /* 0x040fe20000001810 */
[----:B------:R-:W1:Y:S07]  /*6470*/  LDSM.16.M88.4 R180, [R217] ;  /* 0x00000000d9b4783b */ /* 0x000e6e0000000200 */
[-C--:B------:R-:W-:Y:S08]  /*6480*/  HMMA.16816.F32 R20, R108, R200.reuse, R20 ;  /* 0x000000c86c14723c */ /* 0x080ff00000001814 */
[C---:B------:R-:W-:Y:S08]  /*6490*/  HMMA.16816.F32 R24, R188.reuse, R200, R24 ;  /* 0x000000c8bc18723c */ /* 0x040ff00000001818 */
[-C--:B------:R-:W-:Y:S08]  /*64a0*/  HMMA.16816.F32 R28, R188, R202.reuse, R28 ;  /* 0x000000cabc1c723c */ /* 0x080ff0000000181c */
[C---:B------:R-:W-:Y:S01]  /*64b0*/  HMMA.16816.F32 R32, R108.reuse, R202, R32 ;  /* 0x000000ca6c20723c */ /* 0x040fe20000001820 */
[----:B------:R-:W2:Y:S07]  /*64c0*/  LDSM.16.M88.4 R200, [R216] ;  /* 0x00000000d8c8783b */ /* 0x000eae0000000200 */
[-C--:B---3--:R-:W-:Y:S08]  /*64d0*/  HMMA.16816.F32 R36, R108, R192.reuse, R36 ;  /* 0x000000c06c24723c */ /* 0x088ff00000001824 */
[C---:B------:R-:W-:Y:S08]  /*64e0*/  HMMA.16816.F32 R40, R188.reuse, R192, R40 ;  /* 0x000000c0bc28723c */ /* 0x040ff00000001828 */
[-C--:B------:R-:W-:Y:S08]  /*64f0*/  HMMA.16816.F32 R44, R188, R194.reuse, R44 ;  /* 0x000000c2bc2c723c */ /* 0x080ff0000000182c */
[C---:B------:R-:W-:Y:S01]  /*6500*/  HMMA.16816.F32 R48, R108.reuse, R194, R48 ;  /* 0x000000c26c30723c */ /* 0x040fe20000001830 */
[----:B------:R-:W3:Y:S07]  /*6510*/  LDSM.16.M88.4 R192, [R215] ;  /* 0x00000000d7c0783b */ /* 0x000eee0000000200 */
[-C--:B----4-:R-:W-:Y:S08]  /*6520*/  HMMA.16816.F32 R52, R108, R184.reuse, R52 ;  /* 0x000000b86c34723c */ /* 0x090ff00000001834 */
[C---:B------:R-:W-:Y:S08]  /*6530*/  HMMA.16816.F32 R56, R188.reuse, R184, R56 ;  /* 0x000000b8bc38723c */ /* 0x040ff00000001838 */
[-C--:B------:R-:W-:Y:S01]  /*6540*/  HMMA.16816.F32 R60, R188, R186.reuse, R60 ;  /* 0x000000babc3c723c */ /* 0x080fe2000000183c */
[----:B------:R-:W4:Y:S07]  /*6550*/  LDSM.16.M88.4 R188, [R214] ;  /* 0x00000000d6bc783b */ /* 0x000f2e0000000200 */
[----:B------:R-:W-:Y:S01]  /*6560*/  HMMA.16816.F32 R64, R108, R186, R64 ;  /* 0x000000ba6c40723c */ /* 0x000fe20000001840 */
[----:B------:R-:W-:Y:S07]  /*6570*/  LDSM.16.M88.4 R108, [R207+0x4000] ;  /* 0x00400000cf6c783b */ /* 0x000fee0000000200 */
[-C--:B-1----:R-:W-:Y:S01]  /*6580*/  HMMA.16816.F32 R4, R176, R180.reuse, R4 ;  /* 0x000000b4b004723c */ /* 0x082fe20000001804 */
[----:B------:R-:W-:Y:S07]  /*6590*/  LDSM.16.M88.4 R184, [R207+0x5000] ;  /* 0x00500000cfb8783b */ /* 0x000fee0000000200 */
[C---:B------:R-:W-:Y:S08]  /*65a0*/  HMMA.16816.F32 R8, R196.reuse, R180, R8 ;  /* 0x000000b4c408723c */ /* 0x040ff00000001808 */
[-C--:B------:R-:W-:Y:S08]  /*65b0*/  HMMA.16816.F32 R12, R196, R182.reuse, R12 ;  /* 0x000000b6c40c723c */ /* 0x080ff0000000180c */
[C---:B------:R-:W-:Y:S01]  /*65c0*/  HMMA.16816.F32 R16, R176.reuse, R182, R16 ;  /* 0x000000b6b010723c */ /* 0x040fe20000001810 */
[----:B------:R-:W1:Y:S07]  /*65d0*/  LDSM.16.M88.4 R180, [R204+0x2000] ;  /* 0x00200000ccb4783b */ /* 0x000e6e0000000200 */
[-C--:B--2---:R-:W-:Y:S08]  /*65e0*/  HMMA.16816.F32 R20, R176, R200.reuse, R20 ;  /* 0x000000c8b014723c */ /* 0x084ff00000001814 */
        /* <DEDUP_REMOVED lines=8> */
[----:B------:R-:W2:Y:S07]  /*6670*/  LDSM.16.M88.4 R192, [R204+0x2400] ;  /* 0x00240000ccc0783b */ /* 0x000eae0000000200 */
[-C--:B----4-:R-:W-:Y:S08]  /*6680*/  HMMA.16816.F32 R52, R176, R188.reuse, R52 ;  /* 0x000000bcb034723c */ /* 0x090ff00000001834 */
[C---:B------:R-:W-:Y:S08]  /*6690*/  HMMA.16816.F32 R56, R196.reuse, R188, R56 ;  /* 0x000000bcc438723c */ /* 0x040ff00000001838 */
[-C--:B------:R-:W-:Y:S01]  /*66a0*/  HMMA.16816.F32 R60, R196, R190.reuse, R60 ;  /* 0x000000bec43c723c */ /* 0x080fe2000000183c */
[----:B------:R-:W3:Y:S07]  /*66b0*/  LDSM.16.M88.4 R196, [R204+0x2800] ;  /* 0x00280000ccc4783b */ /* 0x000eee0000000200 */
[----:B------:R-:W-:Y:S01]  /*66c0*/  HMMA.16816.F32 R64, R176, R190, R64 ;  /* 0x000000beb040723c */ /* 0x000fe20000001840 */
[----:B------:R-:W-:Y:S07]  /*66d0*/  LDSM.16.M88.4 R176, [R208+0x4000] ;  /* 0x00400000d0b0783b */ /* 0x000fee0000000200 */
[-C--:B-1----:R-:W-:Y:S01]  /*66e0*/  HMMA.16816.F32 R4, R108, R180.reuse, R4 ;  /* 0x000000b46c04723c */ /* 0x082fe20000001804 */
[----:B------:R-:W1:Y:S07]  /*66f0*/  LDSM.16.M88.4 R188, [R213] ;  /* 0x00000000d5bc783b */ /* 0x000e6e0000000200 */
[C---:B------:R-:W-:Y:S08]  /*6700*/  HMMA.16816.F32 R8, R184.reuse, R180, R8 ;  /* 0x000000b4b808723c */ /* 0x040ff00000001808 */
[-C--:B------:R-:W-:Y:S08]  /*6710*/  HMMA.16816.F32 R12, R184, R182.reuse, R12 ;  /* 0x000000b6b80c723c */ /* 0x080ff0000000180c */
[C---:B------:R-:W-:Y:S01]  /*6720*/  HMMA.16816.F32 R16, R108.reuse, R182, R16 ;  /* 0x000000b66c10723c */ /* 0x040fe20000001810 */
[----:B------:R-:W4:Y:S07]  /*6730*/  LDSM.16.M88.4 R180, [R208+0x5000] ;  /* 0x00500000d0b4783b */ /* 0x000f2e0000000200 */
        /* <DEDUP_REMOVED lines=11> */
[----:B------:R-:W-:Y:S07]  /*67f0*/  HMMA.16816.F32 R64, R108, R202, R64 ;  /* 0x000000ca6c40723c */ /* 0x000fee0000001840 */
[----:B------:R-:W-:Y:S01]  /*6800*/  IADD3 R202, R221, -0x1, RZ ;  /* 0xffffffffddca7810 */ /* 0x000fe20007ffe0ff */
[-C--:B-1----:R-:W-:Y:S05]  /*6810*/  HMMA.16816.F32 R4, R176, R188.reuse, R4 ;  /* 0x000000bcb004723c */ /* 0x082fea0000001804 */
[----:B------:R-:W-:Y:S03]  /*6820*/  @P6 IMAD.WIDE.U32 R2, R202, c[0x0][0x1e0], RZ ;  /* 0x00007800ca026a25 */ /* 0x000fe600078e00ff */
[C---:B----4-:R-:W-:Y:S08]  /*6830*/  HMMA.16816.F32 R8, R180.reuse, R188, R8 ;  /* 0x000000bcb408723c */ /* 0x050ff00000001808 */
[-C--:B------:R-:W-:Y:S08]  /*6840*/  HMMA.16816.F32 R12, R180, R190.reuse, R12 ;  /* 0x000000beb40c723c */ /* 0x080ff0000000180c */
[C---:B------:R-:W-:Y:S04]  /*6850*/  HMMA.16816.F32 R16, R176.reuse, R190, R16 ;  /* 0x000000beb010723c */ /* 0x040fe80000001810 */
[----:B------:R-:W-:Y:S02]  /*6860*/  FMUL.FTZ R4, R4, c[0x0][0x320] ;  /* 0x0000c80004047a20 */ /* 0x000fe40000410000 */
[----:B------:R-:W-:Y:S02]  /*6870*/  FMUL.FTZ R5, R5, c[0x0][0x320] ;  /* 0x0000c80005057a20 */ /* 0x000fe40000410000 */
[----:B------:R-:W1:Y:S01]  /*6880*/  MUFU.TANH R228, R4 ;  /* 0x0000000400e47308 */ /* 0x000e620000002400 */
[----:B------:R-:W-:Y:S03]  /*6890*/  FMUL.FTZ R6, R6, c[0x0][0x320] ;  /* 0x0000c80006067a20 */ /* 0x000fe60000410000 */
[----:B------:R-:W-:Y:S02]  /*68a0*/  FMUL.FTZ R7, R7, c[0x0][0x320] ;  /* 0x0000c80007077a20 */ /* 0x000fe40000410000 */
[----:B------:R-:W-:Y:S02]  /*68b0*/  FMUL.FTZ R8, R8, c[0x0][0x320] ;  /* 0x0000c80008087a20 */ /* 0x000fe40000410000 */
[----:B------:R-:W-:Y:S02]  /*68c0*/  FMUL.FTZ R9, R9, c[0x0][0x320] ;  /* 0x0000c80009097a20 */ /* 0x000fe40000410000 */
        /* <DEDUP_REMOVED lines=12> */
[----:B------:R-:W-:Y:S10]  /*6990*/  MUFU.TANH R111, R19 ;  /* 0x00000013006f7308 */ /* 0x000ff40000002400 */
[----:B------:R4:W-:Y:S10]  /*69a0*/  MUFU.TANH R184, R18 ;  /* 0x0000001200b87308 */ /* 0x0009f40000002400 */
[----:B------:R5:W1:Y:S10]  /*69b0*/  MUFU.TANH R230, R7 ;  /* 0x0000000700e67308 */ /* 0x000a740000002400 */
[----:B------:R-:W1:Y:S01]  /*69c0*/  MUFU.TANH R229, R8 ;  /* 0x0000000800e57308 */ /* 0x000e620000002400 */
[----:B----4-:R-:W4:Y:S09]  /*69d0*/  LDL R18, [R1+0x54] ;  /* 0x0000540001127983 */ /* 0x010f320000100800 */
[----:B------:R-:W-:Y:S01]  /*69e0*/  MUFU.TANH R226, R9 ;  /* 0x0000000900e27308 */ /* 0x000fe20000002400 */
[----:B-----5:R-:W5:Y:S09]  /*69f0*/  LDSM.16.M88.4 R4, [R212] ;  /* 0x00000000d404783b */ /* 0x020f720000000200 */
[----:B------:R-:W1:Y:S10]  /*6a00*/  MUFU.TANH R223, R10 ;  /* 0x0000000a00df7308 */ /* 0x000e740000002400 */
[----:B------:R1:W-:Y:S10]  /*6a10*/  MUFU.TANH R203, R11 ;  /* 0x0000000b00cb7308 */ /* 0x0003f40000002400 */
[----:B------:R2:W-:Y:S10]  /*6a20*/  MUFU.TANH R108, R14 ;  /* 0x0000000e006c7308 */ /* 0x0005f40000002400 */
[----:B------:R-:W-:Y:S01]  /*6a30*/  MUFU.TANH R201, R15 ;  /* 0x0000000f00c97308 */ /* 0x000fe20000002400 */
[-C--:B-----5:R-:W-:Y:S01]  /*6a40*/  HMMA.16816.F32 R20, R176, R4.reuse, R20 ;  /* 0x00000004b014723c */ /* 0x0a0fe20000001814 */
[----:B-1----:R-:W1:Y:S08]  /*6a50*/  LDSM.16.M88.4 R8, [R211] ;  /* 0x00000000d308783b */ /* 0x002e700000000200 */
[----:B------:R5:W-:Y:S01]  /*6a60*/  MUFU.TANH R199, R16 ;  /* 0x0000001000c77308 */ /* 0x000be20000002400 */
[C---:B------:R-:W-:Y:S07]  /*6a70*/  HMMA.16816.F32 R24, R180.reuse, R4, R24 ;  /* 0x00000004b418723c */ /* 0x040fee0000001818 */
[----:B------:R-:W-:Y:S02]  /*6a80*/  @P2 IMAD.HI.U32 R5, R0, c[0x0][0x2c8], RZ ;  /* 0x0000b20000052a27 */ /* 0x000fe400078e00ff */
[----:B------:R1:W-:Y:S01]  /*6a90*/  MUFU.TANH R198, R17 ;  /* 0x0000001100c67308 */ /* 0x0003e20000002400 */
[-C--:B------:R-:W-:Y:S03]  /*6aa0*/  HMMA.16816.F32 R28, R180, R6.reuse, R28 ;  /* 0x00000006b41c723c */ /* 0x080fe6000000181c */
[----:B------:R-:W-:Y:S02]  /*6ab0*/  @P6 SHF.R.S32.HI R4, RZ, 0x1f, R202 ;  /* 0x0000001fff046819 */ /* 0x000fe400000114ca */
[----:B------:R-:W-:Y:S01]  /*6ac0*/  @P2 SHF.R.U32.HI R0, RZ, c[0x0][0x2cc], R5 ;  /* 0x0000b300ff002a19 */ /* 0x000fe20000011605 */
[----:B------:R-:W-:Y:S02]  /*6ad0*/  FMUL.FTZ R23, R23, c[0x0][0x320] ;  /* 0x0000c80017177a20 */ /* 0x000fe40000410000 */
[C---:B------:R-:W-:Y:S01]  /*6ae0*/  HMMA.16816.F32 R32, R176.reuse, R6, R32 ;  /* 0x00000006b020723c */ /* 0x040fe20000001820 */
[----:B------:R-:W-:Y:S01]  /*6af0*/  MUFU.TANH R109, R13 ;  /* 0x0000000d006d7308 */ /* 0x000fe20000002400 */
[----:B--2---:R-:W-:Y:S02]  /*6b00*/  SHFL.IDX PT, R14, R0, RZ, 0x1c1f ;  /* 0x001c1fff000e7589 */ /* 0x004fe400000e0000 */
[----:B------:R-:W-:Y:S02]  /*6b10*/  @P6 IMAD R4, R4, c[0x0][0x1e0], RZ ;  /* 0x0000780004046a24 */ /* 0x000fe400078e02ff */
[----:B------:R-:W-:Y:S01]  /*6b20*/  FMUL.FTZ R20, R20, c[0x0][0x320] ;  /* 0x0000c80014147a20 */ /* 0x000fe20000410000 */
[----:B------:R-:W-:Y:S01]  /*6b30*/  @P6 MOV R7, c[0x0][0x1e4] ;  /* 0x0000790000076a02 */ /* 0x000fe20000000f00 */
[----:B------:R-:W-:Y:S02]  /*6b40*/  @P6 IMAD R4, R202, c[0x0][0x1e4], R4 ;  /* 0x00007900ca046a24 */ /* 0x000fe400078e0204 */
[----:B-----5:R-:W-:Y:S01]  /*6b50*/  SHFL.IDX PT, R16, R0, 0x1, 0x1c1f ;  /* 0x003c1f0000107f89 */ /* 0x020fe200000e0000 */
[----:B------:R2:W5:Y:S01]  /*6b60*/  MUFU.TANH R110, R12 ;  /* 0x0000000c006e7308 */ /* 0x0005620000002400 */
[----:B------:R-:W-:Y:S01]  /*6b70*/  FMUL.FTZ R22, R22, c[0x0][0x320] ;  /* 0x0000c80016167a20 */ /* 0x000fe20000410000 */
[----:B------:R-:W-:Y:S01]  /*6b80*/  @P6 IADD3 R3, R3, R4, RZ ;  /* 0x0000000403036210 */ /* 0x000fe20007ffe0ff */
[----:B------:R-:W-:Y:S01]  /*6b90*/  @P6 IMAD.SHL.U32 R4, R2, 0x40, RZ ;  /* 0x0000004002046824 */ /* 0x000fe200078e00ff */
[-C--:B-1----:R-:W-:Y:S03]  /*6ba0*/  HMMA.16816.F32 R36, R176, R8.reuse, R36 ;  /* 0x00000008b024723c */ /* 0x082fe60000001824 */
[----:B------:R-:W-:Y:S01]  /*6bb0*/  SHFL.IDX PT, R17, R0, 0x2, 0x1c1f ;  /* 0x005c1f0000117f89 */ /* 0x000fe200000e0000 */
[----:B------:R-:W-:Y:S01]  /*6bc0*/  FMUL.FTZ R30, R30, c[0x0][0x320] ;  /* 0x0000c8001e1e7a20 */ /* 0x000fe20000410000 */
[----:B------:R-:W-:Y:S01]  /*6bd0*/  @P6 IADD3 R5, P1, R4, R234, RZ ;  /* 0x000000ea04056210 */ /* 0x000fe20007f3e0ff */
[----:B------:R-:W-:Y:S01]  /*6be0*/  MUFU.TANH R188, R23 ;  /* 0x0000001700bc7308 */ /* 0x000fe20000002400 */
[----:B------:R-:W-:Y:S01]  /*6bf0*/  @P6 SHF.L.U64.HI R2, R2, 0x6, R3 ;  /* 0x0000000602026819 */ /* 0x000fe20000010203 */
[----:B------:R-:W-:Y:S01]  /*6c00*/  FMUL.FTZ R21, R21, c[0x0][0x320] ;  /* 0x0000c80015157a20 */ /* 0x000fe20000410000 */
[C---:B------:R-:W-:Y:S02]  /*6c10*/  HMMA.16816.F32 R40, R180.reuse, R8, R40 ;  /* 0x00000008b428723c */ /* 0x040fe40000001828 */
[----:B------:R1:W-:Y:S02]  /*6c20*/  SHFL.IDX PT, R15, R0, 0x3, 0x1c1f ;  /* 0x007c1f00000f7f89 */ /* 0x0003e400000e0000 */
[----:B------:R-:W-:Y:S02]  /*6c30*/  FMUL.FTZ R34, R34, c[0x0][0x320] ;  /* 0x0000c80022227a20 */ /* 0x000fe40000410000 */
[----:B------:R-:W-:Y:S01]  /*6c40*/  FMUL.FTZ R27, R27, c[0x0][0x320] ;  /* 0x0000c8001b1b7a20 */ /* 0x000fe20000410000 */
[----:B------:R-:W-:Y:S01]  /*6c50*/  MUFU.TANH R195, R30 ;  /* 0x0000001e00c37308 */ /* 0x000fe20000002400 */
[----:B------:R-:W-:Y:S01]  /*6c60*/  FMUL.FTZ R35, R35, c[0x0][0x320] ;  /* 0x0000c80023237a20 */ /* 0x000fe20000410000 */
[-C--:B------:R-:W-:Y:S03]  /*6c70*/  HMMA.16816.F32 R44, R180, R10.reuse, R44 ;  /* 0x0000000ab42c723c */ /* 0x080fe6000000182c */
[----:B------:R-:W-:Y:S01]  /*6c80*/  FMUL.FTZ R32, R32, c[0x0][0x320] ;  /* 0x0000c80020207a20 */ /* 0x000fe20000410000 */
[----:B------:R-:W-:Y:S01]  /*6c90*/  @P6 MOV R9, c[0x0][0x1e0] ;  /* 0x0000780000096a02 */ /* 0x000fe20000000f00 */
[----:B------:R-:W-:Y:S02]  /*6ca0*/  FMUL.FTZ R33, R33, c[0x0][0x320] ;  /* 0x0000c80021217a20 */ /* 0x000fe40000410000 */
[----:B------:R-:W-:Y:S01]  /*6cb0*/  FMUL.FTZ R37, R37, c[0x0][0x320] ;  /* 0x0000c80025257a20 */ /* 0x000fe20000410000 */
[----:B------:R-:W1:Y:S01]  /*6cc0*/  MUFU.TANH R105, R20 ;  /* 0x0000001400697308 */ /* 0x000e620000002400 */
[----:B------:R-:W-:Y:S01]  /*6cd0*/  FMUL.FTZ R31, R31, c[0x0][0x320] ;  /* 0x0000c8001f1f7a20 */ /* 0x000fe20000410000 */
[C---:B------:R-:W-:Y:S02]  /*6ce0*/  HMMA.16816.F32 R48, R176.reuse, R10, R48 ;  /* 0x0000000ab030723c */ /* 0x040fe40000001830 */
[----:B--2---:R-:W-:Y:S02]  /*6cf0*/  IMAD.MOV.U32 R12, RZ, RZ, -0x40 ;  /* 0xffffffc0ff0c7424 */ /* 0x004fe400078e00ff */
[----:B------:R-:W-:Y:S01]  /*6d00*/  FMUL.FTZ R36, R36, c[0x0][0x320] ;  /* 0x0000c80024247a20 */ /* 0x000fe20000410000 */
[C---:B------:R-:W-:Y:S01]  /*6d10*/  @P6 LEA R3, P0, R9.reuse, R4, 0x5 ;  /* 0x0000000409036211 */ /* 0x040fe200078028ff */
[----:B------:R-:W-:Y:S02]  /*6d20*/  @P6 IMAD.X R6, R2, 0x1, R224, P1 ;  /* 0x0000000102066824 */ /* 0x000fe400008e06e0 */
[----:B------:R2:W-:Y:S01]  /*6d30*/  MUFU.TANH R185, R34 ;  /* 0x0000002200b97308 */ /* 0x0005e20000002400 */
[----:B------:R-:W-:Y:S03]  /*6d40*/  FMUL.FTZ R38, R38, c[0x0][0x320] ;  /* 0x0000c80026267a20 */ /* 0x000fe60000410000 */
[----:B------:R-:W-:Y:S01]  /*6d50*/  FMUL.FTZ R28, R28, c[0x0][0x320] ;  /* 0x0000c8001c1c7a20 */ /* 0x000fe20000410000 */
[----:B------:R-:W-:Y:S01]  /*6d60*/  @P6 LEA.HI.X R9, R9, R2, R7, 0x5, P0 ;  /* 0x0000000209096211 */ /* 0x000fe200000f2c07 */
[----:B------:R-:W-:Y:S01]  /*6d70*/  FMUL.FTZ R41, R41, c[0x0][0x320] ;  /* 0x0000c80029297a20 */ /* 0x000fe20000410000 */
[----:B------:R-:W-:Y:S01]  /*6d80*/  @P6 IADD3 R8, P0, R234, 0x20, RZ ;  /* 0x00000020ea086810 */ /* 0x000fe20007f1e0ff */
[----:B------:R-:W-:Y:S02]  /*6d90*/  FMUL.FTZ R29, R29, c[0x0][0x320] ;  /* 0x0000c8001d1d7a20 */ /* 0x000fe40000410000 */
[----:B------:R-:W-:Y:S01]  /*6da0*/  MUFU.TANH R200, R37 ;  /* 0x0000002500c87308 */ /* 0x000fe20000002400 */
[----:B------:R-:W-:Y:S01]  /*6db0*/  @P6 IADD3.X R7, RZ, R224, RZ, P0, !PT ;  /* 0x000000e0ff076210 */ /* 0x000fe200007fe4ff */
[----:B------:R-:W-:Y:S02]  /*6dc0*/  FMUL.FTZ R39, R39, c[0x0][0x320] ;  /* 0x0000c80027277a20 */ /* 0x000fe40000410000 */
[----:B------:R-:W-:Y:S02]  /*6dd0*/  IMAD R12, R221, R12, 0x1 ;  /* 0x00000001dd0c7424 */ /* 0x000fe400078e020c */
[----:B------:R-:W-:Y:S02]  /*6de0*/  FMUL.FTZ R25, R25, c[0x0][0x320] ;  /* 0x0000c80019197a20 */ /* 0x000fe40000410000 */
[----:B------:R-:W-:Y:S02]  /*6df0*/  FMUL.FTZ R24, R24, c[0x0][0x320] ;  /* 0x0000c80018187a20 */ /* 0x000fe40000410000 */
[----:B------:R1:W-:Y:S01]  /*6e00*/  MUFU.TANH R187, R35 ;  /* 0x0000002300bb7308 */ /* 0x0003e20000002400 */
[----:B------:R-:W-:Y:S02]  /*6e10*/  FMUL.FTZ R26, R26, c[0x0][0x320] ;  /* 0x0000c8001a1a7a20 */ /* 0x000fe40000410000 */
[----:B------:R-:W-:Y:S01]  /*6e20*/  FMUL.FTZ R40, R40, c[0x0][0x320] ;  /* 0x0000c80028287a20 */ /* 0x000fe20000410000 */
[----:B--2---:R-:W-:Y:S01]  /*6e30*/  @P6 LEA R34, P1, R5, c[0x0][0x1c8], 0x1 ;  /* 0x0000720005226a11 */ /* 0x004fe200078208ff */
        /* <DEDUP_REMOVED lines=10> */
[----:B------:R-:W-:Y:S02]  /*6ee0*/  FMUL.FTZ R50, R50, c[0x0][0x320] ;  /* 0x0000c80032327a20 */ /* 0x000fe40000410000 */
[----:B------:R-:W-:Y:S01]  /*6ef0*/  FMUL.FTZ R51, R51, c[0x0][0x320] ;  /* 0x0000c80033337a20 */ /* 0x000fe20000410000 */
[----:B-1----:R-:W-:Y:S02]  /*6f00*/  @P6 LEA.HI.X R35, R5, c[0x0][0x1cc], R6, 0x1, P1 ;  /* 0x0000730005236a11 */ /* 0x002fe400008f0c06 */
[----:B------:R-:W-:Y:S02]  /*6f10*/  @P6 IADD3 R6, P1, R234, 0x40, RZ ;  /* 0x00000040ea066810 */ /* 0x000fe40007f3e0ff */
[C---:B------:R-:W-:Y:S02]  /*6f20*/  @P6 IADD3 R5, P0, R4.reuse, R8, RZ ;  /* 0x0000000804056210 */ /* 0x040fe40007f1e0ff */
[----:B------:R-:W-:Y:S01]  /*6f30*/  MUFU.TANH R190, R25 ;  /* 0x0000001900be7308 */ /* 0x000fe20000002400 */
[----:B------:R-:W-:Y:S01]  /*6f40*/  @P6 IMAD.X R13, RZ, RZ, R224, P1 ;  /* 0x000000ffff0d6224 */ /* 0x000fe200008e06e0 */
[----:B------:R-:W-:Y:S02]  /*6f50*/  @P6 IADD3 R4, P1, R4, R6, RZ ;  /* 0x0000000604046210 */ /* 0x000fe40007f3e0ff */
[CC--:B------:R-:W-:Y:S02]  /*6f60*/  @P6 IADD3.X R0, R2.reuse, R7.reuse, RZ, P0, !PT ;  /* 0x0000000702006210 */ /* 0x0c0fe400007fe4ff */
[----:B------:R-:W-:Y:S01]  /*6f70*/  @P6 LEA R30, P0, R5, c[0x0][0x1c8], 0x1 ;  /* 0x00007200051e6a11 */ /* 0x000fe200078008ff */
[----:B------:R-:W-:Y:S03]  /*6f80*/  @P6 IMAD.X R2, R2, 0x1, R13, P1 ;  /* 0x0000000102026824 */ /* 0x000fe600008e060d */
[----:B------:R1:W-:Y:S01]  /*6f90*/  MUFU.TANH R102, R33 ;  /* 0x0000002100667308 */ /* 0x0003e20000002400 */
[C---:B--2---:R-:W-:Y:S09]  /*6fa0*/  @P6 LEA R32, P1, R4.reuse, c[0x0][0x1c8], 0x1 ;  /* 0x0000720004206a11 */ /* 0x044ff200078208ff */
[----:B------:R-:W-:Y:S10]  /*6fb0*/  MUFU.TANH R189, R24 ;  /* 0x0000001800bd7308 */ /* 0x000ff40000002400 */
[----:B------:R2:W-:Y:S01]  /*6fc0*/  MUFU.TANH R196, R31 ;  /* 0x0000001f00c47308 */ /* 0x0005e20000002400 */
[----:B-1----:R-:W-:Y:S02]  /*6fd0*/  @P6 LEA.HI.X R33, R4, c[0x0][0x1cc], R2, 0x1, P1 ;  /* 0x0000730004216a11 */ /* 0x002fe400008f0c02 */
[----:B------:R-:W-:Y:S07]  /*6fe0*/  @P6 IADD3 R19, P1, R3, R8, RZ ;  /* 0x0000000803136210 */ /* 0x000fee0007f3e0ff */
[----:B------:R-:W-:Y:S01]  /*6ff0*/  MUFU.TANH R186, R22 ;  /* 0x0000001600ba7308 */ /* 0x000fe20000002400 */
[----:B------:R-:W-:Y:S09]  /*7000*/  @P6 IADD3.X R37, R9, R7, RZ, P1, !PT ;  /* 0x0000000709256210 */ /* 0x000ff20000ffe4ff */
[----:B------:R1:W-:Y:S01]  /*7010*/  MUFU.TANH R191, R28 ;  /* 0x0000001c00bf7308 */ /* 0x0003e20000002400 */
[----:B--2---:R-:W-:Y:S02]  /*7020*/  @P6 LEA.HI.X R31, R5, c[0x0][0x1cc], R0, 0x1, P0 ;  /* 0x00007300051f6a11 */ /* 0x004fe400000f0c00 */
[----:B------:R-:W-:Y:S02]  /*7030*/  @P6 IADD3 R23, P0, R3, R6, RZ ;  /* 0x0000000603176210 */ /* 0x000fe40007f1e0ff */
[----:B------:R-:W2:Y:S01]  /*7040*/  LDSM.16.M88.4 R4, [R210] ;  /* 0x00000000d204783b */ /* 0x000ea20000000200 */
[----:B------:R-:W-:Y:S04]  /*7050*/  DEPBAR.LE SB0, 0x0 ;  /* 0x000080000000791a */ /* 0x000fe80000000000 */
[----:B------:R-:W-:Y:S01]  /*7060*/  MUFU.TANH R193, R26 ;  /* 0x0000001a00c17308 */ /* 0x000fe20000002400 */
[----:B------:R-:W-:Y:S02]  /*7070*/  @P6 IADD3.X R36, R9, R13, RZ, P0, !PT ;  /* 0x0000000d09246210 */ /* 0x000fe400007fe4ff */
[----:B------:R-:W-:Y:S07]  /*7080*/  BAR.SYNC.DEFER_BLOCKING 0x0 ;  /* 0x0000000000007b1d */ /* 0x000fee0000010000 */
[----:B------:R1:W-:Y:S10]  /*7090*/  MUFU.TANH R192, R29 ;  /* 0x0000001d00c07308 */ /* 0x0003f40000002400 */
[----:B------:R-:W1:Y:S10]  /*70a0*/  MUFU.TANH R104, R21 ;  /* 0x0000001500687308 */ /* 0x000e740000002400 */
[----:B------:R-:W-:Y:S01]  /*70b0*/  MUFU.TANH R225, R40 ;  /* 0x0000002800e17308 */ /* 0x000fe20000002400 */
[-C--:B--2---:R-:W-:Y:S09]  /*70c0*/  HMMA.16816.F32 R52, R176, R4.reuse, R52 ;  /* 0x00000004b034723c */ /* 0x084ff20000001834 */
[----:B------:R-:W-:Y:S01]  /*70d0*/  MUFU.TANH R222, R38 ;  /* 0x0000002600de7308 */ /* 0x000fe20000002400 */
[C---:B------:R-:W-:Y:S09]  /*70e0*/  HMMA.16816.F32 R56, R180.reuse, R4, R56 ;  /* 0x00000004b438723c */ /* 0x040ff20000001838 */
[----:B------:R-:W-:Y:S01]  /*70f0*/  MUFU.TANH R38, R41 ;  /* 0x0000002900267308 */ /* 0x000fe20000002400 */
[-C--:B------:R-:W-:Y:S07]  /*7100*/  HMMA.16816.F32 R60, R180, R6.reuse, R60 ;  /* 0x00000006b43c723c */ /* 0x080fee000000183c */
[----:B------:R-:W-:Y:S01]  /*7110*/  IMAD.MOV.U32 R183, RZ, RZ, R232 ;  /* 0x000000ffffb77224 */ /* 0x000fe200078e00e8 */
[----:B------:R-:W-:Y:S01]  /*7120*/  HMMA.16816.F32 R64, R176, R6, R64 ;  /* 0x00000006b040723c */ /* 0x000fe20000001840 */
[----:B------:R2:W2:Y:S03]  /*7130*/  MUFU.TANH R194, R27 ;  /* 0x0000001b00c27308 */ /* 0x0004a60000002400 */
[----:B----4-:R-:W-:Y:S01]  /*7140*/  IADD3 R0, R12, c[0x0][0x1d0], -R18 ;  /* 0x000074000c007a10 */ /* 0x010fe20007ffe812 */
[----:B------:R-:W-:Y:S01]  /*7150*/  FMUL.FTZ R52, R52, c[0x0][0x320] ;  /* 0x0000c80034347a20 */ /* 0x000fe20000410000 */
[----:B------:R-:W-:Y:S01]  /*7160*/  @P6 IADD3 R12, P1, R3, R234, RZ ;  /* 0x000000ea030c6210 */ /* 0x000fe20007f3e0ff */
[----:B------:R-:W-:Y:S01]  /*7170*/  FMUL.FTZ R53, R53, c[0x0][0x320] ;  /* 0x0000c80035357a20 */ /* 0x000fe20000410000 */
[----:B------:R-:W-:Y:S01]  /*7180*/  IADD3 R0, R0, -c[0x0][0x168], RZ ;  /* 0x80005a0000007a10 */ /* 0x000fe20007ffe0ff */
[----:B------:R-:W-:Y:S02]  /*7190*/  FMUL.FTZ R54, R54, c[0x0][0x320] ;  /* 0x0000c80036367a20 */ /* 0x000fe40000410000 */
[----:B------:R-:W-:Y:S01]  /*71a0*/  MUFU.TANH R246, R45 ;  /* 0x0000002d00f67308 */ /* 0x000fe20000002400 */
[C---:B------:R-:W-:Y:S01]  /*71b0*/  IADD3 R3, R0.reuse, R16, RZ ;  /* 0x0000001000037210 */ /* 0x040fe20007ffe0ff */
[----:B------:R-:W-:Y:S02]  /*71c0*/  IMAD.IADD R8, R0, 0x1, R14 ;  /* 0x0000000100087824 */ /* 0x000fe400078e020e */
[----:B------:R-:W-:Y:S01]  /*71d0*/  @P6 IMAD.X R14, R9, 0x1, R224, P1 ;  /* 0x00000001090e6824 */ /* 0x000fe200008e06e0 */
[----:B-1----:R-:W-:Y:S01]  /*71e0*/  @P6 LEA R28, P1, R12, c[0x0][0x1c8], 0x1 ;  /* 0x000072000c1c6a11 */ /* 0x002fe200078208ff */
[----:B------:R-:W-:Y:S01]  /*71f0*/  IMAD.IADD R2, R0, 0x1, R17 ;  /* 0x0000000100027824 */ /* 0x000fe200078e0211 */
[----:B------:R-:W-:Y:S01]  /*7200*/  ISETP.GT.AND P0, PT, R8, RZ, PT ;  /* 0x000000ff0800720c */ /* 0x000fe20003f04270 */
[----:B------:R-:W-:Y:S01]  /*7210*/  FMUL.FTZ R59, R59, c[0x0][0x320] ;  /* 0x0000c8003b3b7a20 */ /* 0x000fe20000410000 */
[----:B------:R-:W-:Y:S01]  /*7220*/  @P6 LEA.HI.X R29, R12, c[0x0][0x1cc], R14, 0x1, P1 ;  /* 0x000073000c1d6a11 */ /* 0x000fe200008f0c0e */
[----:B------:R1:W-:Y:S01]  /*7230*/  MUFU.TANH R224, R44 ;  /* 0x0000002c00e07308 */ /* 0x0003e20000002400 */
[----:B------:R-:W-:Y:S01]  /*7240*/  FSEL R12, R228, -INF , P0 ;  /* 0xff800000e40c7808 */ /* 0x000fe20000000000 */
[----:B------:R-:W-:Y:S01]  /*7250*/  FMUL.FTZ R63, R63, c[0x0][0x320] ;  /* 0x0000c8003f3f7a20 */ /* 0x000fe20000410000 */
[----:B------:R-:W-:Y:S01]  /*7260*/  ISETP.GT.AND P1, PT, R8, 0x1, PT ;  /* 0x000000010800780c */ /* 0x000fe20003f24270 */
[----:B--2---:R-:W-:Y:S01]  /*7270*/  FMUL.FTZ R27, R55, c[0x0][0x320] ;  /* 0x0000c800371b7a20 */ /* 0x004fe20000410000 */
[----:B------:R-:W-:Y:S01]  /*7280*/  ISETP.GT.AND P0, PT, R3, RZ, PT ;  /* 0x000000ff0300720c */ /* 0x000fe20003f04270 */
[----:B------:R-:W-:Y:S01]  /*7290*/  FMUL.FTZ R4, R64, c[0x0][0x320] ;  /* 0x0000c80040047a20 */ /* 0x000fe20000410000 */
[----:B------:R-:W-:Y:S01]  /*72a0*/  IADD3 R0, R0, R15, RZ ;  /* 0x0000000f00007210 */ /* 0x000fe20007ffe0ff */
[----:B------:R-:W-:Y:S01]  /*72b0*/  FMUL.FTZ R5, R65, c[0x0][0x320] ;  /* 0x0000c80041057a20 */ /* 0x000fe20000410000 */
[----:B------:R-:W-:Y:S01]  /*72c0*/  FSEL R13, R227, -INF , P1 ;  /* 0xff800000e30d7808 */ /* 0x000fe20000800000 */
[----:B------:R-:W2:Y:S01]  /*72d0*/  MUFU.TANH R39, R39 ;  /* 0x0000002700277308 */ /* 0x000ea20000002400 */
[----:B------:R-:W-:Y:S01]  /*72e0*/  ISETP.GT.AND P1, PT, R3, 0x1, PT ;  /* 0x000000010300780c */ /* 0x000fe20003f24270 */
[----:B------:R-:W-:Y:S01]  /*72f0*/  FMUL.FTZ R61, R61, c[0x0][0x320] ;  /* 0x0000c8003d3d7a20 */ /* 0x000fe20000410000 */
[----:B---3--:R-:W-:Y:S01]  /*7300*/  FSEL R15, R231, -INF , P0 ;  /* 0xff800000e70f7808 */ /* 0x008fe20000000000 */
[----:B------:R-:W-:Y:S01]  /*7310*/  FMUL.FTZ R56, R56, c[0x0][0x320] ;  /* 0x0000c80038387a20 */ /* 0x000fe20000410000 */
[----:B------:R-:W-:Y:S01]  /*7320*/  ISETP.GT.AND P0, PT, R2, RZ, PT ;  /* 0x000000ff0200720c */ /* 0x000fe20003f04270 */
[----:B------:R-:W-:Y:S01]  /*7330*/  FMUL.FTZ R57, R57, c[0x0][0x320] ;  /* 0x0000c80039397a20 */ /* 0x000fe20000410000 */
[----:B------:R-:W-:Y:S01]  /*7340*/  FSEL R16, R230, -INF , P1 ;  /* 0xff800000e6107808 */ /* 0x000fe20000800000 */
[----:B------:R-:W-:Y:S01]  /*7350*/  FMUL.FTZ R60, R60, c[0x0][0x320] ;  /* 0x0000c8003c3c7a20 */ /* 0x000fe20000410000 */
[----:B------:R-:W-:Y:S01]  /*7360*/  FSEL R17, R229, -INF , P0 ;  /* 0xff800000e5117808 */ /* 0x000fe20000000000 */
[----:B------:R-:W-:Y:S01]  /*7370*/  MUFU.TANH R61, R61 ;  /* 0x0000003d003d7308 */ /* 0x000fe20000002400 */
[----:B------:R-:W-:Y:S01]  /*7380*/  ISETP.GT.AND P0, PT, R0, RZ, PT ;  /* 0x000000ff0000720c */ /* 0x000fe20003f04270 */
[----:B------:R-:W-:Y:S01]  /*7390*/  FMUL.FTZ R58, R58, c[0x0][0x320] ;  /* 0x0000c8003a3a7a20 */ /* 0x000fe20000410000 */
[----:B------:R-:W-:Y:S01]  /*73a0*/  ISETP.GT.AND P1, PT, R2, 0x1, PT ;  /* 0x000000010200780c */ /* 0x000fe20003f24270 */
[----:B------:R-:W-:Y:S01]  /*73b0*/  FMUL.FTZ R62, R62, c[0x0][0x320] ;  /* 0x0000c8003e3e7a20 */ /* 0x000fe20000410000 */
[----:B------:R-:W-:Y:S02]  /*73c0*/  FSEL R25, R223, -INF , P0 ;  /* 0xff800000df197808 */ /* 0x000fe40000000000 */
[----:B------:R-:W-:Y:S02]  /*73d0*/  FSEL R18, R226, -INF , P1 ;  /* 0xff800000e2127808 */ /* 0x000fe40000800000 */
[----:B------:R-:W-:Y:S01]  /*73e0*/  ISETP.GT.AND P0, PT, R2, 0x8, PT ;  /* 0x000000080200780c */ /* 0x000fe20003f04270 */
[----:B------:R-:W3:Y:S01]  /*73f0*/  MUFU.TANH R42, R42 ;  /* 0x0000002a002a7308 */ /* 0x000ee20000002400 */
[----:B------:R-:W-:Y:S02]  /*7400*/  ISETP.GT.AND P1, PT, R0, 0x1, PT ;  /* 0x000000010000780c */ /* 0x000fe40003f24270 */
[----:B-----5:R-:W-:Y:S02]  /*7410*/  FSEL R20, R110, -INF , P0 ;  /* 0xff8000006e147808 */ /* 0x020fe40000000000 */
[----:B------:R-:W-:Y:S02]  /*7420*/  ISETP.GT.AND P0, PT, R0, 0x8, PT ;  /* 0x000000080000780c */ /* 0x000fe40003f04270 */
[----:B------:R-:W-:Y:S02]  /*7430*/  FSEL R24, R203, -INF , P1 ;  /* 0xff800000cb187808 */ /* 0x000fe40000800000 */
[----:B------:R-:W-:Y:S01]  /*7440*/  ISETP.GT.AND P1, PT, R2, 0x9, PT ;  /* 0x000000090200780c */ /* 0x000fe20003f24270 */
[----:B------:R-:W-:Y:S01]  /*7450*/  MUFU.TANH R43, R43 ;  /* 0x0000002b002b7308 */ /* 0x000fe20000002400 */
[----:B------:R-:W-:Y:S02]  /*7460*/  FSEL R26, R108, -INF , P0 ;  /* 0xff8000006c1a7808 */ /* 0x000fe40000000000 */
[----:B------:R-:W-:Y:S02]  /*7470*/  FSEL R22, R109, -INF , P1 ;  /* 0xff8000006d167808 */ /* 0x000fe40000800000 */
[----:B------:R-:W-:Y:S02]  /*7480*/  ISETP.GT.AND P1, PT, R0, 0x9, PT ;  /* 0x000000090000780c */ /* 0x000fe40003f24270 */
[C---:B------:R-:W-:Y:S02]  /*7490*/  ISETP.GT.AND P0, PT, R8.reuse, 0x8, PT ;  /* 0x000000080800780c */ /* 0x040fe40003f04270 */
[----:B------:R-:W-:Y:S01]  /*74a0*/  FSEL R21, R201, -INF , P1 ;  /* 0xff800000c9157808 */ /* 0x000fe20000800000 */
[----:B------:R-:W-:Y:S01]  /*74b0*/  MUFU.TANH R108, R63 ;  /* 0x0000003f006c7308 */ /* 0x000fe20000002400 */
[----:B------:R-:W-:Y:S02]  /*74c0*/  FSEL R9, R199, -INF , P0 ;  /* 0xff800000c7097808 */ /* 0x000fe40000000000 */
[----:B------:R-:W-:Y:S02]  /*74d0*/  ISETP.GT.AND P1, PT, R8, 0x9, PT ;  /* 0x000000090800780c */ /* 0x000fe40003f24270 */
[C---:B------:R-:W-:Y:S02]  /*74e0*/  ISETP.GT.AND P0, PT, R3.reuse, 0x8, PT ;  /* 0x000000080300780c */ /* 0x040fe40003f04270 */
[----:B------:R-:W-:Y:S02]  /*74f0*/  FSEL R10, R198, -INF , P1 ;  /* 0xff800000c60a7808 */ /* 0x000fe40000800000 */
[----:B------:R-:W-:Y:S01]  /*7500*/  FSEL R11, R184, -INF , P0 ;  /* 0xff800000b80b7808 */ /* 0x000fe20000000000 */
[----:B------:R-:W4:Y:S01]  /*7510*/  MUFU.TANH R48, R48 ;  /* 0x0000003000307308 */ /* 0x000f220000002400 */
[----:B------:R-:W-:Y:S02]  /*7520*/  ISETP.GT.AND P1, PT, R3, 0x9, PT ;  /* 0x000000090300780c */ /* 0x000fe40003f24270 */
[C---:B------:R-:W-:Y:S02]  /*7530*/  ISETP.GT.AND P0, PT, R8.reuse, 0x10, PT ;  /* 0x000000100800780c */ /* 0x040fe40003f04270 */
[----:B------:R-:W-:Y:S02]  /*7540*/  FSEL R14, R111, -INF , P1 ;  /* 0xff8000006f0e7808 */ /* 0x000fe40000800000 */
[----:B------:R-:W-:Y:S02]  /*7550*/  FSEL R40, R105, -INF , P0 ;  /* 0xff80000069287808 */ /* 0x000fe40000000000 */
[----:B------:R-:W-:Y:S01]  /*7560*/  ISETP.GT.AND P1, PT, R8, 0x11, PT ;  /* 0x000000110800780c */ /* 0x000fe20003f24270 */
[----:B------:R-:W5:Y:S01]  /*7570*/  MUFU.TANH R49, R49 ;  /* 0x0000003100317308 */ /* 0x000f620000002400 */
[C---:B------:R-:W-:Y:S02]  /*7580*/  ISETP.GT.AND P0, PT, R3.reuse, 0x10, PT ;  /* 0x000000100300780c */ /* 0x040fe40003f04270 */
[----:B------:R-:W-:Y:S02]  /*7590*/  FSEL R41, R104, -INF , P1 ;  /* 0xff80000068297808 */ /* 0x000fe40000800000 */
[----:B------:R-:W-:Y:S02]  /*75a0*/  FSEL R186, R186, -INF , P0 ;  /* 0xff800000baba7808 */ /* 0x000fe40000000000 */
[----:B------:R-:W-:Y:S02]  /*75b0*/  ISETP.GT.AND P0, PT, R2, 0x10, PT ;  /* 0x000000100200780c */ /* 0x000fe40003f04270 */
[----:B------:R-:W-:Y:S01]  /*75c0*/  ISETP.GT.AND P1, PT, R3, 0x11, PT ;  /* 0x000000110300780c */ /* 0x000fe20003f24270 */
[----:B------:R-:W1:Y:S01]  /*75d0*/  MUFU.TANH R7, R52 ;  /* 0x0000003400077308 */ /* 0x000e620000002400 */
[----:B------:R-:W-:Y:S02]  /*75e0*/  FSEL R189, R189, -INF , P0 ;  /* 0xff800000bdbd7808 */ /* 0x000fe40000000000 */
[----:B------:R-:W-:Y:S02]  /*75f0*/  FSEL R188, R188, -INF , P1 ;  /* 0xff800000bcbc7808 */ /* 0x000fe40000800000 */
[----:B------:R-:W-:Y:S02]  /*7600*/  ISETP.GT.AND P0, PT, R0, 0x10, PT ;  /* 0x000000100000780c */ /* 0x000fe40003f04270 */
[----:B------:R-:W-:Y:S02]  /*7610*/  ISETP.GT.AND P1, PT, R2, 0x11, PT ;  /* 0x000000110200780c */ /* 0x000fe40003f24270 */
[----:B------:R-:W-:Y:S01]  /*7620*/  FSEL R193, R193, -INF , P0 ;  /* 0xff800000c1c17808 */ /* 0x000fe20000000000 */
[----:B------:R-:W1:Y:S01]  /*7630*/  MUFU.TANH R6, R53 ;  /* 0x0000003500067308 */ /* 0x000e620000002400 */
[----:B------:R-:W-:Y:S02]  /*7640*/  FSEL R190, R190, -INF , P1 ;  /* 0xff800000bebe7808 */ /* 0x000fe40000800000 */
[----:B------:R-:W-:Y:S02]  /*7650*/  ISETP.GT.AND P1, PT, R0, 0x11, PT ;  /* 0x000000110000780c */ /* 0x000fe40003f24270 */
[----:B------:R-:W-:Y:S02]  /*7660*/  FMNMX.FTZ R105, R12, R100, !PT ;  /* 0x000000640c697209 */ /* 0x000fe40007810000 */
[----:B------:R-:W-:Y:S02]  /*7670*/  ISETP.GT.AND P0, PT, R2, 0x18, PT ;  /* 0x000000180200780c */ /* 0x000fe40003f04270 */
[----:B------:R-:W-:Y:S01]  /*7680*/  FSEL R194, R194, -INF , P1 ;  /* 0xff800000c2c27808 */ /* 0x000fe20000800000 */
[----:B------:R-:W2:Y:S01]  /*7690*/  MUFU.TANH R4, R4 ;  /* 0x0000000400047308 */ /* 0x000ea20000002400 */
[----:B------:R-:W-:Y:S02]  /*76a0*/  FSEL R191, R191, -INF , P0 ;  /* 0xff800000bfbf7808 */ /* 0x000fe40000000000 */
[----:B------:R-:W-:Y:S02]  /*76b0*/  ISETP.GT.AND P1, PT, R2, 0x19, PT ;  /* 0x000000190200780c */ /* 0x000fe40003f24270 */
[----:B------:R-:W-:Y:S02]  /*76c0*/  ISETP.GT.AND P0, PT, R0, 0x18, PT ;  /* 0x000000180000780c */ /* 0x000fe40003f04270 */
[----:B------:R-:W-:Y:S02]  /*76d0*/  FMNMX.FTZ R105, R13, R105, !PT ;  /* 0x000000690d697209 */ /* 0x000fe40007810000 */
[----:B------:R-:W-:Y:S01]  /*76e0*/  FSEL R192, R192, -INF , P1 ;  /* 0xff800000c0c07808 */ /* 0x000fe20000800000 */
[----:B------:R-:W2:Y:S01]  /*76f0*/  MUFU.TANH R5, R5 ;  /* 0x0000000500057308 */ /* 0x000ea20000002400 */
[----:B------:R-:W-:Y:S02]  /*7700*/  FMNMX.FTZ R105, R9, R105, !PT ;  /* 0x0000006909697209 */ /* 0x000fe40007810000 */
[----:B------:R-:W-:Y:S02]  /*7710*/  ISETP.GT.AND P1, PT, R0, 0x19, PT ;  /* 0x000000190000780c */ /* 0x000fe40003f24270 */
[----:B------:R-:W-:Y:S02]  /*7720*/  FSEL R195, R195, -INF , P0 ;  /* 0xff800000c3c37808 */ /* 0x000fe40000000000 */
[----:B------:R-:W-:Y:S02]  /*7730*/  ISETP.GT.AND P0, PT, R8, 0x18, PT ;  /* 0x000000180800780c */ /* 0x000fe40003f04270 */
[----:B------:R-:W-:Y:S01]  /*7740*/  FMNMX.FTZ R105, R10, R105, !PT ;  /* 0x000000690a697209 */ /* 0x000fe20007810000 */
[----:B------:R-:W2:Y:S01]  /*7750*/  MUFU.TANH R46, R46 ;  /* 0x0000002e002e7308 */ /* 0x000ea20000002400 */
[----:B-1----:R-:W-:Y:S02]  /*7760*/  FSEL R44, R103, -INF , P0 ;  /* 0xff800000672c7808 */ /* 0x002fe40000000000 */
[----:B------:R-:W-:Y:S02]  /*7770*/  ISETP.GT.AND P0, PT, R3, 0x18, PT ;  /* 0x000000180300780c */ /* 0x000fe40003f04270 */
[----:B------:R-:W-:Y:S02]  /*7780*/  FSEL R196, R196, -INF , P1 ;  /* 0xff800000c4c47808 */ /* 0x000fe40000800000 */
[----:B------:R-:W-:Y:S02]  /*7790*/  ISETP.GT.AND P1, PT, R8, 0x19, PT ;  /* 0x000000190800780c */ /* 0x000fe40003f24270 */
[----:B------:R-:W-:Y:S01]  /*77a0*/  FSEL R185, R185, -INF , P0 ;  /* 0xff800000b9b97808 */ /* 0x000fe20000000000 */
[----:B------:R-:W1:Y:S01]  /*77b0*/  MUFU.TANH R50, R50 ;  /* 0x0000003200327308 */ /* 0x000e620000002400 */
[----:B------:R-:W-:Y:S02]  /*77c0*/  FSEL R45, R102, -INF , P1 ;  /* 0xff800000662d7808 */ /* 0x000fe40000800000 */
[----:B------:R-:W-:Y:S02]  /*77d0*/  ISETP.GT.AND P1, PT, R3, 0x19, PT ;  /* 0x000000190300780c */ /* 0x000fe40003f24270 */
[----:B------:R-:W-:Y:S02]  /*77e0*/  FMNMX.FTZ R105, R40, R105, !PT ;  /* 0x0000006928697209 */ /* 0x000fe40007810000 */
[C---:B------:R-:W-:Y:S02]  /*77f0*/  ISETP.GT.AND P0, PT, R8.reuse, 0x20, PT ;  /* 0x000000200800780c */ /* 0x040fe40003f04270 */
[----:B------:R-:W-:Y:S01]  /*7800*/  FSEL R187, R187, -INF , P1 ;  /* 0xff800000bbbb7808 */ /* 0x000fe20000800000 */
[----:B------:R-:W1:Y:S01]  /*7810*/  MUFU.TANH R51, R51 ;  /* 0x0000003300337308 */ /* 0x000e620000002400 */
[----:B------:R-:W-:Y:S02]  /*7820*/  ISETP.GT.AND P1, PT, R8, 0x21, PT ;  /* 0x000000210800780c */ /* 0x000fe40003f24270 */
[----:B------:R-:W-:Y:S02]  /*7830*/  FSEL R197, R197, -INF , P0 ;  /* 0xff800000c5c57808 */ /* 0x000fe40000000000 */
        /* <DEDUP_REMOVED lines=8> */
[----:B--2---:R-:W-:Y:S01]  /*78c0*/  FSEL R223, R39, -INF , P1 ;  /* 0xff80000027df7808 */ /* 0x004fe20000800000 */
[----:B------:R-:W2:Y:S01]  /*78d0*/  MUFU.TANH R27, R27 ;  /* 0x0000001b001b7308 */ /* 0x000ea20000002400 */
[----:B------:R-:W-:Y:S02]  /*78e0*/  ISETP.GT.AND P1, PT, R2, 0x21, PT ;  /* 0x000000210200780c */ /* 0x000fe40003f24270 */
[----:B------:R-:W-:Y:S02]  /*78f0*/  FSEL R225, R225, -INF , P0 ;  /* 0xff800000e1e17808 */ /* 0x000fe40000000000 */
[----:B------:R-:W-:Y:S02]  /*7900*/  FMNMX.FTZ R105, R45, R105, !PT ;  /* 0x000000692d697209 */ /* 0x000fe40007810000 */
[----:B------:R-:W-:Y:S02]  /*7910*/  ISETP.GT.AND P0, PT, R0, 0x20, PT ;  /* 0x000000200000780c */ /* 0x000fe40003f04270 */
[----:B------:R-:W-:Y:S01]  /*7920*/  FSEL R232, R38, -INF , P1 ;  /* 0xff80000026e87808 */ /* 0x000fe20000800000 */
[----:B------:R-:W-:Y:S01]  /*7930*/  MUFU.TANH R56, R56 ;  /* 0x0000003800387308 */ /* 0x000fe20000002400 */
[----:B------:R-:W-:Y:S02]  /*7940*/  ISETP.GT.AND P1, PT, R0, 0x21, PT ;  /* 0x000000210000780c */ /* 0x000fe40003f24270 */
[----:B---3--:R-:W-:Y:S02]  /*7950*/  FSEL R239, R42, -INF , P0 ;  /* 0xff8000002aef7808 */ /* 0x008fe40000000000 */
[----:B------:R-:W-:Y:S02]  /*7960*/  ISETP.GT.AND P0, PT, R8, 0x28, PT ;  /* 0x000000280800780c */ /* 0x000fe40003f04270 */
[----:B------:R-:W-:Y:S02]  /*7970*/  FMNMX.FTZ R105, R197, R105, !PT ;  /* 0x00000069c5697209 */ /* 0x000fe40007810000 */
[----:B----4-:R-:W-:Y:S01]  /*7980*/  FSEL R198, R48, -INF , P0 ;  /* 0xff80000030c67808 */ /* 0x010fe20000000000 */
[----:B------:R-:W-:Y:S01]  /*7990*/  MUFU.TANH R57, R57 ;  /* 0x0000003900397308 */ /* 0x000fe20000002400 */
[----:B------:R-:W-:Y:S02]  /*79a0*/  FSEL R250, R43, -INF , P1 ;  /* 0xff8000002bfa7808 */ /* 0x000fe40000800000 */
[----:B------:R-:W-:Y:S02]  /*79b0*/  FMNMX.FTZ R105, R200, R105, !PT ;  /* 0x00000069c8697209 */ /* 0x000fe40007810000 */
[----:B------:R-:W-:Y:S02]  /*79c0*/  ISETP.GT.AND P1, PT, R8, 0x29, PT ;  /* 0x000000290800780c */ /* 0x000fe40003f24270 */
[----:B------:R-:W-:Y:S02]  /*79d0*/  FMNMX.FTZ R105, R198, R105, !PT ;  /* 0x00000069c6697209 */ /* 0x000fe40007810000 */
[----:B-----5:R-:W-:Y:S01]  /*79e0*/  FSEL R201, R49, -INF , P1 ;  /* 0xff80000031c97808 */ /* 0x020fe20000800000 */
[----:B------:R-:W-:Y:S01]  /*79f0*/  MUFU.TANH R60, R60 ;  /* 0x0000003c003c7308 */ /* 0x000fe20000002400 */
[C---:B------:R-:W-:Y:S02]  /*7a00*/  ISETP.GT.AND P0, PT, R8.reuse, 0x30, PT ;  /* 0x000000300800780c */ /* 0x040fe40003f04270 */
[----:B------:R-:W-:Y:S02]  /*7a10*/  ISETP.GT.AND P1, PT, R8, 0x31, PT ;  /* 0x000000310800780c */ /* 0x000fe40003f24270 */
[----:B------:R-:W-:Y:S01]  /*7a20*/  FSEL R251, R7, -INF , P0 ;  /* 0xff80000007fb7808 */ /* 0x000fe20000000000 */
[----:B------:R-:W-:Y:S01]  /*7a30*/  FMUL.FTZ R7, R66, c[0x0][0x320] ;  /* 0x0000c80042077a20 */ /* 0x000fe20000410000 */
[----:B------:R-:W-:Y:S02]  /*7a40*/  FMNMX.FTZ R105, R201, R105, !PT ;  /* 0x00000069c9697209 */ /* 0x000fe40007810000 */
[----:B------:R-:W-:Y:S01]  /*7a50*/  FSEL R227, R6, -INF , P1 ;  /* 0xff80000006e37808 */ /* 0x000fe20000800000 */
[----:B------:R-:W-:Y:S01]  /*7a60*/  MUFU.TANH R47, R47 ;  /* 0x0000002f002f7308 */ /* 0x000fe20000002400 */
[C---:B------:R-:W-:Y:S02]  /*7a70*/  ISETP.GT.AND P0, PT, R8.reuse, 0x38, PT ;  /* 0x000000380800780c */ /* 0x040fe40003f04270 */
[----:B------:R-:W-:Y:S02]  /*7a80*/  FMNMX.FTZ R105, R251, R105, !PT ;  /* 0x00000069fb697209 */ /* 0x000fe40007810000 */
[----:B------:R-:W-:Y:S01]  /*7a90*/  ISETP.GT.AND P1, PT, R8, 0x39, PT ;  /* 0x000000390800780c */ /* 0x000fe20003f24270 */
[----:B------:R-:W-:Y:S01]  /*7aa0*/  FMUL.FTZ R8, R67, c[0x0][0x320] ;  /* 0x0000c80043087a20 */ /* 0x000fe20000410000 */
[----:B------:R-:W-:Y:S02]  /*7ab0*/  FSEL R231, R4, -INF , P0 ;  /* 0xff80000004e77808 */ /* 0x000fe40000000000 */
[----:B------:R-:W-:Y:S01]  /*7ac0*/  FMNMX.FTZ R105, R227, R105, !PT ;  /* 0x00000069e3697209 */ /* 0x000fe20007810000 */
[----:B------:R-:W3:Y:S01]  /*7ad0*/  MUFU.TANH R7, R7 ;  /* 0x0000000700077308 */ /* 0x000ee20000002400 */
[----:B------:R-:W-:Y:S02]  /*7ae0*/  FSEL R230, R5, -INF , P1 ;  /* 0xff80000005e67808 */ /* 0x000fe40000800000 */
[----:B------:R-:W-:Y:S02]  /*7af0*/  FMNMX.FTZ R105, R231, R105, !PT ;  /* 0x00000069e7697209 */ /* 0x000fe40007810000 */
[----:B------:R-:W-:Y:S02]  /*7b00*/  FMNMX.FTZ R4, R15, R101, !PT ;  /* 0x000000650f047209 */ /* 0x000fe40007810000 */
[----:B------:R-:W-:Y:S02]  /*7b10*/  FMNMX.FTZ R105, R230, R105, !PT ;  /* 0x00000069e6697209 */ /* 0x000fe40007810000 */
[----:B------:R-:W-:Y:S01]  /*7b20*/  FMNMX.FTZ R4, R16, R4, !PT ;  /* 0x0000000410047209 */ /* 0x000fe20007810000 */
[----:B------:R-:W4:Y:S01]  /*7b30*/  MUFU.TANH R8, R8 ;  /* 0x0000000800087308 */ /* 0x000f220000002400 */
[----:B------:R-:W-:Y:S01]  /*7b40*/  FMNMX.FTZ R5, R17, R106, !PT ;  /* 0x0000006a11057209 */ /* 0x000fe20007810000 */
[----:B------:R-:W5:Y:S01]  /*7b50*/  SHFL.BFLY PT, R6, R105, 0x2, 0x1f ;  /* 0x0c401f0069067f89 */ /* 0x000f6200000e0000 */
[----:B------:R-:W-:Y:S02]  /*7b60*/  FMNMX.FTZ R4, R11, R4, !PT ;  /* 0x000000040b047209 */ /* 0x000fe40007810000 */
[----:B------:R-:W-:Y:S02]  /*7b70*/  ISETP.GT.AND P0, PT, R2, 0x28, PT ;  /* 0x000000280200780c */ /* 0x000fe40003f04270 */
[----:B------:R-:W-:Y:S02]  /*7b80*/  FMNMX.FTZ R4, R14, R4, !PT ;  /* 0x000000040e047209 */ /* 0x000fe40007810000 */
[----:B------:R-:W-:Y:S01]  /*7b90*/  ISETP.GT.AND P1, PT, R2, 0x29, PT ;  /* 0x000000290200780c */ /* 0x000fe20003f24270 */
[----:B------:R-:W2:Y:S01]  /*7ba0*/  MUFU.TANH R58, R58 ;  /* 0x0000003a003a7308 */ /* 0x000ea20000002400 */
[----:B------:R-:W-:Y:S02]  /*7bb0*/  FMNMX.FTZ R4, R186, R4, !PT ;  /* 0x00000004ba047209 */ /* 0x000fe40007810000 */
[----:B------:R-:W-:Y:S02]  /*7bc0*/  FMNMX.FTZ R5, R18, R5, !PT ;  /* 0x0000000512057209 */ /* 0x000fe40007810000 */
[----:B------:R-:W-:Y:S02]  /*7bd0*/  FSEL R224, R224, -INF , P0 ;  /* 0xff800000e0e07808 */ /* 0x000fe40000000000 */
[----:B------:R-:W-:Y:S02]  /*7be0*/  FMNMX.FTZ R4, R188, R4, !PT ;  /* 0x00000004bc047209 */ /* 0x000fe40007810000 */
[----:B------:R-:W-:Y:S01]  /*7bf0*/  ISETP.GT.AND P0, PT, R0, 0x28, PT ;  /* 0x000000280000780c */ /* 0x000fe20003f04270 */
[----:B------:R-:W-:Y:S01]  /*7c00*/  MUFU.TANH R62, R62 ;  /* 0x0000003e003e7308 */ /* 0x000fe20000002400 */
[----:B------:R-:W-:Y:S02]  /*7c10*/  FSEL R246, R246, -INF , P1 ;  /* 0xff800000f6f67808 */ /* 0x000fe40000800000 */
[----:B------:R-:W-:Y:S02]  /*7c20*/  ISETP.GT.AND P1, PT, R3, 0x28, PT ;  /* 0x000000280300780c */ /* 0x000fe40003f24270 */
[----:B------:R-:W-:Y:S02]  /*7c30*/  FMNMX.FTZ R5, R20, R5, !PT ;  /* 0x0000000514057209 */ /* 0x000fe40007810000 */
[----:B------:R-:W-:Y:S02]  /*7c40*/  FMNMX.FTZ R4, R185, R4, !PT ;  /* 0x00000004b9047209 */ /* 0x000fe40007810000 */
[----:B------:R-:W-:Y:S02]  /*7c50*/  FSEL R240, R46, -INF , P0 ;  /* 0xff8000002ef07808 */ /* 0x000fe40000000000 */
[C---:B------:R-:W-:Y:S02]  /*7c60*/  ISETP.GT.AND P0, PT, R3.reuse, 0x29, PT ;  /* 0x000000290300780c */ /* 0x040fe40003f04270 */
[----:B-1----:R-:W-:Y:S02]  /*7c70*/  FSEL R199, R50, -INF , P1 ;  /* 0xff80000032c77808 */ /* 0x002fe40000800000 */
[----:B------:R-:W-:Y:S02]  /*7c80*/  ISETP.GT.AND P1, PT, R3, 0x30, PT ;  /* 0x000000300300780c */ /* 0x000fe40003f24270 */
[----:B------:R-:W-:Y:S02]  /*7c90*/  FMNMX.FTZ R5, R22, R5, !PT ;  /* 0x0000000516057209 */ /* 0x000fe40007810000 */
[----:B------:R-:W-:Y:S02]  /*7ca0*/  FMNMX.FTZ R4, R187, R4, !PT ;  /* 0x00000004bb047209 */ /* 0x000fe40007810000 */
[----:B------:R-:W-:Y:S02]  /*7cb0*/  FSEL R203, R51, -INF , P0 ;  /* 0xff80000033cb7808 */ /* 0x000fe40000000000 */
[C---:B------:R-:W-:Y:S02]  /*7cc0*/  ISETP.GT.AND P0, PT, R3.reuse, 0x31, PT ;  /* 0x000000310300780c */ /* 0x040fe40003f04270 */
[----:B------:R-:W-:Y:S02]  /*7cd0*/  FSEL R226, R54, -INF , P1 ;  /* 0xff80000036e27808 */ /* 0x000fe40000800000 */
[----:B------:R-:W-:Y:S02]  /*7ce0*/  ISETP.GT.AND P1, PT, R3, 0x38, PT ;  /* 0x000000380300780c */ /* 0x000fe40003f24270 */
[----:B--2---:R-:W-:Y:S02]  /*7cf0*/  FSEL R64, R27, -INF , P0 ;  /* 0xff8000001b407808 */ /* 0x004fe40000000000 */
[----:B------:R-:W-:Y:S02]  /*7d00*/  ISETP.GT.AND P0, PT, R3, 0x39, PT ;  /* 0x000000390300780c */ /* 0x000fe40003f04270 */
[----:B-----5:R-:W-:Y:S02]  /*7d10*/  FMNMX.FTZ R105, R105, R6, !PT ;  /* 0x0000000669697209 */ /* 0x020fe40007810000 */
[----:B------:R-:W-:Y:S02]  /*7d20*/  FMNMX.FTZ R3, R222, R4, !PT ;  /* 0x00000004de037209 */ /* 0x000fe40007810000 */
[----:B------:R-:W-:Y:S02]  /*7d30*/  FMNMX.FTZ R4, R189, R5, !PT ;  /* 0x00000005bd047209 */ /* 0x000fe40007810000 */
[----:B---3--:R-:W-:Y:S02]  /*7d40*/  FSEL R252, R7, -INF , P1 ;  /* 0xff80000007fc7808 */ /* 0x008fe40000800000 */
[----:B------:R-:W-:Y:S01]  /*7d50*/  FMNMX.FTZ R4, R190, R4, !PT ;  /* 0x00000004be047209 */ /* 0x000fe20007810000 */
[----:B------:R-:W1:Y:S01]  /*7d60*/  SHFL.BFLY PT, R7, R105, 0x1, 0x1f ;  /* 0x0c201f0069077f89 */ /* 0x000e6200000e0000 */
[----:B------:R-:W-:Y:S02]  /*7d70*/  FMNMX.FTZ R5, R25, R107, !PT ;  /* 0x0000006b19057209 */ /* 0x000fe40007810000 */
[----:B------:R-:W-:Y:S02]  /*7d80*/  FMNMX.FTZ R4, R191, R4, !PT ;  /* 0x00000004bf047209 */ /* 0x000fe40007810000 */
[----:B------:R-:W-:Y:S02]  /*7d90*/  FMNMX.FTZ R5, R24, R5, !PT ;  /* 0x0000000518057209 */ /* 0x000fe40007810000 */
[----:B------:R-:W-:Y:S02]  /*7da0*/  FMNMX.FTZ R4, R192, R4, !PT ;  /* 0x00000004c0047209 */ /* 0x000fe40007810000 */
[----:B------:R-:W-:Y:S02]  /*7db0*/  FMNMX.FTZ R5, R26, R5, !PT ;  /* 0x000000051a057209 */ /* 0x000fe40007810000 */
[----:B------:R-:W-:Y:S02]  /*7dc0*/  FMNMX.FTZ R4, R225, R4, !PT ;  /* 0x00000004e1047209 */ /* 0x000fe40007810000 */
[----:B------:R-:W-:Y:S02]  /*7dd0*/  FMNMX.FTZ R5, R21, R5, !PT ;  /* 0x0000000515057209 */ /* 0x000fe40007810000 */
[----:B----4-:R-:W-:Y:S02]  /*7de0*/  FSEL R247, R8, -INF , P0 ;  /* 0xff80000008f77808 */ /* 0x010fe40000000000 */
[----:B------:R-:W-:Y:S01]  /*7df0*/  FMNMX.FTZ R5, R193, R5, !PT ;  /* 0x00000005c1057209 */ /* 0x000fe20007810000 */
[----:B------:R-:W2:Y:S01]  /*7e00*/  MUFU.TANH R8, R59 ;  /* 0x0000003b00087308 */ /* 0x000ea20000002400 */
[----:B------:R-:W-:Y:S02]  /*7e10*/  ISETP.GT.AND P1, PT, R2, 0x30, PT ;  /* 0x000000300200780c */ /* 0x000fe40003f24270 */
[----:B------:R-:W-:Y:S02]  /*7e20*/  FMNMX.FTZ R4, R232, R4, !PT ;  /* 0x00000004e8047209 */ /* 0x000fe40007810000 */
[----:B------:R-:W-:Y:S02]  /*7e30*/  ISETP.GT.AND P0, PT, R2, 0x31, PT ;  /* 0x000000310200780c */ /* 0x000fe40003f04270 */
[----:B------:R-:W-:Y:S02]  /*7e40*/  FSEL R248, R56, -INF , P1 ;  /* 0xff80000038f87808 */ /* 0x000fe40000800000 */
[----:B------:R-:W-:Y:S02]  /*7e50*/  FSEL R245, R57, -INF , P0 ;  /* 0xff80000039f57808 */ /* 0x000fe40000000000 */
[C---:B------:R-:W-:Y:S02]  /*7e60*/  ISETP.GT.AND P0, PT, R2.reuse, 0x39, PT ;  /* 0x000000390200780c */ /* 0x040fe40003f04270 */
[----:B------:R-:W-:Y:S02]  /*7e70*/  ISETP.GT.AND P1, PT, R2, 0x38, PT ;  /* 0x000000380200780c */ /* 0x000fe40003f24270 */
[----:B------:R-:W-:Y:S02]  /*7e80*/  FMNMX.FTZ R2, R224, R4, !PT ;  /* 0x00000004e0027209 */ /* 0x000fe40007810000 */
[----:B------:R-:W-:Y:S02]  /*7e90*/  FMNMX.FTZ R4, R194, R5, !PT ;  /* 0x00000005c2047209 */ /* 0x000fe40007810000 */
[----:B------:R-:W-:Y:S02]  /*7ea0*/  FMNMX.FTZ R3, R223, R3, !PT ;  /* 0x00000003df037209 */ /* 0x000fe40007810000 */
[----:B------:R-:W-:Y:S02]  /*7eb0*/  FMNMX.FTZ R4, R195, R4, !PT ;  /* 0x00000004c3047209 */ /* 0x000fe40007810000 */
[----:B-1----:R-:W-:Y:S02]  /*7ec0*/  FMNMX.FTZ R105, R105, R7, !PT ;  /* 0x0000000769697209 */ /* 0x002fe40007810000 */
[----:B------:R-:W-:Y:S02]  /*7ed0*/  FSEL R243, R60, -INF , P1 ;  /* 0xff8000003cf37808 */ /* 0x000fe40000800000 */
[----:B------:R-:W-:Y:S01]  /*7ee0*/  ISETP.GT.AND P1, PT, R0, 0x29, PT ;  /* 0x000000290000780c */ /* 0x000fe20003f24270 */
[----:B------:R-:W-:Y:S01]  /*7ef0*/  FMUL.FTZ R109, R105, c[0x0][0x2d0] ;  /* 0x0000b400696d7a20 */ /* 0x000fe20000410000 */
[----:B------:R-:W-:Y:S02]  /*7f00*/  FMNMX.FTZ R3, R199, R3, !PT ;  /* 0x00000003c7037209 */ /* 0x000fe40007810000 */
[----:B------:R-:W-:Y:S02]  /*7f10*/  FMNMX.FTZ R4, R196, R4, !PT ;  /* 0x00000004c4047209 */ /* 0x000fe40007810000 */
[----:B------:R-:W-:Y:S02]  /*7f20*/  FSEL R238, R47, -INF , P1 ;  /* 0xff8000002fee7808 */ /* 0x000fe40000800000 */
[----:B------:R-:W-:Y:S02]  /*7f30*/  FSETP.NEU.FTZ.AND P1, PT, R105, -INF , PT ;  /* 0xff8000006900780b */ /* 0x000fe40003f3d000 */
[----:B------:R-:W-:Y:S02]  /*7f40*/  FMNMX.FTZ R3, R203, R3, !PT ;  /* 0x00000003cb037209 */ /* 0x000fe40007810000 */
[----:B------:R-:W-:Y:S02]  /*7f50*/  FMNMX.FTZ R4, R239, R4, !PT ;  /* 0x00000004ef047209 */ /* 0x000fe40007810000 */
[----:B------:R-:W-:Y:S02]  /*7f60*/  FSEL R109, R109, RZ, P1 ;  /* 0x000000ff6d6d7208 */ /* 0x000fe40000800000 */
[----:B------:R-:W-:Y:S02]  /*7f70*/  FMNMX.FTZ R3, R226, R3, !PT ;  /* 0x00000003e2037209 */ /* 0x000fe40007810000 */
[----:B------:R-:W-:Y:S02]  /*7f80*/  FMNMX.FTZ R4, R250, R4, !PT ;  /* 0x00000004fa047209 */ /* 0x000fe40007810000 */
[----:B------:R-:W-:Y:S02]  /*7f90*/  FMNMX.FTZ R3, R64, R3, !PT ;  /* 0x0000000340037209 */ /* 0x000fe40007810000 */
[----:B------:R-:W-:Y:S01]  /*7fa0*/  FMNMX.FTZ R5, R240, R4, !PT ;  /* 0x00000004f0057209 */ /* 0x000fe20007810000 */
[--C-:B------:R-:W-:Y:S01]  /*7fb0*/  FFMA.FTZ R4, R12, c[0x0][0x2d0], -R109.reuse ;  /* 0x0000b4000c047a23 */ /* 0x100fe2000001086d */
[----:B------:R-:W-:Y:S02]  /*7fc0*/  FMNMX.FTZ R3, R252, R3, !PT ;  /* 0x00000003fc037209 */ /* 0x000fe40007810000 */
[----:B------:R-:W-:Y:S01]  /*7fd0*/  FSEL R244, R61, -INF , P0 ;  /* 0xff8000003df47808 */ /* 0x000fe20000000000 */
[----:B------:R1:W-:Y:S01]  /*7fe0*/  MUFU.EX2 R234, R4 ;  /* 0x0000000400ea7308 */ /* 0x0003e20000000800 */
[----:B------:R-:W-:Y:S02]  /*7ff0*/  FMNMX.FTZ R3, R247, R3, !PT ;  /* 0x00000003f7037209 */ /* 0x000fe40007810000 */
[----:B------:R-:W-:Y:S02]  /*8000*/  ISETP.GT.AND P0, PT, R0, 0x30, PT ;  /* 0x000000300000780c */ /* 0x000fe40003f04270 */
[----:B------:R-:W-:Y:S01]  /*8010*/  FMNMX.FTZ R5, R238, R5, !PT ;  /* 0x00000005ee057209 */ /* 0x000fe20007810000 */
[----:B------:R-:W3:Y:S01]  /*8020*/  SHFL.BFLY PT, R6, R3, 0x2, 0x1f ;  /* 0x0c401f0003067f89 */ /* 0x000ee200000e0000 */
[----:B------:R-:W-:Y:S02]  /*8030*/  FSEL R228, R58, -INF , P0 ;  /* 0xff8000003ae47808 */ /* 0x000fe40000000000 */
[----:B------:R-:W-:Y:S02]  /*8040*/  FMNMX.FTZ R2, R246, R2, !PT ;  /* 0x00000002f6027209 */ /* 0x000fe40007810000 */
[----:B------:R-:W-:Y:S02]  /*8050*/  ISETP.GT.AND P0, PT, R0, 0x31, PT ;  /* 0x000000310000780c */ /* 0x000fe40003f04270 */
[----:B------:R-:W-:Y:S02]  /*8060*/  FMNMX.FTZ R2, R248, R2, !PT ;  /* 0x00000002f8027209 */ /* 0x000fe40007810000 */
[----:B--2---:R-:W-:Y:S02]  /*8070*/  FSEL R242, R8, -INF , P0 ;  /* 0xff80000008f27808 */ /* 0x004fe40000000000 */
[----:B------:R-:W-:Y:S02]  /*8080*/  FMNMX.FTZ R2, R245, R2, !PT ;  /* 0x00000002f5027209 */ /* 0x000fe40007810000 */
[----:B------:R-:W-:Y:S02]  /*8090*/  ISETP.GT.AND P0, PT, R0, 0x38, PT ;  /* 0x000000380000780c */ /* 0x000fe40003f04270 */
[----:B------:R-:W-:Y:S02]  /*80a0*/  FMNMX.FTZ R2, R243, R2, !PT ;  /* 0x00000002f3027209 */ /* 0x000fe40007810000 */
[----:B------:R-:W-:Y:S02]  /*80b0*/  FSEL R249, R62, -INF , P0 ;  /* 0xff8000003ef97808 */ /* 0x000fe40000000000 */
[----:B-1----:R-:W-:Y:S01]  /*80c0*/  FMNMX.FTZ R4, R228, R5, !PT ;  /* 0x00000005e4047209 */ /* 0x002fe20007810000 */
[----:B------:R-:W-:Y:S01]  /*80d0*/  FFMA.FTZ R5, R13, c[0x0][0x2d0], -R109 ;  /* 0x0000b4000d057a23 */ /* 0x000fe2000001086d */
[----:B------:R-:W-:Y:S02]  /*80e0*/  FMNMX.FTZ R2, R244, R2, !PT ;  /* 0x00000002f4027209 */ /* 0x000fe40007810000 */
[----:B------:R-:W-:Y:S01]  /*80f0*/  ISETP.GT.AND P0, PT, R0, 0x39, PT ;  /* 0x000000390000780c */ /* 0x000fe20003f04270 */
[----:B------:R1:W2:Y:S01]  /*8100*/  MUFU.EX2 R236, R5 ;  /* 0x0000000500ec7308 */ /* 0x0002a20000000800 */
[----:B---3--:R-:W-:Y:S01]  /*8110*/  FMNMX.FTZ R3, R3, R6, !PT ;  /* 0x0000000603037209 */ /* 0x008fe20007810000 */
[----:B------:R-:W3:Y:S01]  /*8120*/  SHFL.BFLY PT, R103, R2, 0x2, 0x1f ;  /* 0x0c401f0002677f89 */ /* 0x000ee200000e0000 */
[----:B------:R-:W-:Y:S02]  /*8130*/  FMNMX.FTZ R0, R242, R4, !PT ;  /* 0x00000004f2007209 */ /* 0x000fe40007810000 */
[----:B------:R-:W-:Y:S02]  /*8140*/  FSEL R108, R108, -INF , P0 ;  /* 0xff8000006c6c7808 */ /* 0x000fe40000000000 */
[----:B------:R-:W-:Y:S02]  /*8150*/  FMNMX.FTZ R0, R249, R0, !PT ;  /* 0x00000000f9007209 */ /* 0x000fe40007810000 */
[C---:B------:R-:W-:Y:S01]  /*8160*/  @P6 LEA R6, P0, R19.reuse, c[0x0][0x1c8], 0x1 ;  /* 0x0000720013066a11 */ /* 0x040fe200078008ff */
[----:B------:R-:W4:Y:S01]  /*8170*/  SHFL.BFLY PT, R104, R3, 0x1, 0x1f ;  /* 0x0c201f0003687f89 */ /* 0x000f2200000e0000 */
[----:B------:R-:W-:Y:S02]  /*8180*/  FMNMX.FTZ R0, R108, R0, !PT ;  /* 0x000000006c007209 */ /* 0x000fe40007810000 */
[----:B------:R-:W-:Y:S02]  /*8190*/  @P6 LEA.HI.X R7, R19, c[0x0][0x1cc], R37, 0x1, P0 ;  /* 0x0000730013076a11 */ /* 0x000fe400000f0c25 */
[----:B------:R-:W-:Y:S01]  /*81a0*/  @P6 LEA R4, P0, R23, c[0x0][0x1c8], 0x1 ;  /* 0x0000720017046a11 */ /* 0x000fe200078008ff */
[--C-:B-1----:R-:W-:Y:S01]  /*81b0*/  FFMA.FTZ R5, R9, c[0x0][0x2d0], -R109.reuse ;  /* 0x0000b40009057a23 */ /* 0x102fe2000001086d */
[----:B--2---:R-:W-:Y:S02]  /*81c0*/  F2FP.PACK_AB R176, R236, R234 ;  /* 0x000000eaecb0723e */ /* 0x004fe400000000ff */
[----:B---3--:R-:W-:Y:S01]  /*81d0*/  FMNMX.FTZ R103, R2, R103, !PT ;  /* 0x0000006702677209 */ /* 0x008fe20007810000 */
[----:B------:R1:W-:Y:S01]  /*81e0*/  MUFU.EX2 R61, R5 ;  /* 0x00000005003d7308 */ /* 0x0003e20000000800 */
[----:B------:R-:W2:Y:S01]  /*81f0*/  SHFL.BFLY PT, R2, R0, 0x2, 0x1f ;  /* 0x0c401f0000027f89 */ /* 0x000ea200000e0000 */
[----:B----4-:R-:W-:Y:S01]  /*8200*/  FMNMX.FTZ R104, R3, R104, !PT ;  /* 0x0000006803687209 */ /* 0x010fe20007810000 */
[----:B------:R-:W-:Y:S06]  /*8210*/  FFMA.FTZ R3, R10, c[0x0][0x2d0], -R109 ;  /* 0x0000b4000a037a23 */ /* 0x000fec000001086d */
[----:B------:R-:W3:Y:S01]  /*8220*/  SHFL.BFLY PT, R8, R103, 0x1, 0x1f ;  /* 0x0c201f0067087f89 */ /* 0x000ee200000e0000 */
[----:B------:R4:W5:Y:S01]  /*8230*/  MUFU.EX2 R65, R3 ;  /* 0x0000000300417308 */ /* 0x0009620000000800 */
[C---:B------:R-:W-:Y:S01]  /*8240*/  FMUL.FTZ R110, R104.reuse, c[0x0][0x2d0] ;  /* 0x0000b400686e7a20 */ /* 0x040fe20000410000 */
[----:B-1----:R-:W-:Y:S02]  /*8250*/  @P6 LEA.HI.X R5, R23, c[0x0][0x1cc], R36, 0x1, P0 ;  /* 0x0000730017056a11 */ /* 0x002fe400000f0c24 */
[----:B------:R-:W-:Y:S02]  /*8260*/  FSETP.NEU.FTZ.AND P0, PT, R104, -INF , PT ;  /* 0xff8000006800780b */ /* 0x000fe40003f1d000 */
[----:B--2---:R-:W-:Y:S02]  /*8270*/  FMNMX.FTZ R0, R0, R2, !PT ;  /* 0x0000000200007209 */ /* 0x004fe40007810000 */
[----:B------:R-:W-:Y:S02]  /*8280*/  FSEL R110, R110, RZ, P0 ;  /* 0x000000ff6e6e7208 */ /* 0x000fe40000000000 */
[----:B---3--:R-:W-:Y:S03]  /*8290*/  FMNMX.FTZ R103, R103, R8, !PT ;  /* 0x0000000867677209 */ /* 0x008fe60007810000 */
[--C-:B----4-:R-:W-:Y:S01]  /*82a0*/  FFMA.FTZ R3, R15, c[0x0][0x2d0], -R110.reuse ;  /* 0x0000b4000f037a23 */ /* 0x110fe2000001086e */
[----:B-----5:R-:W-:Y:S01]  /*82b0*/  F2FP.PACK_AB R178, R65, R61 ;  /* 0x0000003d41b2723e */ /* 0x020fe200000000ff */
[--C-:B------:R-:W-:Y:S02]  /*82c0*/  FFMA.FTZ R2, R11, c[0x0][0x2d0], -R110.reuse ;  /* 0x0000b4000b027a23 */ /* 0x100fe4000001086e */
[----:B------:R1:W-:Y:S01]  /*82d0*/  MUFU.EX2 R235, R3 ;  /* 0x0000000300eb7308 */ /* 0x0003e20000000800 */
[----:B------:R-:W-:Y:S02]  /*82e0*/  FMUL.FTZ R111, R103, c[0x0][0x2d0] ;  /* 0x0000b400676f7a20 */ /* 0x000fe40000410000 */
[--C-:B------:R-:W-:Y:S07]  /*82f0*/  FFMA.FTZ R8, R14, c[0x0][0x2d0], -R110.reuse ;  /* 0x0000b4000e087a23 */ /* 0x100fee000001086e */
[----:B------:R2:W-:Y:S10]  /*8300*/  MUFU.EX2 R60, R2 ;  /* 0x00000002003c7308 */ /* 0x0005f40000000800 */
[----:B------:R-:W3:Y:S01]  /*8310*/  MUFU.EX2 R66, R8 ;  /* 0x0000000800427308 */ /* 0x000ee20000000800 */
[----:B-1----:R-:W-:Y:S09]  /*8320*/  FFMA.FTZ R3, R16, c[0x0][0x2d0], -R110 ;  /* 0x0000b40010037a23 */ /* 0x002ff2000001086e */
[----:B------:R1:W4:Y:S01]  /*8330*/  MUFU.EX2 R237, R3 ;  /* 0x0000000300ed7308 */ /* 0x0003220000000800 */
[----:B--2---:R-:W2:Y:S01]  /*8340*/  SHFL.BFLY PT, R2, R0, 0x1, 0x1f ;  /* 0x0c201f0000027f89 */ /* 0x004ea200000e0000 */
[----:B---3--:R-:W-:Y:S02]  /*8350*/  F2FP.PACK_AB R179, R66, R60 ;  /* 0x0000003c42b3723e */ /* 0x008fe400000000ff */
[----:B-1----:R-:W-:Y:S02]  /*8360*/  FSEL R3, R105, RZ, P1 ;  /* 0x000000ff69037208 */ /* 0x002fe40000800000 */
[----:B------:R-:W-:Y:S02]  /*8370*/  FSETP.NEU.FTZ.AND P1, PT, R103, -INF , PT ;  /* 0xff8000006700780b */ /* 0x000fe40003f3d000 */
[----:B--2---:R-:W-:Y:S02]  /*8380*/  FMNMX.FTZ R102, R0, R2, !PT ;  /* 0x0000000200667209 */ /* 0x004fe40007810000 */
[----:B------:R-:W-:Y:S02]  /*8390*/  FSEL R111, R111, RZ, P1 ;  /* 0x000000ff6f6f7208 */ /* 0x000fe40000800000 */
[----:B------:R-:W-:Y:S01]  /*83a0*/  FSEL R2, R104, RZ, P0 ;  /* 0x000000ff68027208 */ /* 0x000fe20000000000 */
[C---:B------:R-:W-:Y:S01]  /*83b0*/  FMUL.FTZ R184, R102.reuse, c[0x0][0x2d0] ;  /* 0x0000b40066b87a20 */ /* 0x040fe20000410000 */
[----:B------:R-:W-:Y:S01]  /*83c0*/  FSETP.NEU.FTZ.AND P0, PT, R102, -INF , PT ;  /* 0xff8000006600780b */ /* 0x000fe20003f1d000 */
[--C-:B------:R-:W-:Y:S01]  /*83d0*/  FFMA.FTZ R0, R20, c[0x0][0x2d0], -R111.reuse ;  /* 0x0000b40014007a23 */ /* 0x100fe2000001086f */
[----:B----4-:R-:W-:Y:S01]  /*83e0*/  F2FP.PACK_AB R177, R237, R235 ;  /* 0x000000ebedb1723e */ /* 0x010fe200000000ff */
[--C-:B------:R-:W-:Y:S01]  /*83f0*/  FFMA.FTZ R8, R17, c[0x0][0x2d0], -R111.reuse ;  /* 0x0000b40011087a23 */ /* 0x100fe2000001086f */
[----:B------:R-:W-:Y:S01]  /*8400*/  FSEL R184, R184, RZ, P0 ;  /* 0x000000ffb8b87208 */ /* 0x000fe20000000000 */
[----:B------:R1:W-:Y:S10]  /*8410*/  MUFU.EX2 R56, R0 ;  /* 0x0000000000387308 */ /* 0x0003f40000000800 */
[----:B------:R2:W-:Y:S01]  /*8420*/  MUFU.EX2 R233, R8 ;  /* 0x0000000800e97308 */ /* 0x0005e20000000800 */
[--C-:B-1----:R-:W-:Y:S09]  /*8430*/  FFMA.FTZ R0, R22, c[0x0][0x2d0], -R111.reuse ;  /* 0x0000b40016007a23 */ /* 0x102ff2000001086f */
[----:B------:R1:W3:Y:S01]  /*8440*/  MUFU.EX2 R59, R0 ;  /* 0x00000000003b7308 */ /* 0x0002e20000000800 */
[----:B--2---:R-:W-:Y:S09]  /*8450*/  FFMA.FTZ R8, R18, c[0x0][0x2d0], -R111 ;  /* 0x0000b40012087a23 */ /* 0x004ff2000001086f */
[----:B------:R2:W4:Y:S01]  /*8460*/  MUFU.EX2 R241, R8 ;  /* 0x0000000800f17308 */ /* 0x0005220000000800 */
[--C-:B-1----:R-:W-:Y:S01]  /*8470*/  FFMA.FTZ R0, R25, c[0x0][0x2d0], -R184.reuse ;  /* 0x0000b40019007a23 */ /* 0x102fe200000108b8 */
[----:B---3--:R-:W-:Y:S08]  /*8480*/  F2FP.PACK_AB R182, R59, R56 ;  /* 0x000000383bb6723e */ /* 0x008ff000000000ff */
[----:B------:R1:W-:Y:S01]  /*8490*/  MUFU.EX2 R229, R0 ;  /* 0x0000000000e57308 */ /* 0x0003e20000000800 */
[--C-:B--2---:R-:W-:Y:S01]  /*84a0*/  FFMA.FTZ R8, R21, c[0x0][0x2d0], -R184.reuse ;  /* 0x0000b40015087a23 */ /* 0x104fe200000108b8 */
[----:B----4-:R-:W-:Y:S08]  /*84b0*/  F2FP.PACK_AB R180, R241, R233 ;  /* 0x000000e9f1b4723e */ /* 0x010ff000000000ff */
[----:B------:R-:W-:Y:S01]  /*84c0*/  MUFU.EX2 R57, R8 ;  /* 0x0000000800397308 */ /* 0x000fe20000000800 */
[--C-:B-1----:R-:W-:Y:S09]  /*84d0*/  FFMA.FTZ R0, R24, c[0x0][0x2d0], -R184.reuse ;  /* 0x0000b40018007a23 */ /* 0x102ff200000108b8 */
[----:B------:R1:W2:Y:S02]  /*84e0*/  MUFU.EX2 R63, R0 ;  /* 0x00000000003f7308 */ /* 0x0002a40000000800 */
[----:B-1----:R-:W-:Y:S01]  /*84f0*/  FFMA.FTZ R0, R26, c[0x0][0x2d0], -R184 ;  /* 0x0000b4001a007a23 */ /* 0x002fe200000108b8 */
[----:B--2---:R-:W-:Y:S07]  /*8500*/  F2FP.PACK_AB R181, R63, R229 ;  /* 0x000000e53fb5723e */ /* 0x004fee00000000ff */
[----:B------:R1:W2:Y:S02]  /*8510*/  MUFU.EX2 R67, R0 ;  /* 0x0000000000437308 */ /* 0x0002a40000000800 */
[----:B-1----:R-:W-:Y:S01]  /*8520*/  FADD.FTZ R0, -R3, R100 ;  /* 0x0000006403007221 */ /* 0x002fe20000010100 */
[----:B------:R-:W-:Y:S02]  /*8530*/  @P6 SHF.L.U32 R3, R183, 0x1, RZ ;  /* 0x00000001b7036819 */ /* 0x000fe400000006ff */
[----:B--2---:R-:W-:Y:S01]  /*8540*/  F2FP.PACK_AB R183, R57, R67 ;  /* 0x0000004339b7723e */ /* 0x004fe200000000ff */
[----:B------:R-:W-:Y:S02]  /*8550*/  FMUL.FTZ R0, R0, c[0x0][0x2d0] ;  /* 0x0000b40000007a20 */ /* 0x000fe40000410000 */
[----:B------:R1:W-:Y:S02]  /*8560*/  @P6 LDGSTS.E.BYPASS.LTC128B.128 [R3+0x3100], [R34.64], !P5 ;  /* 0x0310000022036fae */ /* 0x0003e4000e901d46 */
[----:B------:R2:W3:Y:S06]  /*8570*/  MUFU.EX2 R100, R0 ;  /* 0x0000000000647308 */ /* 0x0004ec0000000800 */
[----:B------:R1:W-:Y:S08]  /*8580*/  @P6 LDGSTS.E.BYPASS.LTC128B.128 [R3+0x4100], [R30.64], !P4 ;  /* 0x041000001e036fae */ /* 0x0003f0000e101d46 */
[----:B------:R4:W-:Y:S08]  /*8590*/  @P6 LDGSTS.E.BYPASS.LTC128B.128 [R3+0x5100], [R32.64], !P3 ;  /* 0x0510000020036fae */ /* 0x0009f0000d901d46 */
[----:B------:R1:W-:Y:S01]  /*85a0*/  @P6 LDGSTS.E.BYPASS.LTC128B.128 [R3+0x3900], [R28.64], !P5 ;  /* 0x039000001c036fae */ /* 0x0003e2000e901d46 */
[----:B--2---:R-:W-:Y:S01]  /*85b0*/  FADD.FTZ R0, -R2, R101 ;  /* 0x0000006502007221 */ /* 0x004fe20000010100 */
[----:B------:R-:W-:Y:S01]  /*85c0*/  FSEL R2, R103, RZ, P1 ;  /* 0x000000ff67027208 */ /* 0x000fe20000800000 */
[----:B---3--:R-:W-:Y:S02]  /*85d0*/  FMUL.FTZ R16, R100, R124 ;  /* 0x0000007c64107220 */ /* 0x008fe40000410000 */
[----:B------:R-:W-:Y:S03]  /*85e0*/  FMUL.FTZ R0, R0, c[0x0][0x2d0] ;  /* 0x0000b40000007a20 */ /* 0x000fe60000410000 */
[----:B------:R2:W-:Y:S01]  /*85f0*/  @P6 LDGSTS.E.BYPASS.LTC128B.128 [R3+0x4900], [R6.64], !P4 ;  /* 0x0490000006036fae */ /* 0x0005e2000e101d46 */
[C---:B------:R-:W-:Y:S01]  /*8600*/  FMUL.FTZ R17, R100.reuse, R125 ;  /* 0x0000007d64117220 */ /* 0x040fe20000410000 */
[----:B------:R3:W2:Y:S01]  /*8610*/  MUFU.EX2 R101, R0 ;  /* 0x0000000000657308 */ /* 0x0006a20000000800 */
[C---:B------:R-:W-:Y:S02]  /*8620*/  FMUL.FTZ R49, R100.reuse, R157 ;  /* 0x0000009d64317220 */ /* 0x040fe40000410000 */
[----:B------:R-:W-:Y:S02]  /*8630*/  IMAD.MOV.U32 R157, RZ, RZ, R230 ;  /* 0x000000ffff9d7224 */ /* 0x000fe400078e00e6 */
[C---:B------:R-:W-:Y:S01]  /*8640*/  FMUL.FTZ R68, R100.reuse, R68 ;  /* 0x0000004464447220 */ /* 0x040fe20000410000 */
[----:B------:R1:W-:Y:S01]  /*8650*/  @P6 LDGSTS.E.BYPASS.LTC128B.128 [R3+0x5900], [R4.64], !P3 ;  /* 0x0590000004036fae */ /* 0x0003e2000d901d46 */
[C---:B------:R-:W-:Y:S02]  /*8660*/  FMUL.FTZ R69, R100.reuse, R69 ;  /* 0x0000004564457220 */ /* 0x040fe40000410000 */
[C---:B----4-:R-:W-:Y:S02]  /*8670*/  FMUL.FTZ R32, R100.reuse, R140 ;  /* 0x0000008c64207220 */ /* 0x050fe40000410000 */
[C---:B------:R-:W-:Y:S01]  /*8680*/  FMUL.FTZ R33, R100.reuse, R141 ;  /* 0x0000008d64217220 */ /* 0x040fe20000410000 */
[----:B------:R-:W-:Y:S01]  /*8690*/  MOV R141, R64 ;  /* 0x00000040008d7202 */ /* 0x000fe20000000f00 */
[C---:B------:R-:W-:Y:S01]  /*86a0*/  FMUL.FTZ R64, R100.reuse, R172 ;  /* 0x000000ac64407220 */ /* 0x040fe20000410000 */
[----:B------:R-:W4:Y:S01]  /*86b0*/  LDSM.16.MT88.4 R20, [R205] ;  /* 0x00000000cd14783b */ /* 0x000f220000004200 */
[C---:B------:R-:W-:Y:S02]  /*86c0*/  FMUL.FTZ R80, R100.reuse, R80 ;  /* 0x0000005064507220 */ /* 0x040fe40000410000 */
[C---:B------:R-:W-:Y:S02]  /*86d0*/  FMUL.FTZ R81, R100.reuse, R81 ;  /* 0x0000005164517220 */ /* 0x040fe40000410000 */
[----:B------:R-:W-:Y:S02]  /*86e0*/  IMAD.MOV.U32 R140, RZ, RZ, R226 ;  /* 0x000000ffff8c7224 */ /* 0x000fe400078e00e2 */
[C---:B------:R-:W-:Y:S01]  /*86f0*/  FMUL.FTZ R84, R100.reuse, R84 ;  /* 0x0000005464547220 */ /* 0x040fe20000410000 */
[----:B------:R-:W5:Y:S01]  /*8700*/  LDSM.16.MT88.4 R36, [R206] ;  /* 0x00000000ce24783b */ /* 0x000f620000004200 */
[----:B------:R-:W-:Y:S02]  /*8710*/  FMUL.FTZ R85, R100, R85 ;  /* 0x0000005564557220 */ /* 0x000fe40000410000 */
[----:B---3--:R-:W-:Y:S01]  /*8720*/  FADD.FTZ R0, -R2, R106 ;  /* 0x0000006a02007221 */ /* 0x008fe20000010100 */
[----:B------:R-:W-:Y:S01]  /*8730*/  FSEL R2, R102, RZ, P0 ;  /* 0x000000ff66027208 */ /* 0x000fe20000000000 */
[C---:B--2---:R-:W-:Y:S02]  /*8740*/  FMUL.FTZ R6, R101.reuse, R114 ;  /* 0x0000007265067220 */ /* 0x044fe40000410000 */
[----:B------:R-:W-:Y:S01]  /*8750*/  FMUL.FTZ R0, R0, c[0x0][0x2d0] ;  /* 0x0000b40000007a20 */ /* 0x000fe20000410000 */
[----:B------:R-:W2:Y:S01]  /*8760*/  LDSM.16.MT88.4 R52, [R205+0x1000] ;  /* 0x00100000cd34783b */ /* 0x000ea20000004200 */
[C---:B------:R-:W-:Y:S02]  /*8770*/  FMUL.FTZ R7, R101.reuse, R115 ;  /* 0x0000007365077220 */ /* 0x040fe40000410000 */
[----:B-1----:R1:W3:Y:S01]  /*8780*/  MUFU.EX2 R3, R0 ;  /* 0x0000000000037308 */ /* 0x0022e20000000800 */
[C---:B------:R-:W-:Y:S02]  /*8790*/  FMUL.FTZ R4, R100.reuse, R112 ;  /* 0x0000007064047220 */ /* 0x040fe40000410000 */
[----:B------:R-:W-:Y:S02]  /*87a0*/  FMUL.FTZ R5, R100, R113 ;  /* 0x0000007164057220 */ /* 0x000fe40000410000 */
[----:B------:R-:W2:Y:S01]  /*87b0*/  LDSM.16.MT88.4 R112, [R206+0x1000] ;  /* 0x00100000ce70783b */ /* 0x000ea20000004200 */
[C---:B------:R-:W-:Y:S02]  /*87c0*/  FMUL.FTZ R18, R101.reuse, R126 ;  /* 0x0000007e65127220 */ /* 0x040fe40000410000 */
[----:B------:R-:W-:Y:S02]  /*87d0*/  FMUL.FTZ R19, R101, R127 ;  /* 0x0000007f65137220 */ /* 0x000fe40000410000 */
[--C-:B------:R-:W-:Y:S02]  /*87e0*/  FFMA.FTZ R140, R140, c[0x0][0x2d0], -R110.reuse ;  /* 0x0000b4008c8c7a23 */ /* 0x100fe4000001086e */
[----:B------:R-:W-:Y:S01]  /*87f0*/  FFMA.FTZ R141, R141, c[0x0][0x2d0], -R110 ;  /* 0x0000b4008d8d7a23 */ /* 0x000fe2000001086e */
[----:B------:R-:W-:Y:S01]  /*8800*/  LDSM.16.MT88.4 R124, [R206+0x400] ;  /* 0x00040000ce7c783b */ /* 0x000fe20000004200 */
[C---:B------:R-:W-:Y:S02]  /*8810*/  FMUL.FTZ R70, R101.reuse, R70 ;  /* 0x0000004665467220 */ /* 0x040fe40000410000 */
[C---:B------:R-:W-:Y:S02]  /*8820*/  FMUL.FTZ R71, R101.reuse, R71 ;  /* 0x0000004765477220 */ /* 0x040fe40000410000 */
[C---:B------:R-:W-:Y:S02]  /*8830*/  FMUL.FTZ R82, R101.reuse, R82 ;  /* 0x0000005265527220 */ /* 0x040fe40000410000 */
[----:B------:R-:W-:Y:S01]  /*8840*/  FMUL.FTZ R83, R101, R83 ;  /* 0x0000005365537220 */ /* 0x000fe20000410000 */
[-C--:B----4-:R-:W-:Y:S01]  /*8850*/  HMMA.16816.F32 R4, R176, R20.reuse, R4 ;  /* 0x00000014b004723c */ /* 0x090fe20000001804 */
[----:B------:R-:W0:Y:S02]  /*8860*/  LDGDEPBAR ;  /* 0x00000000000079af */ /* 0x000e240000000000 */
[----:B-1----:R-:W-:Y:S01]  /*8870*/  FADD.FTZ R0, -R2, R107 ;  /* 0x0000006b02007221 */ /* 0x002fe20000010100 */
[----:B------:R-:W-:Y:S01]  /*8880*/  MOV R107, R231 ;  /* 0x000000e7006b7202 */ /* 0x000fe20000000f00 */
[--C-:B------:R-:W-:Y:S02]  /*8890*/  FFMA.FTZ R2, R40, c[0x0][0x2d0], -R109.reuse ;  /* 0x0000b40028027a23 */ /* 0x100fe4000001086d */
[----:B------:R-:W-:Y:S02]  /*88a0*/  FMUL.FTZ R0, R0, c[0x0][0x2d0] ;  /* 0x0000b40000007a20 */ /* 0x000fe40000410000 */
[----:B------:R1:W-:Y:S03]  /*88b0*/  MUFU.EX2 R42, R2 ;  /* 0x00000002002a7308 */ /* 0x0003e60000000800 */
[C---:B---3--:R-:W-:Y:S02]  /*88c0*/  FMUL.FTZ R8, R3.reuse, R116 ;  /* 0x0000007403087220 */ /* 0x048fe40000410000 */
[C---:B------:R-:W-:Y:S02]  /*88d0*/  FMUL.FTZ R9, R3.reuse, R117 ;  /* 0x0000007503097220 */ /* 0x040fe40000410000 */
[C---:B------:R-:W-:Y:S02]  /*88e0*/  FMUL.FTZ R12, R3.reuse, R120 ;  /* 0x00000078030c7220 */ /* 0x040fe40000410000 */
[C---:B------:R-:W-:Y:S01]  /*88f0*/  FMUL.FTZ R13, R3.reuse, R121 ;  /* 0x00000079030d7220 */ /* 0x040fe20000410000 */
[----:B------:R-:W3:Y:S01]  /*8900*/  MUFU.EX2 R0, R0 ;  /* 0x0000000000007308 */ /* 0x000ee20000000800 */
[C---:B------:R-:W-:Y:S01]  /*8910*/  FMUL.FTZ R24, R3.reuse, R132 ;  /* 0x0000008403187220 */ /* 0x040fe20000410000 */
[----:B------:R-:W-:Y:S01]  /*8920*/  MOV R132, R228 ;  /* 0x000000e400847202 */ /* 0x000fe20000000f00 */
[C---:B------:R-:W-:Y:S01]  /*8930*/  FMUL.FTZ R25, R3.reuse, R133 ;  /* 0x0000008503197220 */ /* 0x040fe20000410000 */
[----:B------:R-:W-:Y:S01]  /*8940*/  MOV R133, R229 ;  /* 0x000000e500857202 */ /* 0x000fe20000000f00 */
[C---:B------:R-:W-:Y:S01]  /*8950*/  FMUL.FTZ R28, R3.reuse, R136 ;  /* 0x00000088031c7220 */ /* 0x040fe20000410000 */
[----:B------:R-:W-:Y:S01]  /*8960*/  MOV R136, R235 ;  /* 0x000000eb00887202 */ /* 0x000fe20000000f00 */
[----:B------:R-:W-:Y:S02]  /*8970*/  FMUL.FTZ R29, R3, R137 ;  /* 0x00000089031d7220 */ /* 0x000fe40000410000 */
[C---:B------:R-:W-:Y:S01]  /*8980*/  FMUL.FTZ R34, R101.reuse, R142 ;  /* 0x0000008e65227220 */ /* 0x040fe20000410000 */
[----:B------:R-:W-:Y:S01]  /*8990*/  MOV R142, R242 ;  /* 0x000000f2008e7202 */ /* 0x000fe20000000f00 */
[----:B------:R-:W-:Y:S02]  /*89a0*/  FMUL.FTZ R35, R101, R143 ;  /* 0x0000008f65237220 */ /* 0x000fe40000410000 */
[----:B------:R-:W-:Y:S01]  /*89b0*/  FMUL.FTZ R40, R3, R148 ;  /* 0x0000009403287220 */ /* 0x000fe20000410000 */
[----:B------:R-:W-:Y:S01]  /*89c0*/  MOV R148, R57 ;  /* 0x0000003900947202 */ /* 0x000fe20000000f00 */
[----:B-1----:R-:W-:Y:S02]  /*89d0*/  FFMA.FTZ R2, R41, c[0x0][0x2d0], -R109 ;  /* 0x0000b40029027a23 */ /* 0x002fe4000001086d */
[----:B------:R-:W-:Y:S02]  /*89e0*/  FMUL.FTZ R41, R3, R149 ;  /* 0x0000009503297220 */ /* 0x000fe40000410000 */
[----:B------:R1:W4:Y:S01]  /*89f0*/  MUFU.EX2 R46, R2 ;  /* 0x00000002002e7308 */ /* 0x0003220000000800 */
[C---:B------:R-:W-:Y:S02]  /*8a00*/  FMUL.FTZ R51, R101.reuse, R159 ;  /* 0x0000009f65337220 */ /* 0x040fe40000410000 */
[----:B------:R-:W-:Y:S02]  /*8a10*/  IMAD.MOV.U32 R159, RZ, RZ, R251 ;  /* 0x000000ffff9f7224 */ /* 0x000fe400078e00fb */
[C---:B---3--:R-:W-:Y:S02]  /*8a20*/  FMUL.FTZ R10, R0.reuse, R118 ;  /* 0x00000076000a7220 */ /* 0x048fe40000410000 */
[C---:B------:R-:W-:Y:S02]  /*8a30*/  FMUL.FTZ R11, R0.reuse, R119 ;  /* 0x00000077000b7220 */ /* 0x040fe40000410000 */
[----:B------:R-:W3:Y:S01]  /*8a40*/  LDSM.16.MT88.4 R116, [R205+0x2000] ;  /* 0x00200000cd74783b */ /* 0x000ee20000004200 */
[----:B------:R-:W-:Y:S02]  /*8a50*/  IMAD.MOV.U32 R137, RZ, RZ, R236 ;  /* 0x000000ffff897224 */ /* 0x000fe400078e00ec */
[C---:B------:R-:W-:Y:S02]  /*8a60*/  FMUL.FTZ R14, R0.reuse, R122 ;  /* 0x0000007a000e7220 */ /* 0x040fe40000410000 */
[C---:B------:R-:W-:Y:S04]  /*8a70*/  HMMA.16816.F32 R8, R180.reuse, R20, R8 ;  /* 0x00000014b408723c */ /* 0x040fe80000001808 */
[C---:B------:R-:W-:Y:S02]  /*8a80*/  FMUL.FTZ R15, R0.reuse, R123 ;  /* 0x0000007b000f7220 */ /* 0x040fe40000410000 */
[----:B------:R-:W-:Y:S01]  /*8a90*/  FMUL.FTZ R26, R0, R134 ;  /* 0x00000086001a7220 */ /* 0x000fe20000410000 */
[----:B------:R-:W-:Y:S01]  /*8aa0*/  MOV R134, R233 ;  /* 0x000000e900867202 */ /* 0x000fe20000000f00 */
[C---:B------:R-:W-:Y:S03]  /*8ab0*/  FMUL.FTZ R20, R100.reuse, R128 ;  /* 0x0000008064147220 */ /* 0x040fe60000410000 */
[-C--:B------:R-:W-:Y:S03]  /*8ac0*/  HMMA.16816.F32 R12, R180, R22.reuse, R12 ;  /* 0x00000016b40c723c */ /* 0x080fe6000000180c */
[----:B------:R-:W-:Y:S02]  /*8ad0*/  FMUL.FTZ R21, R100, R129 ;  /* 0x0000008164157220 */ /* 0x000fe40000410000 */
[C---:B------:R-:W-:Y:S02]  /*8ae0*/  FMUL.FTZ R27, R0.reuse, R135 ;  /* 0x00000087001b7220 */ /* 0x040fe40000410000 */
[----:B------:R-:W-:Y:S01]  /*8af0*/  IMAD.MOV.U32 R135, RZ, RZ, R234 ;  /* 0x000000ffff877224 */ /* 0x000fe200078e00ea */
[C---:B------:R-:W-:Y:S04]  /*8b00*/  HMMA.16816.F32 R16, R176.reuse, R22, R16 ;  /* 0x00000016b010723c */ /* 0x040fe80000001810 */
[C---:B------:R-:W-:Y:S01]  /*8b10*/  FMUL.FTZ R30, R0.reuse, R138 ;  /* 0x0000008a001e7220 */ /* 0x040fe20000410000 */
[----:B------:R-:W-:Y:S01]  /*8b20*/  MOV R138, R237 ;  /* 0x000000ed008a7202 */ /* 0x000fe20000000f00 */
[----:B------:R-:W-:Y:S02]  /*8b30*/  FMUL.FTZ R31, R0, R139 ;  /* 0x0000008b001f7220 */ /* 0x000fe40000410000 */
[C---:B------:R-:W-:Y:S04]  /*8b40*/  FMUL.FTZ R22, R101.reuse, R130 ;  /* 0x0000008265167220 */ /* 0x040fe80000410000 */
[----:B------:R-:W-:Y:S02]  /*8b50*/  FMUL.FTZ R23, R101, R131 ;  /* 0x0000008365177220 */ /* 0x000fe40000410000 */
[----:B------:R-:W-:Y:S01]  /*8b60*/  LDSM.16.MT88.4 R128, [R205+0x1400] ;  /* 0x00140000cd80783b */ /* 0x000fe20000004200 */
[----:B------:R-:W-:Y:S02]  /*8b70*/  IMAD.MOV.U32 R139, RZ, RZ, R241 ;  /* 0x000000ffff8b7224 */ /* 0x000fe400078e00f1 */
[----:B-1----:R-:W-:Y:S02]  /*8b80*/  FFMA.FTZ R2, R44, c[0x0][0x2d0], -R109 ;  /* 0x0000b4002c027a23 */ /* 0x002fe4000001086d */
[-C--:B-----5:R-:W-:Y:S02]  /*8b90*/  HMMA.16816.F32 R20, R176, R36.reuse, R20 ;  /* 0x00000024b014723c */ /* 0x0a0fe40000001814 */
[----:B------:R1:W5:Y:S01]  /*8ba0*/  MUFU.EX2 R48, R2 ;  /* 0x0000000200307308 */ /* 0x0003620000000800 */
[C---:B------:R-:W-:Y:S02]  /*8bb0*/  FMUL.FTZ R43, R0.reuse, R151 ;  /* 0x00000097002b7220 */ /* 0x040fe40000410000 */
[----:B------:R-:W-:Y:S02]  /*8bc0*/  IMAD.MOV.U32 R143, RZ, RZ, R249 ;  /* 0x000000ffff8f7224 */ /* 0x000fe400078e00f9 */
[C---:B------:R-:W-:Y:S01]  /*8bd0*/  FMUL.FTZ R44, R3.reuse, R152 ;  /* 0x00000098032c7220 */ /* 0x040fe20000410000 */
[C---:B------:R-:W-:Y:S04]  /*8be0*/  HMMA.16816.F32 R24, R180.reuse, R36, R24 ;  /* 0x00000024b418723c */ /* 0x040fe80000001818 */
[C---:B------:R-:W-:Y:S01]  /*8bf0*/  FMUL.FTZ R47, R0.reuse, R155 ;  /* 0x0000009b002f7220 */ /* 0x040fe20000410000 */
[----:B----4-:R-:W-:Y:S01]  /*8c00*/  MOV R152, R46 ;  /* 0x0000002e00987202 */ /* 0x010fe20000000f00 */
[----:B------:R-:W-:Y:S01]  /*8c10*/  FMUL.FTZ R46, R0, R154 ;  /* 0x0000009a002e7220 */ /* 0x000fe20000410000 */
[----:B------:R-:W-:Y:S01]  /*8c20*/  MOV R154, R56 ;  /* 0x00000038009a7202 */ /* 0x000fe20000000f00 */
[-C--:B------:R-:W-:Y:S04]  /*8c30*/  HMMA.16816.F32 R28, R180, R38.reuse, R28 ;  /* 0x00000026b41c723c */ /* 0x080fe8000000181c */
[----:B------:R-:W-:Y:S02]  /*8c40*/  FMUL.FTZ R56, R3, R164 ;  /* 0x000000a403387220 */ /* 0x000fe40000410000 */
[----:B------:R-:W-:Y:S02]  /*8c50*/  IMAD.MOV.U32 R164, RZ, RZ, R136 ;  /* 0x000000ffffa47224 */ /* 0x000fe400078e0088 */
[C---:B------:R-:W-:Y:S04]  /*8c60*/  HMMA.16816.F32 R32, R176.reuse, R38, R32 ;  /* 0x00000026b020723c */ /* 0x040fe80000001820 */
[C---:B------:R-:W-:Y:S02]  /*8c70*/  FMUL.FTZ R36, R100.reuse, R144 ;  /* 0x0000009064247220 */ /* 0x040fe40000410000 */
[----:B------:R-:W-:Y:S01]  /*8c80*/  FMUL.FTZ R37, R100, R145 ;  /* 0x0000009164257220 */ /* 0x000fe20000410000 */
[----:B------:R-:W-:Y:S01]  /*8c90*/  MOV R145, R61 ;  /* 0x0000003d00917202 */ /* 0x000fe20000000f00 */
[C---:B------:R-:W-:Y:S04]  /*8ca0*/  FMUL.FTZ R38, R101.reuse, R146 ;  /* 0x0000009265267220 */ /* 0x040fe80000410000 */
[----:B------:R-:W-:Y:S02]  /*8cb0*/  FMUL.FTZ R39, R101, R147 ;  /* 0x0000009365277220 */ /* 0x000fe40000410000 */
[----:B-1----:R-:W-:Y:S02]  /*8cc0*/  FFMA.FTZ R2, R45, c[0x0][0x2d0], -R109 ;  /* 0x0000b4002d027a23 */ /* 0x002fe4000001086d */
[C---:B------:R-:W-:Y:S02]  /*8cd0*/  FMUL.FTZ R45, R3.reuse, R153 ;  /* 0x00000099032d7220 */ /* 0x040fe40000410000 */
[----:B------:R-:W-:Y:S01]  /*8ce0*/  FMUL.FTZ R57, R3, R165 ;  /* 0x000000a503397220 */ /* 0x000fe20000410000 */
[-C--:B--2---:R-:W-:Y:S03]  /*8cf0*/  HMMA.16816.F32 R36, R176, R52.reuse, R36 ;  /* 0x00000034b024723c */ /* 0x084fe60000001824 */
[----:B------:R-:W-:Y:S01]  /*8d00*/  IMAD.MOV.U32 R147, RZ, RZ, R42 ;  /* 0x000000ffff937224 */ /* 0x000fe200078e002a */
[----:B------:R-:W-:Y:S01]  /*8d10*/  MOV R165, R135 ;  /* 0x0000008700a57202 */ /* 0x000fe20000000f00 */
[C---:B------:R-:W-:Y:S01]  /*8d20*/  FMUL.FTZ R42, R0.reuse, R150 ;  /* 0x00000096002a7220 */ /* 0x040fe20000410000 */
[----:B------:R-:W-:Y:S01]  /*8d30*/  MOV R150, R66 ;  /* 0x0000004200967202 */ /* 0x000fe20000000f00 */
[C---:B------:R-:W-:Y:S02]  /*8d40*/  FMUL.FTZ R66, R101.reuse, R174 ;  /* 0x000000ae65427220 */ /* 0x040fe40000410000 */
[----:B------:R-:W-:Y:S03]  /*8d50*/  FMUL.FTZ R58, R0, R166 ;  /* 0x000000a6003a7220 */ /* 0x000fe60000410000 */
[C---:B------:R-:W-:Y:S01]  /*8d60*/  HMMA.16816.F32 R40, R180.reuse, R52, R40 ;  /* 0x00000034b428723c */ /* 0x040fe20000001828 */
[----:B------:R1:W2:Y:S03]  /*8d70*/  MUFU.EX2 R53, R2 ;  /* 0x0000000200357308 */ /* 0x0002a60000000800 */
[----:B------:R-:W-:Y:S01]  /*8d80*/  MOV R166, R133 ;  /* 0x0000008500a67202 */ /* 0x000fe20000000f00 */
[----:B------:R-:W-:Y:S02]  /*8d90*/  IMAD.MOV.U32 R144, RZ, RZ, R63 ;  /* 0x000000ffff907224 */ /* 0x000fe400078e003f */
[C---:B------:R-:W-:Y:S01]  /*8da0*/  FMUL.FTZ R52, R100.reuse, R160 ;  /* 0x000000a064347220 */ /* 0x040fe20000410000 */
[-C--:B------:R-:W-:Y:S04]  /*8db0*/  HMMA.16816.F32 R44, R180, R54.reuse, R44 ;  /* 0x00000036b42c723c */ /* 0x080fe8000000182c */
[----:B-----5:R-:W-:Y:S02]  /*8dc0*/  IMAD.MOV.U32 R155, RZ, RZ, R48 ;  /* 0x000000ffff9b7224 */ /* 0x020fe400078e0030 */
[----:B------:R-:W-:Y:S02]  /*8dd0*/  FMUL.FTZ R48, R100, R156 ;  /* 0x0000009c64307220 */ /* 0x000fe40000410000 */
[----:B------:R-:W-:Y:S04]  /*8de0*/  FMUL.FTZ R50, R101, R158 ;  /* 0x0000009e65327220 */ /* 0x000fe80000410000 */
[----:B------:R-:W-:Y:S02]  /*8df0*/  IMAD.MOV.U32 R156, RZ, RZ, R60 ;  /* 0x000000ffff9c7224 */ /* 0x000fe400078e003c */
[----:B------:R-:W-:Y:S01]  /*8e00*/  FMUL.FTZ R60, R3, R168 ;  /* 0x000000a8033c7220 */ /* 0x000fe20000410000 */
[C---:B------:R-:W-:Y:S04]  /*8e10*/  HMMA.16816.F32 R48, R176.reuse, R54, R48 ;  /* 0x00000036b030723c */ /* 0x040fe80000001830 */
[----:B-1----:R-:W-:Y:S01]  /*8e20*/  FFMA.FTZ R2, R186, c[0x0][0x2d0], -R110 ;  /* 0x0000b400ba027a23 */ /* 0x002fe2000001086e */
[----:B------:R-:W-:Y:S01]  /*8e30*/  MOV R186, R240 ;  /* 0x000000f000ba7202 */ /* 0x000fe20000000f00 */
[----:B------:R-:W-:Y:S01]  /*8e40*/  IMAD.MOV.U32 R149, RZ, RZ, R59 ;  /* 0x000000ffff957224 */ /* 0x000fe200078e003b */
[----:B--2---:R-:W-:Y:S01]  /*8e50*/  MOV R160, R53 ;  /* 0x0000003500a07202 */ /* 0x004fe20000000f00 */
[----:B------:R1:W-:Y:S01]  /*8e60*/  MUFU.EX2 R146, R2 ;  /* 0x0000000200927308 */ /* 0x0003e20000000800 */
[----:B------:R-:W-:Y:S03]  /*8e70*/  FMUL.FTZ R53, R100, R161 ;  /* 0x000000a164357220 */ /* 0x000fe60000410000 */
[----:B------:R-:W-:Y:S01]  /*8e80*/  IMAD.MOV.U32 R161, RZ, RZ, R239 ;  /* 0x000000ffffa17224 */ /* 0x000fe200078e00ef */
[----:B------:R-:W-:Y:S01]  /*8e90*/  MOV R168, R164 ;  /* 0x000000a400a87202 */ /* 0x000fe20000000f00 */
[C---:B------:R-:W-:Y:S02]  /*8ea0*/  FMUL.FTZ R54, R101.reuse, R162 ;  /* 0x000000a265367220 */ /* 0x040fe40000410000 */
[----:B------:R-:W-:Y:S02]  /*8eb0*/  IMAD.MOV.U32 R162, RZ, RZ, R232 ;  /* 0x000000ffffa27224 */ /* 0x000fe400078e00e8 */
[----:B------:R-:W-:Y:S01]  /*8ec0*/  FMUL.FTZ R55, R101, R163 ;  /* 0x000000a365377220 */ /* 0x000fe20000410000 */
[----:B------:R-:W-:Y:S01]  /*8ed0*/  MOV R163, R137 ;  /* 0x0000008900a37202 */ /* 0x000fe20000000f00 */
[C---:B------:R-:W-:Y:S02]  /*8ee0*/  FMUL.FTZ R59, R0.reuse, R167 ;  /* 0x000000a7003b7220 */ /* 0x040fe40000410000 */
[----:B------:R-:W-:Y:S02]  /*8ef0*/  IMAD.MOV.U32 R167, RZ, RZ, R134 ;  /* 0x000000ffffa77224 */ /* 0x000fe400078e0086 */
[----:B------:R-:W-:Y:S01]  /*8f00*/  FMUL.FTZ R61, R3, R169 ;  /* 0x000000a9033d7220 */ /* 0x000fe20000410000 */
[-C--:B------:R-:W-:Y:S03]  /*8f10*/  HMMA.16816.F32 R52, R176, R112.reuse, R52 ;  /* 0x00000070b034723c */ /* 0x080fe60000001834 */
[C---:B------:R-:W-:Y:S01]  /*8f20*/  FMUL.FTZ R62, R0.reuse, R170 ;  /* 0x000000aa003e7220 */ /* 0x040fe20000410000 */
[----:B------:R-:W-:Y:S01]  /*8f30*/  MOV R169, R165 ;  /* 0x000000a500a97202 */ /* 0x000fe20000000f00 */
[----:B------:R-:W-:Y:S02]  /*8f40*/  FMUL.FTZ R63, R0, R171 ;  /* 0x000000ab003f7220 */ /* 0x000fe40000410000 */
[--C-:B-1----:R-:W-:Y:S01]  /*8f50*/  FFMA.FTZ R2, R188, c[0x0][0x2d0], -R110.reuse ;  /* 0x0000b400bc027a23 */ /* 0x102fe2000001086e */
[C---:B------:R-:W-:Y:S03]  /*8f60*/  HMMA.16816.F32 R56, R180.reuse, R112, R56 ;  /* 0x00000070b438723c */ /* 0x040fe60000001838 */
[----:B------:R1:W2:Y:S01]  /*8f70*/  MUFU.EX2 R251, R2 ;  /* 0x0000000200fb7308 */ /* 0x0002a20000000800 */
[----:B------:R-:W-:Y:S01]  /*8f80*/  MOV R188, R250 ;  /* 0x000000fa00bc7202 */ /* 0x000fe20000000f00 */
[----:B------:R-:W-:Y:S02]  /*8f90*/  IMAD.MOV.U32 R153, RZ, RZ, R67 ;  /* 0x000000ffff997224 */ /* 0x000fe400078e0043 */
[----:B------:R-:W-:Y:S01]  /*8fa0*/  FMUL.FTZ R67, R101, R175 ;  /* 0x000000af65437220 */ /* 0x000fe20000410000 */
[-C--:B------:R-:W-:Y:S04]  /*8fb0*/  HMMA.16816.F32 R60, R180, R114.reuse, R60 ;  /* 0x00000072b43c723c */ /* 0x080fe8000000183c */
[----:B------:R-:W-:Y:S02]  /*8fc0*/  IMAD.MOV.U32 R151, RZ, RZ, R65 ;  /* 0x000000ffff977224 */ /* 0x000fe400078e0041 */
[----:B------:R-:W-:Y:S02]  /*8fd0*/  FMUL.FTZ R65, R100, R173 ;  /* 0x000000ad64417220 */ /* 0x000fe40000410000 */
[----:B------:R-:W-:Y:S01]  /*8fe0*/  LDSM.16.MT88.4 R172, [R206+0x1c00] ;  /* 0x001c0000ceac783b */ /* 0x000fe20000004200 */
[C---:B------:R-:W-:Y:S03]  /*8ff0*/  FMUL.FTZ R72, R3.reuse, R72 ;  /* 0x0000004803487220 */ /* 0x040fe60000410000 */
[----:B------:R-:W-:Y:S01]  /*9000*/  FMUL.FTZ R73, R3, R73 ;  /* 0x0000004903497220 */ /* 0x000fe20000410000 */
[C---:B------:R-:W-:Y:S03]  /*9010*/  HMMA.16816.F32 R64, R176.reuse, R114, R64 ;  /* 0x00000072b040723c */ /* 0x040fe60000001840 */
[----:B------:R-:W4:Y:S01]  /*9020*/  LDSM.16.MT88.4 R112, [R206+0x2000] ;  /* 0x00200000ce70783b */ /* 0x000f220000004200 */
[C---:B------:R-:W-:Y:S02]  /*9030*/  FMUL.FTZ R74, R0.reuse, R74 ;  /* 0x0000004a004a7220 */ /* 0x040fe40000410000 */
[----:B-1----:R-:W-:Y:S02]  /*9040*/  FFMA.FTZ R2, R185, c[0x0][0x2d0], -R110 ;  /* 0x0000b400b9027a23 */ /* 0x002fe4000001086e */
[-C--:B---3--:R-:W-:Y:S02]  /*9050*/  HMMA.16816.F32 R68, R176, R116.reuse, R68 ;  /* 0x00000074b044723c */ /* 0x088fe40000001844 */
[----:B------:R1:W-:Y:S02]  /*9060*/  MUFU.EX2 R250, R2 ;  /* 0x0000000200fa7308 */ /* 0x0003e40000000800 */
[C---:B------:R-:W-:Y:S02]  /*9070*/  FMUL.FTZ R75, R0.reuse, R75 ;  /* 0x0000004b004b7220 */ /* 0x040fe40000410000 */
[----:B------:R-:W-:Y:S02]  /*9080*/  IMAD.MOV.U32 R185, RZ, RZ, R132 ;  /* 0x000000ffffb97224 */ /* 0x000fe400078e0084 */
[----:B------:R-:W-:Y:S01]  /*9090*/  LDSM.16.MT88.4 R132, [R206+0x1800] ;  /* 0x00180000ce84783b */ /* 0x000fe20000004200 */
[C---:B------:R-:W-:Y:S02]  /*90a0*/  FMUL.FTZ R76, R3.reuse, R76 ;  /* 0x0000004c034c7220 */ /* 0x040fe40000410000 */
[C---:B------:R-:W-:Y:S04]  /*90b0*/  HMMA.16816.F32 R72, R180.reuse, R116, R72 ;  /* 0x00000074b448723c */ /* 0x040fe80000001848 */
[C---:B------:R-:W-:Y:S02]  /*90c0*/  FMUL.FTZ R77, R3.reuse, R77 ;  /* 0x0000004d034d7220 */ /* 0x040fe40000410000 */
[C---:B------:R-:W-:Y:S02]  /*90d0*/  FMUL.FTZ R78, R0.reuse, R78 ;  /* 0x0000004e004e7220 */ /* 0x040fe40000410000 */
[C---:B------:R-:W-:Y:S04]  /*90e0*/  FMUL.FTZ R79, R0.reuse, R79 ;  /* 0x0000004f004f7220 */ /* 0x040fe80000410000 */
[C---:B------:R-:W-:Y:S02]  /*90f0*/  FMUL.FTZ R88, R3.reuse, R88 ;  /* 0x0000005803587220 */ /* 0x040fe40000410000 */
[----:B------:R-:W-:Y:S01]  /*9100*/  FMUL.FTZ R89, R3, R89 ;  /* 0x0000005903597220 */ /* 0x000fe20000410000 */
[-C--:B------:R-:W-:Y:S03]  /*9110*/  HMMA.16816.F32 R76, R180, R118.reuse, R76 ;  /* 0x00000076b44c723c */ /* 0x080fe6000000184c */
[--C-:B-1----:R-:W-:Y:S02]  /*9120*/  FFMA.FTZ R2, R187, c[0x0][0x2d0], -R110.reuse ;  /* 0x0000b400bb027a23 */ /* 0x102fe4000001086e */
[C---:B------:R-:W-:Y:S02]  /*9130*/  FMUL.FTZ R90, R0.reuse, R90 ;  /* 0x0000005a005a7220 */ /* 0x040fe40000410000 */
[----:B------:R1:W3:Y:S01]  /*9140*/  MUFU.EX2 R249, R2 ;  /* 0x0000000200f97308 */ /* 0x0002e20000000800 */
[C---:B------:R-:W-:Y:S01]  /*9150*/  HMMA.16816.F32 R80, R176.reuse, R118, R80 ;  /* 0x00000076b050723c */ /* 0x040fe20000001850 */
[----:B------:R-:W5:Y:S03]  /*9160*/  LDSM.16.MT88.4 R116, [R205+0x400] ;  /* 0x00040000cd74783b */ /* 0x000f660000004200 */
[C---:B------:R-:W-:Y:S02]  /*9170*/  FMUL.FTZ R86, R101.reuse, R86 ;  /* 0x0000005665567220 */ /* 0x040fe40000410000 */
[----:B------:R-:W-:Y:S02]  /*9180*/  FMUL.FTZ R87, R101, R87 ;  /* 0x0000005765577220 */ /* 0x000fe40000410000 */
[C---:B------:R-:W-:Y:S04]  /*9190*/  FMUL.FTZ R91, R0.reuse, R91 ;  /* 0x0000005b005b7220 */ /* 0x040fe80000410000 */
[C---:B------:R-:W-:Y:S01]  /*91a0*/  FMUL.FTZ R92, R3.reuse, R92 ;  /* 0x0000005c035c7220 */ /* 0x040fe20000410000 */
[-C--:B----4-:R-:W-:Y:S03]  /*91b0*/  HMMA.16816.F32 R84, R176, R112.reuse, R84 ;  /* 0x00000070b054723c */ /* 0x090fe60000001854 */
[----:B------:R-:W-:Y:S02]  /*91c0*/  FMUL.FTZ R93, R3, R93 ;  /* 0x0000005d035d7220 */ /* 0x000fe40000410000 */
[C---:B------:R-:W-:Y:S02]  /*91d0*/  FMUL.FTZ R94, R0.reuse, R94 ;  /* 0x0000005e005e7220 */ /* 0x040fe40000410000 */
[----:B------:R-:W-:Y:S01]  /*91e0*/  FMUL.FTZ R95, R0, R95 ;  /* 0x0000005f005f7220 */ /* 0x000fe20000410000 */
[C---:B------:R-:W-:Y:S04]  /*91f0*/  HMMA.16816.F32 R88, R180.reuse, R112, R88 ;  /* 0x00000070b458723c */ /* 0x040fe80000001858 */
[----:B-1----:R-:W-:Y:S02]  /*9200*/  FFMA.FTZ R2, R189, c[0x0][0x2d0], -R111 ;  /* 0x0000b400bd027a23 */ /* 0x002fe4000001086f */
[----:B------:R-:W-:Y:S01]  /*9210*/  FFMA.FTZ R106, R199, c[0x0][0x2d0], -R110 ;  /* 0x0000b400c76a7a23 */ /* 0x000fe2000001086e */
[----:B------:R-:W-:Y:S01]  /*9220*/  F2FP.PACK_AB R112, R152, R147 ;  /* 0x000000939870723e */ /* 0x000fe200000000ff */
[-C--:B------:R-:W-:Y:S01]  /*9230*/  HMMA.16816.F32 R92, R180, R114.reuse, R92 ;  /* 0x00000072b45c723c */ /* 0x080fe2000000185c */
[----:B------:R1:W-:Y:S01]  /*9240*/  MUFU.EX2 R242, R2 ;  /* 0x0000000200f27308 */ /* 0x0003e20000000800 */
[----:B------:R-:W-:Y:S02]  /*9250*/  LDSM.16.MT88.4 R180, [R205+0x2c00] ;  /* 0x002c0000cdb4783b */ /* 0x000fe40000004200 */
[C---:B------:R-:W-:Y:S01]  /*9260*/  FMUL.FTZ R96, R100.reuse, R96 ;  /* 0x0000006064607220 */ /* 0x040fe20000410000 */
[----:B--2---:R-:W-:Y:S01]  /*9270*/  F2FP.PACK_AB R113, R251, R146 ;  /* 0x00000092fb71723e */ /* 0x004fe200000000ff */
[----:B------:R-:W-:Y:S02]  /*9280*/  FMUL.FTZ R97, R100, R97 ;  /* 0x0000006164617220 */ /* 0x000fe40000410000 */
[C---:B------:R-:W-:Y:S04]  /*9290*/  FMUL.FTZ R98, R101.reuse, R98 ;  /* 0x0000006265627220 */ /* 0x040fe80000410000 */
[----:B------:R-:W-:Y:S02]  /*92a0*/  FMUL.FTZ R99, R101, R99 ;  /* 0x0000006365637220 */ /* 0x000fe40000410000 */
[----:B------:R-:W-:Y:S02]  /*92b0*/  IMAD.MOV.U32 R158, RZ, RZ, R227 ;  /* 0x000000ffff9e7224 */ /* 0x000fe400078e00e3 */
[----:B------:R-:W-:Y:S01]  /*92c0*/  FFMA.FTZ R107, R107, c[0x0][0x2d0], -R109 ;  /* 0x0000b4006b6b7a23 */ /* 0x000fe2000001086d */
[----:B------:R2:W-:Y:S01]  /*92d0*/  MUFU.EX2 R227, R106 ;  /* 0x0000006a00e37308 */ /* 0x0005e20000000800 */
[----:B------:R-:W-:Y:S01]  /*92e0*/  IMAD.MOV.U32 R165, RZ, RZ, R163 ;  /* 0x000000ffffa57224 */ /* 0x000fe200078e00a3 */
[----:B------:R-:W-:Y:S04]  /*92f0*/  HMMA.16816.F32 R96, R176, R114, R96 ;  /* 0x00000072b060723c */ /* 0x000fe80000001860 */
[----:B-1----:R-:W-:Y:S03]  /*9300*/  FFMA.FTZ R2, R190, c[0x0][0x2d0], -R111 ;  /* 0x0000b400be027a23 */ /* 0x002fe6000001086f */
[----:B------:R-:W-:Y:S02]  /*9310*/  F2FP.PACK_AB R114, R160, R155 ;  /* 0x0000009ba072723e */ /* 0x000fe400000000ff */
[----:B---3--:R-:W-:Y:S01]  /*9320*/  F2FP.PACK_AB R115, R249, R250 ;  /* 0x000000faf973723e */ /* 0x008fe200000000ff */
[----:B------:R1:W3:Y:S06]  /*9330*/  MUFU.EX2 R241, R2 ;  /* 0x0000000200f17308 */ /* 0x0002ec0000000800 */
[-C--:B-----5:R-:W-:Y:S05]  /*9340*/  HMMA.16816.F32 R4, R112, R116.reuse, R4 ;  /* 0x000000747004723c */ /* 0x0a0fea0000001804 */
[----:B--2---:R-:W-:Y:S01]  /*9350*/  FFMA.FTZ R106, R159, c[0x0][0x2d0], -R109 ;  /* 0x0000b4009f6a7a23 */ /* 0x004fe2000001086d */
[----:B------:R-:W-:Y:S01]  /*9360*/  MOV R159, R143 ;  /* 0x0000008f009f7202 */ /* 0x000fe20000000f00 */
[--C-:B------:R-:W-:Y:S01]  /*9370*/  FFMA.FTZ R143, R248, c[0x0][0x2d0], -R111.reuse ;  /* 0x0000b400f88f7a23 */ /* 0x100fe2000001086f */
[----:B------:R-:W-:Y:S03]  /*9380*/  MOV R248, R147 ;  /* 0x0000009300f87202 */ /* 0x000fe60000000f00 */
[----:B------:R-:W-:Y:S01]  /*9390*/  MUFU.EX2 R190, R143 ;  /* 0x0000008f00be7308 */ /* 0x000fe20000000800 */
[--C-:B-1----:R-:W-:Y:S01]  /*93a0*/  FFMA.FTZ R2, R191, c[0x0][0x2d0], -R111.reuse ;  /* 0x0000b400bf027a23 */ /* 0x102fe2000001086f */
[----:B---3--:R-:W-:Y:S08]  /*93b0*/  F2FP.PACK_AB R120, R241, R242 ;  /* 0x000000f2f178723e */ /* 0x008ff000000000ff */
[----:B------:R1:W-:Y:S02]  /*93c0*/  MUFU.EX2 R240, R2 ;  /* 0x0000000200f07308 */ /* 0x0003e40000000800 */
[----:B-1----:R-:W-:Y:S08]  /*93d0*/  FFMA.FTZ R2, R192, c[0x0][0x2d0], -R111 ;  /* 0x0000b400c0027a23 */ /* 0x002ff0000001086f */
[----:B------:R1:W2:Y:S02]  /*93e0*/  MUFU.EX2 R239, R2 ;  /* 0x0000000200ef7308 */ /* 0x0002a40000000800 */
[--C-:B-1----:R-:W-:Y:S01]  /*93f0*/  FFMA.FTZ R2, R193, c[0x0][0x2d0], -R184.reuse ;  /* 0x0000b400c1027a23 */ /* 0x102fe200000108b8 */
[----:B--2---:R-:W-:Y:S07]  /*9400*/  F2FP.PACK_AB R122, R239, R240 ;  /* 0x000000f0ef7a723e */ /* 0x004fee00000000ff */
[----:B------:R-:W-:Y:S10]  /*9410*/  MUFU.EX2 R193, R141 ;  /* 0x0000008d00c17308 */ /* 0x000ff40000000800 */
[----:B------:R1:W-:Y:S02]  /*9420*/  MUFU.EX2 R237, R2 ;  /* 0x0000000200ed7308 */ /* 0x0003e40000000800 */
[--C-:B-1----:R-:W-:Y:S08]  /*9430*/  FFMA.FTZ R2, R194, c[0x0][0x2d0], -R184.reuse ;  /* 0x0000b400c2027a23 */ /* 0x102ff000000108b8 */
[----:B------:R-:W-:Y:S10]  /*9440*/  MUFU.EX2 R194, R140 ;  /* 0x0000008c00c27308 */ /* 0x000ff40000000800 */
[----:B------:R1:W2:Y:S02]  /*9450*/  MUFU.EX2 R236, R2 ;  /* 0x0000000200ec7308 */ /* 0x0002a40000000800 */
[--C-:B-1----:R-:W-:Y:S01]  /*9460*/  FFMA.FTZ R2, R195, c[0x0][0x2d0], -R184.reuse ;  /* 0x0000b400c3027a23 */ /* 0x102fe200000108b8 */
[----:B--2---:R-:W-:Y:S07]  /*9470*/  F2FP.PACK_AB R121, R236, R237 ;  /* 0x000000edec79723e */ /* 0x004fee00000000ff */
[----:B------:R1:W-:Y:S02]  /*9480*/  MUFU.EX2 R235, R2 ;  /* 0x0000000200eb7308 */ /* 0x0003e40000000800 */
[----:B-1----:R-:W-:Y:S08]  /*9490*/  FFMA.FTZ R2, R196, c[0x0][0x2d0], -R184 ;  /* 0x0000b400c4027a23 */ /* 0x002ff000000108b8 */
[----:B------:R-:W-:Y:S10]  /*94a0*/  MUFU.EX2 R196, R107 ;  /* 0x0000006b00c47308 */ /* 0x000ff40000000800 */
[----:B------:R1:W2:Y:S02]  /*94b0*/  MUFU.EX2 R234, R2 ;  /* 0x0000000200ea7308 */ /* 0x0002a40000000800 */
[--C-:B-1----:R-:W-:Y:S01]  /*94c0*/  FFMA.FTZ R2, R197, c[0x0][0x2d0], -R109.reuse ;  /* 0x0000b400c5027a23 */ /* 0x102fe2000001086d */
[----:B--2---:R-:W-:Y:S07]  /*94d0*/  F2FP.PACK_AB R123, R234, R235 ;  /* 0x000000ebea7b723e */ /* 0x004fee00000000ff */
[----:B------:R-:W-:Y:S01]  /*94e0*/  MUFU.EX2 R197, R106 ;  /* 0x0000006a00c57308 */ /* 0x000fe20000000800 */
[C---:B------:R-:W-:Y:S09]  /*94f0*/  HMMA.16816.F32 R8, R120.reuse, R116, R8 ;  /* 0x000000747808723c */ /* 0x040ff20000001808 */
[----:B------:R1:W-:Y:S01]  /*9500*/  MUFU.EX2 R230, R2 ;  /* 0x0000000200e67308 */ /* 0x0003e20000000800 */
[-C--:B------:R-:W-:Y:S08]  /*9510*/  HMMA.16816.F32 R12, R120, R118.reuse, R12 ;  /* 0x00000076780c723c */ /* 0x080ff0000000180c */
[C---:B------:R-:W-:Y:S01]  /*9520*/  HMMA.16816.F32 R16, R112.reuse, R118, R16 ;  /* 0x000000767010723c */ /* 0x040fe20000001810 */
[----:B------:R-:W2:Y:S07]  /*9530*/  LDSM.16.MT88.4 R116, [R206+0x1400] ;  /* 0x00140000ce74783b */ /* 0x000eae0000004200 */
[-C--:B------:R-:W-:Y:S04]  /*9540*/  HMMA.16816.F32 R20, R112, R124.reuse, R20 ;  /* 0x0000007c7014723c */ /* 0x080fe80000001814 */
[--C-:B-1----:R-:W-:Y:S04]  /*9550*/  FFMA.FTZ R2, R200, c[0x0][0x2d0], -R109.reuse ;  /* 0x0000b400c8027a23 */ /* 0x102fe8000001086d */
[C---:B------:R-:W-:Y:S01]  /*9560*/  HMMA.16816.F32 R24, R120.reuse, R124, R24 ;  /* 0x0000007c7818723c */ /* 0x040fe20000001818 */
[----:B------:R1:W3:Y:S07]  /*9570*/  MUFU.EX2 R232, R2 ;  /* 0x0000000200e87308 */ /* 0x0002ee0000000800 */
[-C--:B------:R-:W-:Y:S08]  /*9580*/  HMMA.16816.F32 R28, R120, R126.reuse, R28 ;  /* 0x0000007e781c723c */ /* 0x080ff0000000181c */
[C---:B------:R-:W-:Y:S01]  /*9590*/  HMMA.16816.F32 R32, R112.reuse, R126, R32 ;  /* 0x0000007e7020723c */ /* 0x040fe20000001820 */
[----:B------:R-:W4:Y:S07]  /*95a0*/  LDSM.16.MT88.4 R124, [R205+0x2400] ;  /* 0x00240000cd7c783b */ /* 0x000f2e0000004200 */
[-C--:B------:R-:W-:Y:S04]  /*95b0*/  HMMA.16816.F32 R36, R112, R128.reuse, R36 ;  /* 0x000000807024723c */ /* 0x080fe80000001824 */
[--C-:B-1----:R-:W-:Y:S04]  /*95c0*/  FFMA.FTZ R2, R198, c[0x0][0x2d0], -R109.reuse ;  /* 0x0000b400c6027a23 */ /* 0x102fe8000001086d */
[C---:B------:R-:W-:Y:S01]  /*95d0*/  HMMA.16816.F32 R40, R120.reuse, R128, R40 ;  /* 0x000000807828723c */ /* 0x040fe20000001828 */
[----:B------:R1:W-:Y:S07]  /*95e0*/  MUFU.EX2 R233, R2 ;  /* 0x0000000200e97308 */ /* 0x0003ee0000000800 */
[-C--:B------:R-:W-:Y:S08]  /*95f0*/  HMMA.16816.F32 R44, R120, R130.reuse, R44 ;  /* 0x00000082782c723c */ /* 0x080ff0000000182c */
[C---:B------:R-:W-:Y:S01]  /*9600*/  HMMA.16816.F32 R48, R112.reuse, R130, R48 ;  /* 0x000000827030723c */ /* 0x040fe20000001830 */
[----:B------:R-:W5:Y:S07]  /*9610*/  LDSM.16.MT88.4 R128, [R206+0x2400] ;  /* 0x00240000ce80783b */ /* 0x000f6e0000004200 */
[-C--:B--2---:R-:W-:Y:S04]  /*9620*/  HMMA.16816.F32 R52, R112, R116.reuse, R52 ;  /* 0x000000747034723c */ /* 0x084fe80000001834 */
[----:B-1----:R-:W-:Y:S04]  /*9630*/  FFMA.FTZ R2, R201, c[0x0][0x2d0], -R109 ;  /* 0x0000b400c9027a23 */ /* 0x002fe8000001086d */
[C---:B------:R-:W-:Y:S01]  /*9640*/  HMMA.16816.F32 R56, R120.reuse, R116, R56 ;  /* 0x000000747838723c */ /* 0x040fe20000001838 */
[----:B------:R1:W2:Y:S07]  /*9650*/  MUFU.EX2 R231, R2 ;  /* 0x0000000200e77308 */ /* 0x0002ae0000000800 */
[-C--:B------:R-:W-:Y:S08]  /*9660*/  HMMA.16816.F32 R60, R120, R118.reuse, R60 ;  /* 0x00000076783c723c */ /* 0x080ff0000000183c */
[C---:B------:R-:W-:Y:S01]  /*9670*/  HMMA.16816.F32 R64, R112.reuse, R118, R64 ;  /* 0x000000767040723c */ /* 0x040fe20000001840 */
[----:B------:R-:W2:Y:S07]  /*9680*/  LDSM.16.MT88.4 R116, [R205+0x800] ;  /* 0x00080000cd74783b */ /* 0x000eae0000004200 */
[-C--:B----4-:R-:W-:Y:S04]  /*9690*/  HMMA.16816.F32 R68, R112, R124.reuse, R68 ;  /* 0x0000007c7044723c */ /* 0x090fe80000001844 */
[--C-:B-1----:R-:W-:Y:S04]  /*96a0*/  FFMA.FTZ R2, R222, c[0x0][0x2d0], -R110.reuse ;  /* 0x0000b400de027a23 */ /* 0x102fe8000001086e */
[C---:B------:R-:W-:Y:S01]  /*96b0*/  HMMA.16816.F32 R72, R120.reuse, R124, R72 ;  /* 0x0000007c7848723c */ /* 0x040fe20000001848 */
[----:B------:R1:W-:Y:S07]  /*96c0*/  MUFU.EX2 R229, R2 ;  /* 0x0000000200e57308 */ /* 0x0003ee0000000800 */
[-C--:B------:R-:W-:Y:S08]  /*96d0*/  HMMA.16816.F32 R76, R120, R126.reuse, R76 ;  /* 0x0000007e784c723c */ /* 0x080ff0000000184c */
[C---:B------:R-:W-:Y:S01]  /*96e0*/  HMMA.16816.F32 R80, R112.reuse, R126, R80 ;  /* 0x0000007e7050723c */ /* 0x040fe20000001850 */
[----:B------:R-:W4:Y:S07]  /*96f0*/  LDSM.16.MT88.4 R124, [R206+0x800] ;  /* 0x00080000ce7c783b */ /* 0x000f2e0000004200 */
[-C--:B-----5:R-:W-:Y:S04]  /*9700*/  HMMA.16816.F32 R84, R112, R128.reuse, R84 ;  /* 0x000000807054723c */ /* 0x0a0fe80000001854 */
[--C-:B-1----:R-:W-:Y:S04]  /*9710*/  FFMA.FTZ R2, R223, c[0x0][0x2d0], -R110.reuse ;  /* 0x0000b400df027a23 */ /* 0x102fe8000001086e */
[C---:B------:R-:W-:Y:S01]  /*9720*/  HMMA.16816.F32 R88, R120.reuse, R128, R88 ;  /* 0x000000807858723c */ /* 0x040fe20000001858 */
[----:B------:R1:W5:Y:S07]  /*9730*/  MUFU.EX2 R228, R2 ;  /* 0x0000000200e47308 */ /* 0x00036e0000000800 */
[-C--:B------:R-:W-:Y:S08]  /*9740*/  HMMA.16816.F32 R92, R120, R130.reuse, R92 ;  /* 0x00000082785c723c */ /* 0x080ff0000000185c */
[----:B------:R-:W-:Y:S01]  /*9750*/  HMMA.16816.F32 R96, R112, R130, R96 ;  /* 0x000000827060723c */ /* 0x000fe20000001860 */
[----:B------:R-:W4:Y:S06]  /*9760*/  LDSM.16.MT88.4 R128, [R205+0x1800] ;  /* 0x00180000cd80783b */ /* 0x000f2c0000004200 */
[----:B---3--:R-:W-:Y:S01]  /*9770*/  F2FP.PACK_AB R112, R232, R230 ;  /* 0x000000e6e870723e */ /* 0x008fe200000000ff */
[----:B-1----:R-:W-:Y:S01]  /*9780*/  FFMA.FTZ R2, R203, c[0x0][0x2d0], -R110 ;  /* 0x0000b400cb027a23 */ /* 0x002fe2000001086e */
[----:B--2---:R-:W-:Y:S03]  /*9790*/  F2FP.PACK_AB R114, R231, R233 ;  /* 0x000000e9e772723e */ /* 0x004fe600000000ff */
[----:B------:R1:W2:Y:S01]  /*97a0*/  MUFU.EX2 R226, R2 ;  /* 0x0000000200e27308 */ /* 0x0002a20000000800 */
[----:B-----5:R-:W-:Y:S01]  /*97b0*/  F2FP.PACK_AB R113, R228, R229 ;  /* 0x000000e5e471723e */ /* 0x020fe200000000ff */
[--C-:B-1----:R-:W-:Y:S01]  /*97c0*/  FFMA.FTZ R2, R225, c[0x0][0x2d0], -R111.reuse ;  /* 0x0000b400e1027a23 */ /* 0x102fe2000001086f */
[----:B--2---:R-:W-:Y:S07]  /*97d0*/  F2FP.PACK_AB R115, R226, R227 ;  /* 0x000000e3e273723e */ /* 0x004fee00000000ff */
[----:B------:R1:W-:Y:S01]  /*97e0*/  MUFU.EX2 R225, R2 ;  /* 0x0000000200e17308 */ /* 0x0003e20000000800 */
[-C--:B------:R-:W-:Y:S03]  /*97f0*/  HMMA.16816.F32 R4, R112, R116.reuse, R4 ;  /* 0x000000747004723c */ /* 0x080fe60000001804 */
[--C-:B-1----:R-:W-:Y:S02]  /*9800*/  FFMA.FTZ R2, R162, c[0x0][0x2d0], -R111.reuse ;  /* 0x0000b400a2027a23 */ /* 0x102fe4000001086f */
[----:B------:R-:W-:Y:S04]  /*9810*/  IMAD.MOV.U32 R162, RZ, RZ, R138 ;  /* 0x000000ffffa27224 */ /* 0x000fe800078e008a */
[----:B------:R1:W2:Y:S03]  /*9820*/  MUFU.EX2 R223, R2 ;  /* 0x0000000200df7308 */ /* 0x0002a60000000800 */
[----:B------:R-:W-:Y:S01]  /*9830*/  MOV R164, R162 ;  /* 0x000000a200a47202 */ /* 0x000fe20000000f00 */
[--C-:B-1----:R-:W-:Y:S01]  /*9840*/  FFMA.FTZ R2, R224, c[0x0][0x2d0], -R111.reuse ;  /* 0x0000b400e0027a23 */ /* 0x102fe2000001086f */
[----:B--2---:R-:W-:Y:S05]  /*9850*/  F2FP.PACK_AB R120, R223, R225 ;  /* 0x000000e1df78723e */ /* 0x004fea00000000ff */
[----:B------:R1:W-:Y:S02]  /*9860*/  MUFU.EX2 R224, R2 ;  /* 0x0000000200e07308 */ /* 0x0003e40000000800 */
[----:B-1----:R-:W-:Y:S01]  /*9870*/  FFMA.FTZ R2, R246, c[0x0][0x2d0], -R111 ;  /* 0x0000b400f6027a23 */ /* 0x002fe2000001086f */
[----:B------:R-:W-:Y:S07]  /*9880*/  MOV R246, R160 ;  /* 0x000000a000f67202 */ /* 0x000fee0000000f00 */
[----:B------:R1:W2:Y:S02]  /*9890*/  MUFU.EX2 R222, R2 ;  /* 0x0000000200de7308 */ /* 0x0002a40000000800 */
[----:B-1----:R-:W-:Y:S01]  /*98a0*/  FFMA.FTZ R2, R161, c[0x0][0x2d0], -R184 ;  /* 0x0000b400a1027a23 */ /* 0x002fe200000108b8 */
[----:B--2---:R-:W-:Y:S01]  /*98b0*/  F2FP.PACK_AB R122, R222, R224 ;  /* 0x000000e0de7a723e */ /* 0x004fe200000000ff */
[----:B------:R-:W-:Y:S06]  /*98c0*/  IMAD.MOV.U32 R161, RZ, RZ, R142 ;  /* 0x000000ffffa17224 */ /* 0x000fec00078e008e */
[----:B------:R1:W-:Y:S01]  /*98d0*/  MUFU.EX2 R203, R2 ;  /* 0x0000000200cb7308 */ /* 0x0003e20000000800 */
[--C-:B------:R-:W-:Y:S02]  /*98e0*/  FFMA.FTZ R142, R252, c[0x0][0x2d0], -R110.reuse ;  /* 0x0000b400fc8e7a23 */ /* 0x100fe4000001086e */
[----:B------:R-:W-:Y:S02]  /*98f0*/  FFMA.FTZ R110, R247, c[0x0][0x2d0], -R110 ;  /* 0x0000b400f76e7a23 */ /* 0x000fe4000001086e */
[----:B------:R-:W-:Y:S02]  /*9900*/  IMAD.MOV.U32 R252, RZ, RZ, R152 ;  /* 0x000000fffffc7224 */ /* 0x000fe400078e0098 */
[----:B------:R-:W-:Y:S03]  /*9910*/  IMAD.MOV.U32 R247, RZ, RZ, R146 ;  /* 0x000000fffff77224 */ /* 0x000fe600078e0092 */
[----:B------:R-:W-:Y:S10]  /*9920*/  MUFU.EX2 R191, R110 ;  /* 0x0000006e00bf7308 */ /* 0x000ff40000000800 */
[----:B------:R2:W-:Y:S01]  /*9930*/  MUFU.EX2 R192, R142 ;  /* 0x0000008e00c07308 */ /* 0x0005e20000000800 */
[--C-:B-1----:R-:W-:Y:S09]  /*9940*/  FFMA.FTZ R2, R188, c[0x0][0x2d0], -R184.reuse ;  /* 0x0000b400bc027a23 */ /* 0x102ff200000108b8 */
[----:B------:R1:W3:Y:S01]  /*9950*/  MUFU.EX2 R200, R2 ;  /* 0x0000000200c87308 */ /* 0x0002e20000000800 */
[----:B--2---:R-:W-:Y:S01]  /*9960*/  LDSM.16.MT88.4 R140, [R206+0xc00] ;  /* 0x000c0000ce8c783b */ /* 0x004fe20000004200 */
[--C-:B-1----:R-:W-:Y:S01]  /*9970*/  FFMA.FTZ R2, R186, c[0x0][0x2d0], -R184.reuse ;  /* 0x0000b400ba027a23 */ /* 0x102fe200000108b8 */
[----:B---3--:R-:W-:Y:S02]  /*9980*/  F2FP.PACK_AB R121, R200, R203 ;  /* 0x000000cbc879723e */ /* 0x008fe400000000ff */
[----:B------:R-:W-:Y:S05]  /*9990*/  MOV R186, R139 ;  /* 0x0000008b00ba7202 */ /* 0x000fea0000000f00 */
[----:B------:R1:W-:Y:S01]  /*99a0*/  MUFU.EX2 R201, R2 ;  /* 0x0000000200c97308 */ /* 0x0003e20000000800 */
[----:B------:R-:W2:Y:S01]  /*99b0*/  LDSM.16.MT88.4 R136, [R205+0x2800] ;  /* 0x00280000cd88783b */ /* 0x000ea20000004200 */
[----:B-1----:R-:W-:Y:S02]  /*99c0*/  FFMA.FTZ R2, R238, c[0x0][0x2d0], -R184 ;  /* 0x0000b400ee027a23 */ /* 0x002fe400000108b8 */
[----:B------:R-:W-:Y:S06]  /*99d0*/  IMAD.MOV.U32 R238, RZ, RZ, R155 ;  /* 0x000000ffffee7224 */ /* 0x000fec00078e009b */
[----:B------:R-:W1:Y:S02]  /*99e0*/  MUFU.EX2 R199, R2 ;  /* 0x0000000200c77308 */ /* 0x000e640000000800 */
[----:B-1----:R-:W-:Y:S01]  /*99f0*/  F2FP.PACK_AB R123, R199, R201 ;  /* 0x000000c9c77b723e */ /* 0x002fe200000000ff */
[--C-:B------:R-:W-:Y:S02]  /*9a00*/  FFMA.FTZ R2, R158, c[0x0][0x2d0], -R109.reuse ;  /* 0x0000b4009e027a23 */ /* 0x100fe4000001086d */
[----:B------:R-:W-:Y:S01]  /*9a10*/  FFMA.FTZ R109, R157, c[0x0][0x2d0], -R109 ;  /* 0x0000b4009d6d7a23 */ /* 0x000fe2000001086d */
[----:B------:R-:W-:Y:S01]  /*9a20*/  MOV R157, R145 ;  /* 0x00000091009d7202 */ /* 0x000fe20000000f00 */
[----:B------:R-:W-:Y:S03]  /*9a30*/  IMAD.MOV.U32 R158, RZ, RZ, R144 ;  /* 0x000000ffff9e7224 */ /* 0x000fe600078e0090 */
[----:B------:R1:W-:Y:S01]  /*9a40*/  MUFU.EX2 R195, R2 ;  /* 0x0000000200c37308 */ /* 0x0003e20000000800 */
[C---:B------:R-:W-:Y:S04]  /*9a50*/  HMMA.16816.F32 R8, R120.reuse, R116, R8 ;  /* 0x000000747808723c */ /* 0x040fe80000001808 */
[----:B------:R-:W-:Y:S01]  /*9a60*/  MOV R163, R158 ;  /* 0x0000009e00a37202 */ /* 0x000fe20000000f00 */
[----:B------:R-:W-:Y:S02]  /*9a70*/  IMAD.MOV.U32 R162, RZ, RZ, R157 ;  /* 0x000000ffffa27224 */ /* 0x000fe400078e009d */
[--C-:B------:R-:W-:Y:S01]  /*9a80*/  FFMA.FTZ R144, R245, c[0x0][0x2d0], -R111.reuse ;  /* 0x0000b400f5907a23 */ /* 0x100fe2000001086f */
[-C--:B------:R-:W-:Y:S01]  /*9a90*/  HMMA.16816.F32 R12, R120, R118.reuse, R12 ;  /* 0x00000076780c723c */ /* 0x080fe2000000180c */
[----:B------:R-:W-:Y:S03]  /*9aa0*/  MUFU.EX2 R198, R109 ;  /* 0x0000006d00c67308 */ /* 0x000fe60000000800 */
[--C-:B------:R-:W-:Y:S01]  /*9ab0*/  FFMA.FTZ R145, R243, c[0x0][0x2d0], -R111.reuse ;  /* 0x0000b400f3917a23 */ /* 0x100fe2000001086f */
[----:B------:R-:W-:Y:S01]  /*9ac0*/  MOV R245, R148 ;  /* 0x0000009400f57202 */ /* 0x000fe20000000f00 */
[----:B------:R-:W-:Y:S01]  /*9ad0*/  FFMA.FTZ R111, R244, c[0x0][0x2d0], -R111 ;  /* 0x0000b400f46f7a23 */ /* 0x000fe2000001086f */
[----:B------:R-:W-:Y:S01]  /*9ae0*/  MOV R244, R150 ;  /* 0x0000009600f47202 */ /* 0x000fe20000000f00 */
[C---:B------:R-:W-:Y:S01]  /*9af0*/  HMMA.16816.F32 R16, R112.reuse, R118, R16 ;  /* 0x000000767010723c */ /* 0x040fe20000001810 */
[----:B------:R-:W3:Y:S02]  /*9b00*/  LDSM.16.MT88.4 R116, [R206+0x2800] ;  /* 0x00280000ce74783b */ /* 0x000ee40000004200 */
[----:B------:R-:W-:Y:S01]  /*9b10*/  MUFU.EX2 R187, R111 ;  /* 0x0000006f00bb7308 */ /* 0x000fe20000000800 */
[----:B------:R-:W-:Y:S02]  /*9b20*/  IMAD.MOV.U32 R243, RZ, RZ, R149 ;  /* 0x000000fffff37224 */ /* 0x000fe400078e0095 */
[--C-:B-1----:R-:W-:Y:S02]  /*9b30*/  FFMA.FTZ R2, R185, c[0x0][0x2d0], -R184.reuse ;  /* 0x0000b400b9027a23 */ /* 0x102fe400000108b8 */
[-C--:B----4-:R-:W-:Y:S05]  /*9b40*/  HMMA.16816.F32 R20, R112, R124.reuse, R20 ;  /* 0x0000007c7014723c */ /* 0x090fea0000001814 */
[----:B------:R1:W-:Y:S03]  /*9b50*/  MUFU.EX2 R107, R2 ;  /* 0x00000002006b7308 */ /* 0x0003e60000000800 */
[C---:B------:R-:W-:Y:S07]  /*9b60*/  HMMA.16816.F32 R24, R120.reuse, R124, R24 ;  /* 0x0000007c7818723c */ /* 0x040fee0000001818 */
[----:B------:R-:W4:Y:S01]  /*9b70*/  MUFU.EX2 R188, R145 ;  /* 0x0000009100bc7308 */ /* 0x000f220000000800 */
[-C--:B------:R-:W-:Y:S08]  /*9b80*/  HMMA.16816.F32 R28, R120, R126.reuse, R28 ;  /* 0x0000007e781c723c */ /* 0x080ff0000000181c */
[C---:B------:R-:W-:Y:S01]  /*9b90*/  HMMA.16816.F32 R32, R112.reuse, R126, R32 ;  /* 0x0000007e7020723c */ /* 0x040fe20000001820 */
[----:B------:R-:W5:Y:S01]  /*9ba0*/  LDSM.16.MT88.4 R124, [R205+0xc00] ;  /* 0x000c0000cd7c783b */ /* 0x000f620000004200 */
[----:B------:R-:W2:Y:S02]  /*9bb0*/  MUFU.EX2 R189, R144 ;  /* 0x0000009000bd7308 */ /* 0x000ea40000000800 */
[--C-:B-1----:R-:W-:Y:S01]  /*9bc0*/  FFMA.FTZ R2, R161, c[0x0][0x2d0], -R184.reuse ;  /* 0x0000b400a1027a23 */ /* 0x102fe200000108b8 */
[----:B------:R-:W-:Y:S03]  /*9bd0*/  MOV R161, R156 ;  /* 0x0000009c00a17202 */ /* 0x000fe60000000f00 */
[-C--:B------:R-:W-:Y:S04]  /*9be0*/  HMMA.16816.F32 R36, R112, R128.reuse, R36 ;  /* 0x000000807024723c */ /* 0x080fe80000001824 */
[----:B------:R1:W1:Y:S01]  /*9bf0*/  MUFU.EX2 R185, R2 ;  /* 0x0000000200b97308 */ /* 0x0002620000000800 */
[----:B----4-:R-:W-:Y:S03]  /*9c00*/  F2FP.PACK_AB R178, R187, R188 ;  /* 0x000000bcbbb2723e */ /* 0x010fe600000000ff */
[C---:B------:R-:W-:Y:S01]  /*9c10*/  HMMA.16816.F32 R40, R120.reuse, R128, R40 ;  /* 0x000000807828723c */ /* 0x040fe20000001828 */
[----:B------:R-:W4:Y:S04]  /*9c20*/  LDL R129, [R1+0x34] ;  /* 0x0000340001817983 */ /* 0x000f280000100800 */
[----:B------:R-:W5:Y:S03]  /*9c30*/  LDL.LU R128, [R1+0x20] ;  /* 0x0000200001807983 */ /* 0x000f660000300800 */
[-C--:B------:R-:W-:Y:S01]  /*9c40*/  HMMA.16816.F32 R44, R120, R130.reuse, R44 ;  /* 0x00000082782c723c */ /* 0x080fe2000000182c */
[----:B------:R-:W5:Y:S03]  /*9c50*/  LDL.LU R111, [R1+0x24] ;  /* 0x00002400016f7983 */ /* 0x000f660000300800 */
[----:B--2---:R-:W-:Y:S01]  /*9c60*/  F2FP.PACK_AB R176, R189, R190 ;  /* 0x000000bebdb0723e */ /* 0x004fe200000000ff */
[----:B------:R-:W2:Y:S03]  /*9c70*/  LDL.LU R110, [R1+0x28] ;  /* 0x00002800016e7983 */ /* 0x000ea60000300800 */
[C---:B------:R-:W-:Y:S01]  /*9c80*/  HMMA.16816.F32 R48, R112.reuse, R130, R48 ;  /* 0x000000827030723c */ /* 0x040fe20000001830 */
[----:B------:R-:W2:Y:S03]  /*9c90*/  LDL.LU R109, [R1+0x2c] ;  /* 0x00002c00016d7983 */ /* 0x000ea60000300800 */
[--C-:B-1----:R-:W-:Y:S01]  /*9ca0*/  FFMA.FTZ R2, R159, c[0x0][0x2d0], -R184.reuse ;  /* 0x0000b4009f027a23 */ /* 0x102fe200000108b8 */
[----:B------:R-:W-:Y:S01]  /*9cb0*/  F2FP.PACK_AB R177, R185, R107 ;  /* 0x0000006bb9b1723e */ /* 0x000fe200000000ff */
[----:B------:R-:W1:Y:S01]  /*9cc0*/  LDSM.16.MT88.4 R156, [R205+0x1c00] ;  /* 0x001c0000cd9c783b */ /* 0x000e620000004200 */
[----:B------:R-:W-:Y:S01]  /*9cd0*/  FFMA.FTZ R184, R108, c[0x0][0x2d0], -R184 ;  /* 0x0000b4006cb87a23 */ /* 0x000fe200000108b8 */
[-C--:B------:R-:W-:Y:S01]  /*9ce0*/  HMMA.16816.F32 R52, R112, R132.reuse, R52 ;  /* 0x000000847034723c */ /* 0x080fe20000001834 */
[----:B------:R-:W-:Y:S03]  /*9cf0*/  MUFU.EX2 R106, R2 ;  /* 0x00000002006a7308 */ /* 0x000fe60000000800 */
[----:B------:R-:W-:Y:S04]  /*9d00*/  F2FP.PACK_AB R108, R195, R197 ;  /* 0x000000c5c36c723e */ /* 0x000fe800000000ff */
[C---:B------:R-:W-:Y:S03]  /*9d10*/  HMMA.16816.F32 R56, R120.reuse, R132, R56 ;  /* 0x000000847838723c */ /* 0x040fe60000001838 */
[----:B------:R-:W3:Y:S05]  /*9d20*/  MUFU.EX2 R184, R184 ;  /* 0x000000b800b87308 */ /* 0x000eea0000000800 */
[-C--:B------:R-:W-:Y:S08]  /*9d30*/  HMMA.16816.F32 R60, R120, R134.reuse, R60 ;  /* 0x00000086783c723c */ /* 0x080ff0000000183c */
[C---:B------:R-:W-:Y:S08]  /*9d40*/  HMMA.16816.F32 R64, R112.reuse, R134, R64 ;  /* 0x000000867040723c */ /* 0x040ff00000001840 */
[-C--:B------:R-:W-:Y:S04]  /*9d50*/  HMMA.16816.F32 R68, R112, R136.reuse, R68 ;  /* 0x000000887044723c */ /* 0x080fe80000001844 */
[----:B---3--:R-:W-:Y:S04]  /*9d60*/  F2FP.PACK_AB R179, R184, R106 ;  /* 0x0000006ab8b3723e */ /* 0x008fe800000000ff */
[C---:B------:R-:W-:Y:S08]  /*9d70*/  HMMA.16816.F32 R72, R120.reuse, R136, R72 ;  /* 0x000000887848723c */ /* 0x040ff00000001848 */
[-C--:B------:R-:W-:Y:S08]  /*9d80*/  HMMA.16816.F32 R76, R120, R138.reuse, R76 ;  /* 0x0000008a784c723c */ /* 0x080ff0000000184c */
[C---:B------:R-:W-:Y:S08]  /*9d90*/  HMMA.16816.F32 R80, R112.reuse, R138, R80 ;  /* 0x0000008a7050723c */ /* 0x040ff00000001850 */
[-C--:B------:R-:W-:Y:S08]  /*9da0*/  HMMA.16816.F32 R84, R112, R116.reuse, R84 ;  /* 0x000000747054723c */ /* 0x080ff00000001854 */
[C---:B------:R-:W-:Y:S08]  /*9db0*/  HMMA.16816.F32 R88, R120.reuse, R116, R88 ;  /* 0x000000747858723c */ /* 0x040ff00000001858 */
[-C--:B------:R-:W-:Y:S08]  /*9dc0*/  HMMA.16816.F32 R92, R120, R118.reuse, R92 ;  /* 0x00000076785c723c */ /* 0x080ff0000000185c */
[----:B------:R-:W-:Y:S04]  /*9dd0*/  HMMA.16816.F32 R96, R112, R118, R96 ;  /* 0x000000767060723c */ /* 0x000fe80000001860 */
[----:B----4-:R-:W-:Y:S02]  /*9de0*/  ISETP.GT.AND P0, PT, R221, R129, PT ;  /* 0x00000081dd00720c */ /* 0x010fe40003f04270 */
[----:B------:R-:W-:Y:S01]  /*9df0*/  MOV R221, R151 ;  /* 0x0000009700dd7202 */ /* 0x000fe20000000f00 */
[----:B-----5:R-:W-:Y:S02]  /*9e00*/  FFMA.FTZ R100, R100, R128, R169 ;  /* 0x0000008064647223 */ /* 0x020fe400000100a9 */
[----:B------:R-:W-:Y:S03]  /*9e10*/  FFMA.FTZ R101, R101, R111, R168 ;  /* 0x0000006f65657223 */ /* 0x000fe600000100a8 */
[----:B------:R-:W-:Y:S01]  /*9e20*/  F2FP.PACK_AB R111, R191, R192 ;  /* 0x000000c0bf6f723e */ /* 0x000fe200000000ff */
[----:B------:R-:W-:Y:S02]  /*9e30*/  FADD.FTZ R100, R165, R100 ;  /* 0x00000064a5647221 */ /* 0x000fe40000010000 */
[----:B--2---:R-:W-:Y:S01]  /*9e40*/  FFMA.FTZ R3, R3, R110, R167 ;  /* 0x0000006e03037223 */ /* 0x004fe200000100a7 */
[----:B------:R-:W-:Y:S01]  /*9e50*/  F2FP.PACK_AB R110, R198, R196 ;  /* 0x000000c4c66e723e */ /* 0x000fe200000000ff */
[----:B------:R-:W-:Y:S02]  /*9e60*/  FADD.FTZ R101, R164, R101 ;  /* 0x00000065a4657221 */ /* 0x000fe40000010000 */
[----:B------:R-:W-:Y:S01]  /*9e70*/  FFMA.FTZ R0, R0, R109, R166 ;  /* 0x0000006d00007223 */ /* 0x000fe200000100a6 */
[----:B------:R-:W-:Y:S01]  /*9e80*/  F2FP.PACK_AB R109, R193, R194 ;  /* 0x000000c2c16d723e */ /* 0x000fe200000000ff */
[----:B------:R-:W-:Y:S02]  /*9e90*/  FADD.FTZ R101, R161, R101 ;  /* 0x00000065a1657221 */ /* 0x000fe40000010000 */
[----:B------:R-:W-:Y:S01]  /*9ea0*/  FADD.FTZ R2, R163, R0 ;  /* 0x00000000a3027221 */ /* 0x000fe20000010000 */
[----:B------:R-:W-:Y:S01]  /*9eb0*/  MOV R0, R154 ;  /* 0x0000009a00007202 */ /* 0x000fe20000000f00 */
[----:B------:R-:W-:Y:S02]  /*9ec0*/  FADD.FTZ R186, R186, R3 ;  /* 0x00000003baba7221 */ /* 0x000fe40000010000 */
[-C--:B------:R-:W-:Y:S01]  /*9ed0*/  HMMA.16816.F32 R112, R108, R124.reuse, R4 ;  /* 0x0000007c6c70723c */ /* 0x080fe20000001804 */
[----:B------:R-:W2:Y:S04]  /*9ee0*/  LDSM.16.MT88.4 R4, [R206+0x2c00] ;  /* 0x002c0000ce04783b */ /* 0x000ea80000004200 */
[----:B------:R-:W-:Y:S01]  /*9ef0*/  FADD.FTZ R3, R162, R100 ;  /* 0x00000064a2037221 */ /* 0x000fe20000010000 */
[----:B------:R-:W-:Y:S01]  /*9f00*/  MOV R100, R153 ;  /* 0x0000009900647202 */ /* 0x000fe20000000f00 */
[----:B------:R-:W-:Y:S01]  /*9f10*/  FADD.FTZ R0, R0, R186 ;  /* 0x000000ba00007221 */ /* 0x000fe20000010000 */
[C---:B------:R-:W-:Y:S04]  /*9f20*/  HMMA.16816.F32 R116, R176.reuse, R124, R8 ;  /* 0x0000007cb074723c */ /* 0x040fe80000001808 */
[----:B------:R-:W-:Y:S01]  /*9f30*/  FADD.FTZ R3, R221, R3 ;  /* 0x00000003dd037221 */ /* 0x000fe20000010000 */
[----:B------:R-:W-:Y:S01]  /*9f40*/  MOV R221, R202 ;  /* 0x000000ca00dd7202 */ /* 0x000fe20000000f00 */
[----:B------:R-:W-:Y:S02]  /*9f50*/  FADD.FTZ R0, R243, R0 ;  /* 0x00000000f3007221 */ /* 0x000fe40000010000 */
[-C--:B------:R-:W-:Y:S04]  /*9f60*/  HMMA.16816.F32 R120, R176, R126.reuse, R12 ;  /* 0x0000007eb078723c */ /* 0x080fe8000000180c */
[----:B------:R-:W-:Y:S02]  /*9f70*/  FADD.FTZ R10, R248, R3 ;  /* 0x00000003f80a7221 */ /* 0x000fe40000010000 */
[----:B------:R-:W-:Y:S02]  /*9f80*/  FADD.FTZ R8, R242, R0 ;  /* 0x00000000f2087221 */ /* 0x000fe40000010000 */
        /* <DEDUP_REMOVED lines=16> */
[-C--:B-1----:R-:W-:Y:S04]  /*a090*/  HMMA.16816.F32 R144, R108, R156.reuse, R36 ;  /* 0x0000009c6c90723c */ /* 0x082fe80000001824 */
        /* <DEDUP_REMOVED lines=31> */
[----:B------:R-:W-:Y:S02]  /*a290*/  IMAD.MOV.U32 R101, RZ, RZ, R104 ;  /* 0x000000ffff657224 */ /* 0x000fe400078e0068 */
[C---:B------:R-:W-:Y:S04]  /*a2a0*/  HMMA.16816.F32 R80, R108.reuse, R182, R80 ;  /* 0x000000b66c50723c */ /* 0x040fe80000001850 */
[----:B------:R-:W-:Y:S01]  /*a2b0*/  FADD.FTZ R3, R107, R3 ;  /* 0x000000036b037221 */ /* 0x000fe20000010000 */
[----:B------:R-:W-:Y:S03]  /*a2c0*/  MOV R107, R102 ;  /* 0x00000066006b7202 */ /* 0x000fe60000000f00 */
[----:B------:R-:W-:Y:S01]  /*a2d0*/  FADD.FTZ R3, R185, R3 ;  /* 0x00000003b9037221 */ /* 0x000fe20000010000 */
[-C--:B--2---:R-:W-:Y:S08]  /*a2e0*/  HMMA.16816.F32 R84, R108, R4.reuse, R84 ;  /* 0x000000046c54723c */ /* 0x084ff00000001854 */
[C---:B------:R-:W-:Y:S07]  /*a2f0*/  HMMA.16816.F32 R88, R176.reuse, R4, R88 ;  /* 0x00000004b058723c */ /* 0x040fee0000001858 */
[----:B------:R-:W-:Y:S01]  /*a300*/  FADD.FTZ R4, R226, R2 ;  /* 0x00000002e2047221 */ /* 0x000fe20000010000 */
[-C--:B------:R-:W-:Y:S04]  /*a310*/  HMMA.16816.F32 R92, R176, R6.reuse, R92 ;  /* 0x00000006b05c723c */ /* 0x080fe8000000185c */
[----:B------:R-:W-:Y:S02]  /*a320*/  FADD.FTZ R5, R222, R0 ;  /* 0x00000000de057221 */ /* 0x000fe40000010000 */
[----:B------:R-:W-:Y:S02]  /*a330*/  FADD.FTZ R2, R197, R8 ;  /* 0x00000008c5027221 */ /* 0x000fe40000010000 */
[----:B------:R-:W-:Y:S01]  /*a340*/  FADD.FTZ R0, R194, R4 ;  /* 0x00000004c2007221 */ /* 0x000fe20000010000 */
[----:B------:R-:W-:Y:S04]  /*a350*/  HMMA.16816.F32 R96, R108, R6, R96 ;  /* 0x000000066c60723c */ /* 0x000fe80000001860 */
[----:B------:R-:W-:Y:S02]  /*a360*/  FADD.FTZ R5, R190, R5 ;  /* 0x00000005be057221 */ /* 0x000fe40000010000 */
[----:B------:R-:W-:Y:S02]  /*a370*/  FADD.FTZ R2, R195, R2 ;  /* 0x00000002c3027221 */ /* 0x000fe40000010000 */
[----:B------:R-:W-:Y:S04]  /*a380*/  FADD.FTZ R4, R193, R0 ;  /* 0x00000000c1047221 */ /* 0x000fe80000010000 */
        /* <DEDUP_REMOVED lines=9> */
[----:B------:R-:W-:Y:S02]  /*a420*/  FADD.FTZ R2, R187, R2 ;  /* 0x00000002bb027221 */ /* 0x000fe40000010000 */
[----:B------:R-:W-:Y:S01]  /*a430*/  FADD.FTZ R0, R184, R0 ;  /* 0x00000000b8007221 */ /* 0x000fe20000010000 */
[----:B------:R1:W-:Y:S04]  /*a440*/  STL [R1+0x24], R3 ;  /* 0x0000240301007387 */ /* 0x0003e80000100800 */
[----:B------:R1:W-:Y:S04]  /*a450*/  STL [R1+0x28], R2 ;  /* 0x0000280201007387 */ /* 0x0003e80000100800 */
[----:B------:R1:W-:Y:S01]  /*a460*/  STL [R1+0x2c], R0 ;  /* 0x00002c0001007387 */ /* 0x0003e20000100800 */
[----:B------:R-:W-:-:S05]  /*a470*/  @P0 BRA `(.L_x_553) ;  /* 0xffffb87000000947 */ /* 0x000fca000383ffff */
.L_x_552:
[----:B-1----:R-:W-:-:S13]  /*a480*/  ISETP.GE.AND P0, PT, R202, RZ, PT ;  /* 0x000000ffca00720c */ /* 0x002fda0003f06270 */
[----:B------:R-:W-:Y:S05]  /*a490*/  @!P0 BRA `(.L_x_554) ;  /* 0x00003d2000008947 */ /* 0x000fea0003800000 */
[----:B------:R-:W-:Y:S01]  /*a4a0*/  IMAD.MOV.U32 R3, RZ, RZ, R104 ;  /* 0x000000ffff037224 */ /* 0x000fe200078e0068 */
[----:B------:R-:W-:Y:S01]  /*a4b0*/  MOV R107, R102 ;  /* 0x00000066006b7202 */ /* 0x000fe20000000f00 */
[----:B------:R-:W-:Y:S01]  /*a4c0*/  IMAD.MOV.U32 R2, RZ, RZ, R105 ;  /* 0x000000ffff027224 */ /* 0x000fe200078e0069 */
[----:B------:R-:W-:Y:S02]  /*a4d0*/  MOV R106, R103 ;  /* 0x00000067006a7202 */ /* 0x000fe40000000f00 */
.L_x_555:
[----:B------:R-:W2:Y:S01]  /*a4e0*/  LDL.64 R42, [R1+0x10] ;  /* 0x00001000012a7983 */ /* 0x000ea20000100a00 */
[----:B------:R-:W-:Y:S04]  /*a4f0*/  DEPBAR.LE SB0, 0x0 ;  /* 0x000080000000791a */ /* 0x000fe80000000000 */
[----:B------:R-:W-:Y:S01]  /*a500*/  WARPSYNC 0xffffffff ;  /* 0xffffffff00007948 */ /* 0x000fe20003800000 */
[----:B---3--:R-:W3:Y:S01]  /*a510*/  LDL R47, [R1+0x1c] ;  /* 0x00001c00012f7983 */ /* 0x008ee20000100800 */
[----:B------:R-:W-:Y:S01]  /*a520*/  SHF.R.S32.HI R0, RZ, 0x1f, R202 ;  /* 0x0000001fff007819 */ /* 0x000fe200000114ca */
[----:B------:R-:W-:Y:S01]  /*a530*/  IMAD.WIDE.U32 R28, R202, c[0x0][0x208], RZ ;  /* 0x00008200ca1c7a25 */ /* 0x000fe200078e00ff */
[----:B------:R-:W-:Y:S01]  /*a540*/  MOV R44, c[0x0][0x208] ;  /* 0x00008200002c7a02 */ /* 0x000fe20000000f00 */
[----:B------:R-:W4:Y:S02]  /*a550*/  LDL R203, [R1+0x30] ;  /* 0x0000300001cb7983 */ /* 0x000f240000100800 */
[----:B------:R-:W-:Y:S01]  /*a560*/  IMAD R0, R0, c[0x0][0x208], RZ ;  /* 0x0000820000007a24 */ /* 0x000fe200078e02ff */
[----:B------:R-:W-:Y:S01]  /*a570*/  SHF.L.U32 R36, R28, 0x6, RZ ;  /* 0x000000061c247819 */ /* 0x000fe200000006ff */
[----:B------:R-:W-:Y:S02]  /*a580*/  BAR.SYNC.DEFER_BLOCKING 0x0 ;  /* 0x0000000000007b1d */ /* 0x000fe40000010000 */
[----:B------:R-:W-:Y:S01]  /*a590*/  IMAD R0, R202, c[0x0][0x20c], R0 ;  /* 0x00008300ca007a24 */ /* 0x000fe200078e0200 */
[----:B------:R-:W-:Y:S04]  /*a5a0*/  LEA R40, P2, R44, R36, 0x5 ;  /* 0x000000242c287211 */ /* 0x000fe800078428ff */
[----:B------:R-:W-:Y:S04]  /*a5b0*/  IADD3 R0, R29, R0, RZ ;  /* 0x000000001d007210 */ /* 0x000fe80007ffe0ff */
[----:B------:R-:W-:Y:S01]  /*a5c0*/  SHF.L.U64.HI R0, R28, 0x6, R0 ;  /* 0x000000061c007819 */ /* 0x000fe20000010200 */
[----:B------:R-:W-:Y:S08]  /*a5d0*/  LDSM.16.M88.4 R64, [R207] ;  /* 0x00000000cf40783b */ /* 0x000ff00000000200 */
[----:B------:R-:W1:Y:S08]  /*a5e0*/  LDSM.16.M88.4 R16, [R204] ;  /* 0x00000000cc10783b */ /* 0x000e700000000200 */
        /* <DEDUP_REMOVED lines=15> */
[----:B------:R-:W-:Y:S01]  /*a6e0*/  MOV R32, c[0x0][0x20c] ;  /* 0x0000830000207a02 */ /* 0x000fe20000000f00 */
[-C--:B------:R-:W-:Y:S04]  /*a6f0*/  HMMA.16816.F32 R28, R60, R34.reuse, RZ ;  /* 0x000000223c1c723c */ /* 0x080fe800000018ff */
[----:B------:R-:W-:Y:S04]  /*a700*/  LEA.HI.X R44, R44, R0, R32, 0x5, P2 ;  /* 0x000000002c2c7211 */ /* 0x000fe800010f2c20 */
[C---:B------:R-:W-:Y:S04]  /*a710*/  HMMA.16816.F32 R32, R64.reuse, R34, RZ ;  /* 0x000000224020723c */ /* 0x040fe800000018ff */
[C---:B--2---:R-:W-:Y:S02]  /*a720*/  IADD3 R37, P0, R42.reuse, 0x20, RZ ;  /* 0x000000202a257810 */ /* 0x044fe40007f1e0ff */
[----:B------:R-:W-:Y:S02]  /*a730*/  IADD3 R41, P1, R42, 0x40, RZ ;  /* 0x000000402a297810 */ /* 0x000fe40007f3e0ff */
[C---:B------:R-:W-:Y:S04]  /*a740*/  IADD3 R59, P2, R36.reuse, R37, RZ ;  /* 0x00000025243b7210 */ /* 0x040fe80007f5e0ff */
[-C--:B---3--:R-:W-:Y:S02]  /*a750*/  IADD3.X R45, RZ, R47.reuse, RZ, P0, !PT ;  /* 0x0000002fff2d7210 */ /* 0x088fe400007fe4ff */
[C---:B------:R-:W-:Y:S02]  /*a760*/  IADD3 R55, P0, R36.reuse, R42, RZ ;  /* 0x0000002a24377210 */ /* 0x040fe40007f1e0ff */
[----:B------:R-:W-:Y:S02]  /*a770*/  IADD3.X R46, RZ, R47, RZ, P1, !PT ;  /* 0x0000002fff2e7210 */ /* 0x000fe40000ffe4ff */
[----:B------:R-:W-:Y:S02]  /*a780*/  IADD3 R53, P6, R36, R41, RZ ;  /* 0x0000002924357210 */ /* 0x000fe40007fde0ff */
[----:B------:R-:W-:Y:S02]  /*a790*/  IADD3 R105, P1, R40, R37, RZ ;  /* 0x0000002528697210 */ /* 0x000fe40007f3e0ff */
[-C--:B------:R-:W-:Y:S01]  /*a7a0*/  HMMA.16816.F32 R36, R64, R48.reuse, RZ ;  /* 0x000000304024723c */ /* 0x080fe200000018ff */
[----:B------:R-:W-:Y:S02]  /*a7b0*/  IADD3.X R57, R0, R47, RZ, P0, !PT ;  /* 0x0000002f00397210 */ /* 0x000fe400007fe4ff */
[----:B------:R-:W-:Y:S02]  /*a7c0*/  IADD3 R104, P0, R40, R41, RZ ;  /* 0x0000002928687210 */ /* 0x000fe40007f1e0ff */
[CC--:B------:R-:W-:Y:S02]  /*a7d0*/  IADD3.X R193, R0.reuse, R45.reuse, RZ, P2, !PT ;  /* 0x0000002d00c17210 */ /* 0x0c0fe400017fe4ff */
[-C--:B------:R-:W-:Y:S02]  /*a7e0*/  IADD3.X R192, R0, R46.reuse, RZ, P6, !PT ;  /* 0x0000002e00c07210 */ /* 0x080fe400037fe4ff */
[----:B------:R-:W-:Y:S03]  /*a7f0*/  LEA R56, P6, R55, c[0x0][0x1f8], 0x1 ;  /* 0x00007e0037387a11 */ /* 0x000fe600078c08ff */
[C---:B------:R-:W-:Y:S02]  /*a800*/  IADD3.X R195, R44.reuse, R45, RZ, P1, !PT ;  /* 0x0000002d2cc37210 */ /* 0x040fe40000ffe4ff */
[----:B------:R-:W-:Y:S02]  /*a810*/  LEA R54, P1, R59, c[0x0][0x1f8], 0x1 ;  /* 0x00007e003b367a11 */ /* 0x000fe400078208ff */
[----:B------:R-:W-:Y:S02]  /*a820*/  IADD3.X R194, R44, R46, RZ, P0, !PT ;  /* 0x0000002e2cc27210 */ /* 0x000fe400007fe4ff */
[----:B------:R-:W-:Y:S02]  /*a830*/  LEA R58, P0, R53, c[0x0][0x1f8], 0x1 ;  /* 0x00007e00353a7a11 */ /* 0x000fe400078008ff */
[----:B------:R-:W-:Y:S02]  /*a840*/  LEA.HI.X R57, R55, c[0x0][0x1fc], R57, 0x1, P6 ;  /* 0x00007f0037397a11 */ /* 0x000fe400030f0c39 */
[----:B------:R-:W-:Y:S02]  /*a850*/  LEA.HI.X R55, R59, c[0x0][0x1fc], R193, 0x1, P1 ;  /* 0x00007f003b377a11 */ /* 0x000fe400008f0cc1 */
[----:B------:R-:W-:Y:S02]  /*a860*/  LEA.HI.X R59, R53, c[0x0][0x1fc], R192, 0x1, P0 ;  /* 0x00007f00353b7a11 */ /* 0x000fe400000f0cc0 */
[C---:B------:R-:W-:Y:S02]  /*a870*/  LEA R198, P1, R105.reuse, c[0x0][0x1f8], 0x1 ;  /* 0x00007e0069c67a11 */ /* 0x040fe400078208ff */
[C---:B------:R-:W-:Y:S02]  /*a880*/  LEA R196, P0, R104.reuse, c[0x0][0x1f8], 0x1 ;  /* 0x00007e0068c47a11 */ /* 0x040fe400078008ff */
[----:B------:R-:W-:Y:S02]  /*a890*/  LEA.HI.X R199, R105, c[0x0][0x1fc], R195, 0x1, P1 ;  /* 0x00007f0069c77a11 */ /* 0x000fe400008f0cc3 */
[----:B------:R-:W-:Y:S02]  /*a8a0*/  LEA.HI.X R197, R104, c[0x0][0x1fc], R194, 0x1, P0 ;  /* 0x00007f0068c57a11 */ /* 0x000fe400000f0cc2 */
[----:B------:R-:W2:Y:S01]  /*a8b0*/  LDSM.16.M88.4 R192, [R218] ;  /* 0x00000000dac0783b */ /* 0x000ea20000000200 */
[----:B----4-:R-:W-:Y:S02]  /*a8c0*/  SHF.L.U32 R203, R203, 0x1, RZ ;  /* 0x00000001cbcb7819 */ /* 0x010fe400000006ff */
[----:B------:R-:W-:Y:S02]  /*a8d0*/  IADD3 R52, P2, R40, R42, RZ ;  /* 0x0000002a28347210 */ /* 0x000fe40007f5e0ff */
[C---:B------:R-:W-:Y:S02]  /*a8e0*/  HMMA.16816.F32 R40, R60.reuse, R48, RZ ;  /* 0x000000303c28723c */ /* 0x040fe400000018ff */
[----:B------:R-:W-:Y:S01]  /*a8f0*/  IADD3.X R0, R44, R47, RZ, P2, !PT ;  /* 0x0000002f2c007210 */ /* 0x000fe200017fe4ff */
[----:B------:R-:W-:Y:S01]  /*a900*/  @!PT LDS RZ, [RZ] ;  /* 0x00000000fffff984 */ /* 0x000fe20000000800 */
[----:B------:R-:W-:Y:S01]  /*a910*/  @!PT LDS RZ, [RZ] ;  /* 0x00000000fffff984 */ /* 0x000fe20000000800 */
[----:B------:R-:W-:Y:S01]  /*a920*/  @!PT LDS RZ, [RZ] ;  /* 0x00000000fffff984 */ /* 0x000fe20000000800 */
[----:B------:R3:W-:Y:S01]  /*a930*/  LDGSTS.E.BYPASS.LTC128B.128 [R203+0x100], [R56.64], !P5 ;  /* 0x0010000038cb7fae */ /* 0x0007e2000e901d46 */
[----:B------:R-:W-:Y:S02]  /*a940*/  LEA R200, P2, R52, c[0x0][0x1f8], 0x1 ;  /* 0x00007e0034c87a11 */ /* 0x000fe400078408ff */
[----:B------:R-:W-:Y:S02]  /*a950*/  ISETP.GT.AND P0, PT, R202, RZ, PT ;  /* 0x000000ffca00720c */ /* 0x000fe40003f04270 */
[-C--:B------:R-:W-:Y:S01]  /*a960*/  HMMA.16816.F32 R44, R60, R50.reuse, RZ ;  /* 0x000000323c2c723c */ /* 0x080fe200000018ff */
[----:B------:R-:W-:Y:S02]  /*a970*/  LEA.HI.X R201, R52, c[0x0][0x1fc], R0, 0x1, P2 ;  /* 0x00007f0034c97a11 */ /* 0x000fe400010f0c00 */
[----:B------:R4:W-:Y:S01]  /*a980*/  LDGSTS.E.BYPASS.LTC128B.128 [R203+0x1100], [R54.64], !P4 ;  /* 0x0110000036cb7fae */ /* 0x0009e2000e101d46 */
[----:B------:R-:W-:Y:S04]  /*a990*/  IADD3 R202, R202, -0x1, RZ ;  /* 0xffffffffcaca7810 */ /* 0x000fe80007ffe0ff */
[C---:B------:R-:W-:Y:S03]  /*a9a0*/  HMMA.16816.F32 R48, R64.reuse, R50, RZ ;  /* 0x000000324030723c */ /* 0x040fe600000018ff */
[----:B------:R3:W-:Y:S08]  /*a9b0*/  LDGSTS.E.BYPASS.LTC128B.128 [R203+0x2100], [R58.64], !P3 ;  /* 0x021000003acb7fae */ /* 0x0007f0000d901d46 */
[----:B------:R1:W-:Y:S08]  /*a9c0*/  LDGSTS.E.BYPASS.LTC128B.128 [R203+0x900], [R200.64], !P5 ;  /* 0x00900000c8cb7fae */ /* 0x0003f0000e901d46 */
[----:B------:R1:W-:Y:S01]  /*a9d0*/  LDGSTS.E.BYPASS.LTC128B.128 [R203+0x1900], [R198.64], !P4 ;  /* 0x01900000c6cb7fae */ /* 0x0003e2000e101d46 */
[-C--:B----4-:R-:W-:Y:S07]  /*a9e0*/  HMMA.16816.F32 R52, R64, R100.reuse, RZ ;  /* 0x000000644034723c */ /* 0x090fee00000018ff */
[----:B------:R4:W-:Y:S01]  /*a9f0*/  LDGSTS.E.BYPASS.LTC128B.128 [R203+0x2900], [R196.64], !P3 ;  /* 0x02900000c4cb7fae */ /* 0x0009e2000d901d46 */
[C---:B---3--:R-:W-:Y:S07]  /*aa00*/  HMMA.16816.F32 R56, R60.reuse, R100, RZ ;  /* 0x000000643c38723c */ /* 0x048fee00000018ff */
[----:B------:R-:W0:Y:S01]  /*aa10*/  LDGDEPBAR ;  /* 0x00000000000079af */ /* 0x000e220000000000 */
[-C--:B------:R-:W-:Y:S08]  /*aa20*/  HMMA.16816.F32 R60, R60, R102.reuse, RZ ;  /* 0x000000663c3c723c */ /* 0x080ff000000018ff */
[----:B------:R-:W-:Y:S01]  /*aa30*/  HMMA.16816.F32 R64, R64, R102, RZ ;  /* 0x000000664040723c */ /* 0x000fe200000018ff */
[----:B------:R-:W-:Y:S07]  /*aa40*/  LDSM.16.M88.4 R100, [R207+0x2000] ;  /* 0x00200000cf64783b */ /* 0x000fee0000000200 */
[-C--:B-1----:R-:W-:Y:S01]  /*aa50*/  HMMA.16816.F32 R4, R108, R176.reuse, R4 ;  /* 0x000000b06c04723c */ /* 0x082fe20000001804 */
[----:B----4-:R-:W-:Y:S07]  /*aa60*/  LDSM.16.M88.4 R196, [R204+0x1400] ;  /* 0x00140000ccc4783b */ /* 0x010fee0000000200 */
[C---:B-----5:R-:W-:Y:S08]  /*aa70*/  HMMA.16816.F32 R8, R180.reuse, R176, R8 ;  /* 0x000000b0b408723c */ /* 0x060ff00000001808 */
[-C--:B------:R-:W-:Y:S08]  /*aa80*/  HMMA.16816.F32 R12, R180, R178.reuse, R12 ;  /* 0x000000b2b40c723c */ /* 0x080ff0000000180c */
[C---:B------:R-:W-:Y:S01]  /*aa90*/  HMMA.16816.F32 R16, R108.reuse, R178, R16 ;  /* 0x000000b26c10723c */ /* 0x040fe20000001810 */
[----:B------:R-:W1:Y:S07]  /*aaa0*/  LDSM.16.M88.4 R176, [R204+0x1000] ;  /* 0x00100000ccb0783b */ /* 0x000e6e0000000200 */
        /* <DEDUP_REMOVED lines=8> */
[C---:B------:R-:W-:Y:S01]  /*ab30*/  HMMA.16816.F32 R48, R108.reuse, R190, R48 ;  /* 0x000000be6c30723c */ /* 0x040fe20000001830 */
[----:B------:R-:W4:Y:S07]  /*ab40*/  LDSM.16.M88.4 R188, [R204+0x1800] ;  /* 0x00180000ccbc783b */ /* 0x000f2e0000000200 */
[-C--:B--2---:R-:W-:Y:S08]  /*ab50*/  HMMA.16816.F32 R52, R108, R192.reuse, R52 ;  /* 0x000000c06c34723c */ /* 0x084ff00000001834 */
[C---:B------:R-:W-:Y:S08]  /*ab60*/  HMMA.16816.F32 R56, R180.reuse, R192, R56 ;  /* 0x000000c0b438723c */ /* 0x040ff00000001838 */
[-C--:B------:R-:W-:Y:S01]  /*ab70*/  HMMA.16816.F32 R60, R180, R194.reuse, R60 ;  /* 0x000000c2b43c723c */ /* 0x080fe2000000183c */
[----:B------:R-:W2:Y:S07]  /*ab80*/  LDSM.16.M88.4 R180, [R204+0x1c00] ;  /* 0x001c0000ccb4783b */ /* 0x000eae0000000200 */
[----:B------:R-:W-:Y:S01]  /*ab90*/  HMMA.16816.F32 R64, R108, R194, R64 ;  /* 0x000000c26c40723c */ /* 0x000fe20000001840 */
[----:B------:R-:W-:Y:S07]  /*aba0*/  LDSM.16.M88.4 R108, [R208+0x2000] ;  /* 0x00200000d06c783b */ /* 0x000fee0000000200 */
[-C--:B-1----:R-:W-:Y:S01]  /*abb0*/  HMMA.16816.F32 R4, R100, R176.reuse, R4 ;  /* 0x000000b06404723c */ /* 0x082fe20000001804 */
[----:B------:R-:W-:Y:S07]  /*abc0*/  LDSM.16.M88.4 R192, [R208+0x3000] ;  /* 0x00300000d0c0783b */ /* 0x000fee0000000200 */
[C---:B---3--:R-:W-:Y:S08]  /*abd0*/  HMMA.16816.F32 R8, R184.reuse, R176, R8 ;  /* 0x000000b0b808723c */ /* 0x048ff00000001808 */
[-C--:B------:R-:W-:Y:S08]  /*abe0*/  HMMA.16816.F32 R12, R184, R178.reuse, R12 ;  /* 0x000000b2b80c723c */ /* 0x080ff0000000180c */
[C---:B------:R-:W-:Y:S01]  /*abf0*/  HMMA.16816.F32 R16, R100.reuse, R178, R16 ;  /* 0x000000b26410723c */ /* 0x040fe20000001810 */
[----:B------:R-:W1:Y:S07]  /*ac00*/  LDSM.16.M88.4 R176, [R217] ;  /* 0x00000000d9b0783b */ /* 0x000e6e0000000200 */
[-C--:B------:R-:W-:Y:S08]  /*ac10*/  HMMA.16816.F32 R20, R100, R196.reuse, R20 ;  /* 0x000000c46414723c */ /* 0x080ff00000001814 */
[C---:B------:R-:W-:Y:S08]  /*ac20*/  HMMA.16816.F32 R24, R184.reuse, R196, R24 ;  /* 0x000000c4b818723c */ /* 0x040ff00000001818 */
[-C--:B------:R-:W-:Y:S08]  /*ac30*/  HMMA.16816.F32 R28, R184, R198.reuse, R28 ;  /* 0x000000c6b81c723c */ /* 0x080ff0000000181c */
[C---:B------:R-:W-:Y:S01]  /*ac40*/  HMMA.16816.F32 R32, R100.reuse, R198, R32 ;  /* 0x000000c66420723c */ /* 0x040fe20000001820 */
[----:B------:R-:W3:Y:S07]  /*ac50*/  LDSM.16.M88.4 R196, [R216] ;  /* 0x00000000d8c4783b */ /* 0x000eee0000000200 */
[-C--:B----4-:R-:W-:Y:S08]  /*ac60*/  HMMA.16816.F32 R36, R100, R188.reuse, R36 ;  /* 0x000000bc6424723c */ /* 0x090ff00000001824 */
[C---:B------:R-:W-:Y:S08]  /*ac70*/  HMMA.16816.F32 R40, R184.reuse, R188, R40 ;  /* 0x000000bcb828723c */ /* 0x040ff00000001828 */
[-C--:B------:R-:W-:Y:S08]  /*ac80*/  HMMA.16816.F32 R44, R184, R190.reuse, R44 ;  /* 0x000000beb82c723c */ /* 0x080ff0000000182c */
[C---:B------:R-:W-:Y:S01]  /*ac90*/  HMMA.16816.F32 R48, R100.reuse, R190, R48 ;  /* 0x000000be6430723c */ /* 0x040fe20000001830 */
[----:B------:R-:W4:Y:S07]  /*aca0*/  LDSM.16.M88.4 R188, [R215] ;  /* 0x00000000d7bc783b */ /* 0x000f2e0000000200 */
[-C--:B--2---:R-:W-:Y:S08]  /*acb0*/  HMMA.16816.F32 R52, R100, R180.reuse, R52 ;  /* 0x000000b46434723c */ /* 0x084ff00000001834 */
[C---:B------:R-:W-:Y:S08]  /*acc0*/  HMMA.16816.F32 R56, R184.reuse, R180, R56 ;  /* 0x000000b4b838723c */ /* 0x040ff00000001838 */
[-C--:B------:R-:W-:Y:S01]  /*acd0*/  HMMA.16816.F32 R60, R184, R182.reuse, R60 ;  /* 0x000000b6b83c723c */ /* 0x080fe2000000183c */
[----:B------:R-:W2:Y:S07]  /*ace0*/  LDSM.16.M88.4 R184, [R214] ;  /* 0x00000000d6b8783b */ /* 0x000eae0000000200 */
        /* <DEDUP_REMOVED lines=8> */
[-C--:B---3--:R-:W-:Y:S08]  /*ad70*/  HMMA.16816.F32 R20, R108, R196.reuse, R20 ;  /* 0x000000c46c14723c */ /* 0x088ff00000001814 */
[C---:B------:R-:W-:Y:S08]  /*ad80*/  HMMA.16816.F32 R24, R192.reuse, R196, R24 ;  /* 0x000000c4c018723c */ /* 0x040ff00000001818 */
[-C--:B------:R-:W-:Y:S08]  /*ad90*/  HMMA.16816.F32 R28, R192, R198.reuse, R28 ;  /* 0x000000c6c01c723c */ /* 0x080ff0000000181c */
[C---:B------:R-:W-:Y:S01]  /*ada0*/  HMMA.16816.F32 R32, R108.reuse, R198, R32 ;  /* 0x000000c66c20723c */ /* 0x040fe20000001820 */
[----:B------:R-:W-:Y:S07]  /*adb0*/  LDSM.16.M88.4 R196, [R204+0x2c00] ;  /* 0x002c0000ccc4783b */ /* 0x000fee0000000200 */
[-C--:B----4-:R-:W-:Y:S08]  /*adc0*/  HMMA.16816.F32 R36, R108, R188.reuse, R36 ;  /* 0x000000bc6c24723c */ /* 0x090ff00000001824 */
[C---:B------:R-:W-:Y:S08]  /*add0*/  HMMA.16816.F32 R40, R192.reuse, R188, R40 ;  /* 0x000000bcc028723c */ /* 0x040ff00000001828 */
[-C--:B------:R-:W-:Y:S08]  /*ade0*/  HMMA.16816.F32 R44, R192, R190.reuse, R44 ;  /* 0x000000bec02c723c */ /* 0x080ff0000000182c */
[C---:B------:R-:W-:Y:S01]  /*adf0*/  HMMA.16816.F32 R48, R108.reuse, R190, R48 ;  /* 0x000000be6c30723c */ /* 0x040fe20000001830 */
[----:B------:R-:W3:Y:S07]  /*ae00*/  LDSM.16.M88.4 R188, [R204+0x2400] ;  /* 0x00240000ccbc783b */ /* 0x000eee0000000200 */
[-C--:B--2---:R-:W-:Y:S08]  /*ae10*/  HMMA.16816.F32 R52, R108, R184.reuse, R52 ;  /* 0x000000b86c34723c */ /* 0x084ff00000001834 */
[C---:B------:R-:W-:Y:S08]  /*ae20*/  HMMA.16816.F32 R56, R192.reuse, R184, R56 ;  /* 0x000000b8c038723c */ /* 0x040ff00000001838 */
[-C--:B------:R-:W-:Y:S01]  /*ae30*/  HMMA.16816.F32 R60, R192, R186.reuse, R60 ;  /* 0x000000bac03c723c */ /* 0x080fe2000000183c */
[----:B------:R-:W2:Y:S07]  /*ae40*/  LDSM.16.M88.4 R192, [R204+0x2800] ;  /* 0x00280000ccc0783b */ /* 0x000eae0000000200 */
        /* <DEDUP_REMOVED lines=8> */
[-C--:B---3--:R-:W-:Y:S08]  /*aed0*/  HMMA.16816.F32 R20, R100, R188.reuse, R20 ;  /* 0x000000bc6414723c */ /* 0x088ff00000001814 */
[C---:B------:R-:W-:Y:S08]  /*aee0*/  HMMA.16816.F32 R24, R180.reuse, R188, R24 ;  /* 0x000000bcb418723c */ /* 0x040ff00000001818 */
        /* <DEDUP_REMOVED lines=10> */
[-C--:B-1----:R-:W-:Y:S08]  /*af90*/  HMMA.16816.F32 R4, R108, R184.reuse, R4 ;  /* 0x000000b86c04723c */ /* 0x082ff00000001804 */
[C---:B----4-:R-:W-:Y:S08]  /*afa0*/  HMMA.16816.F32 R8, R176.reuse, R184, R8 ;  /* 0x000000b8b008723c */ /* 0x050ff00000001808 */
        /* <DEDUP_REMOVED lines=21> */
[----:B------:R-:W-:Y:S01]  /*b100*/  MUFU.TANH R185, R12 ;  /* 0x0000000c00b97308 */ /* 0x000fe20000002400 */
[----:B------:R-:W-:Y:S01]  /*b110*/  FMUL.FTZ R19, R19, c[0x0][0x320] ;  /* 0x0000c80013137a20 */ /* 0x000fe20000410000 */
[----:B--2---:R-:W-:Y:S08]  /*b120*/  FMNMX.FTZ R105, R102, R105, !PT ;  /* 0x0000006966697209 */ /* 0x004ff00007810000 */
[----:B------:R1:W-:Y:S10]  /*b130*/  MUFU.TANH R182, R7 ;  /* 0x0000000700b67308 */ /* 0x0003f40000002400 */
[----:B------:R-:W-:Y:S10]  /*b140*/  MUFU.TANH R187, R14 ;  /* 0x0000000e00bb7308 */ /* 0x000ff40000002400 */
[----:B------:R-:W-:Y:S01]  /*b150*/  MUFU.TANH R184, R8 ;  /* 0x0000000800b87308 */ /* 0x000fe20000002400 */
[----:B-1----:R-:W1:Y:S09]  /*b160*/  LDSM.16.M88.4 R4, [R212] ;  /* 0x00000000d404783b */ /* 0x002e720000000200 */
[----:B------:R-:W-:Y:S10]  /*b170*/  MUFU.TANH R186, R15 ;  /* 0x0000000f00ba7308 */ /* 0x000ff40000002400 */
[----:B------:R-:W-:Y:S10]  /*b180*/  MUFU.TANH R188, R9 ;  /* 0x0000000900bc7308 */ /* 0x000ff40000002400 */
[----:B------:R-:W-:Y:S10]  /*b190*/  MUFU.TANH R189, R10 ;  /* 0x0000000a00bd7308 */ /* 0x000ff40000002400 */
[----:B------:R2:W-:Y:S01]  /*b1a0*/  MUFU.TANH R190, R11 ;  /* 0x0000000b00be7308 */ /* 0x0005e20000002400 */
[-C--:B-1----:R-:W-:Y:S09]  /*b1b0*/  HMMA.16816.F32 R20, R108, R4.reuse, R20 ;  /* 0x000000046c14723c */ /* 0x082ff20000001814 */
[----:B------:R-:W1:Y:S01]  /*b1c0*/  MUFU.TANH R16, R16 ;  /* 0x0000001000107308 */ /* 0x000e620000002400 */
[C---:B------:R-:W-:Y:S09]  /*b1d0*/  HMMA.16816.F32 R24, R176.reuse, R4, R24 ;  /* 0x00000004b018723c */ /* 0x040ff20000001818 */
[----:B------:R-:W3:Y:S01]  /*b1e0*/  MUFU.TANH R17, R17 ;  /* 0x0000001100117308 */ /* 0x000ee20000002400 */
[-C--:B------:R-:W-:Y:S01]  /*b1f0*/  HMMA.16816.F32 R28, R176, R6.reuse, R28 ;  /* 0x00000006b01c723c */ /* 0x080fe2000000181c */
[----:B--2---:R-:W2:Y:S03]  /*b200*/  LDSM.16.M88.4 R8, [R211] ;  /* 0x00000000d308783b */ /* 0x004ea60000000200 */
[----:B------:R-:W-:Y:S04]  /*b210*/  FMUL.FTZ R22, R22, c[0x0][0x320] ;  /* 0x0000c80016167a20 */ /* 0x000fe80000410000 */
[C---:B------:R-:W-:Y:S01]  /*b220*/  HMMA.16816.F32 R32, R108.reuse, R6, R32 ;  /* 0x000000066c20723c */ /* 0x040fe20000001820 */
[----:B------:R-:W-:Y:S01]  /*b230*/  MUFU.TANH R18, R18 ;  /* 0x0000001200127308 */ /* 0x000fe20000002400 */
[----:B------:R-:W4:Y:S02]  /*b240*/  LDSM.16.M88.4 R4, [R210] ;  /* 0x00000000d204783b */ /* 0x000f240000000200 */
[----:B------:R-:W-:Y:S01]  /*b250*/  FMUL.FTZ R23, R23, c[0x0][0x320] ;  /* 0x0000c80017177a20 */ /* 0x000fe20000410000 */
[----:B-1----:R-:W-:Y:S01]  /*b260*/  FMNMX.FTZ R105, R16, R105, !PT ;  /* 0x0000006910697209 */ /* 0x002fe20007810000 */
[----:B------:R-:W-:Y:S02]  /*b270*/  FMUL.FTZ R21, R21, c[0x0][0x320] ;  /* 0x0000c80015157a20 */ /* 0x000fe40000410000 */
[----:B------:R-:W-:Y:S04]  /*b280*/  DEPBAR.LE SB0, 0x0 ;  /* 0x000080000000791a */ /* 0x000fe80000000000 */
[----:B------:R-:W-:Y:S01]  /*b290*/  MUFU.TANH R197, R22 ;  /* 0x0000001600c57308 */ /* 0x000fe20000002400 */
[----:B------:R-:W-:Y:S01]  /*b2a0*/  BAR.SYNC.DEFER_BLOCKING 0x0 ;  /* 0x0000000000007b1d */ /* 0x000fe20000010000 */
[----:B------:R-:W-:Y:S01]  /*b2b0*/  FMUL.FTZ R20, R20, c[0x0][0x320] ;  /* 0x0000c80014147a20 */ /* 0x000fe20000410000 */
[----:B---3--:R-:W-:Y:S01]  /*b2c0*/  FMNMX.FTZ R105, R17, R105, !PT ;  /* 0x0000006911697209 */ /* 0x008fe20007810000 */
[----:B------:R-:W-:Y:S02]  /*b2d0*/  FMUL.FTZ R24, R24, c[0x0][0x320] ;  /* 0x0000c80018187a20 */ /* 0x000fe40000410000 */
[----:B------:R-:W-:Y:S02]  /*b2e0*/  FMUL.FTZ R25, R25, c[0x0][0x320] ;  /* 0x0000c80019197a20 */ /* 0x000fe40000410000 */
[----:B------:R-:W-:Y:S02]  /*b2f0*/  FMUL.FTZ R28, R28, c[0x0][0x320] ;  /* 0x0000c8001c1c7a20 */ /* 0x000fe40000410000 */
[----:B------:R1:W-:Y:S01]  /*b300*/  MUFU.TANH R198, R23 ;  /* 0x0000001700c67308 */ /* 0x0003e20000002400 */
[----:B------:R-:W-:Y:S02]  /*b310*/  FMUL.FTZ R29, R29, c[0x0][0x320] ;  /* 0x0000c8001d1d7a20 */ /* 0x000fe40000410000 */
[----:B------:R-:W-:Y:S02]  /*b320*/  FMUL.FTZ R34, R34, c[0x0][0x320] ;  /* 0x0000c80022227a20 */ /* 0x000fe40000410000 */
[----:B------:R-:W-:Y:S02]  /*b330*/  FMUL.FTZ R35, R35, c[0x0][0x320] ;  /* 0x0000c80023237a20 */ /* 0x000fe40000410000 */
[----:B------:R-:W-:Y:S02]  /*b340*/  FMUL.FTZ R26, R26, c[0x0][0x320] ;  /* 0x0000c8001a1a7a20 */ /* 0x000fe40000410000 */
[----:B------:R-:W-:Y:S01]  /*b350*/  FMUL.FTZ R27, R27, c[0x0][0x320] ;  /* 0x0000c8001b1b7a20 */ /* 0x000fe20000410000 */
[----:B------:R3:W-:Y:S01]  /*b360*/  MUFU.TANH R194, R21 ;  /* 0x0000001500c27308 */ /* 0x0007e20000002400 */
[----:B------:R-:W-:Y:S01]  /*b370*/  FMUL.FTZ R32, R32, c[0x0][0x320] ;  /* 0x0000c80020207a20 */ /* 0x000fe20000410000 */
[-C--:B--2---:R-:W-:Y:S05]  /*b380*/  HMMA.16816.F32 R36, R108, R8.reuse, R36 ;  /* 0x000000086c24723c */ /* 0x084fea0000001824 */
[----:B------:R-:W-:Y:S03]  /*b390*/  FMUL.FTZ R33, R33, c[0x0][0x320] ;  /* 0x0000c80021217a20 */ /* 0x000fe60000410000 */
[----:B------:R-:W2:Y:S01]  /*b3a0*/  MUFU.TANH R193, R20 ;  /* 0x0000001400c17308 */ /* 0x000ea20000002400 */
[C---:B------:R-:W-:Y:S01]  /*b3b0*/  HMMA.16816.F32 R40, R176.reuse, R8, R40 ;  /* 0x00000008b028723c */ /* 0x040fe20000001828 */
[----:B-1----:R-:W5:Y:S03]  /*b3c0*/  LDL.64 R22, [R1+0x8] ;  /* 0x0000080001167983 */ /* 0x002f660000100a00 */
[----:B------:R-:W-:Y:S02]  /*b3d0*/  FMUL.FTZ R30, R30, c[0x0][0x320] ;  /* 0x0000c8001e1e7a20 */ /* 0x000fe40000410000 */
[----:B------:R-:W-:Y:S02]  /*b3e0*/  FMUL.FTZ R31, R31, c[0x0][0x320] ;  /* 0x0000c8001f1f7a20 */ /* 0x000fe40000410000 */
[-C--:B------:R-:W-:Y:S01]  /*b3f0*/  HMMA.16816.F32 R44, R176, R10.reuse, R44 ;  /* 0x0000000ab02c723c */ /* 0x080fe2000000182c */
[----:B------:R-:W-:Y:S01]  /*b400*/  MUFU.TANH R19, R19 ;  /* 0x0000001300137308 */ /* 0x000fe20000002400 */
[----:B---3--:R-:W3:Y:S06]  /*b410*/  LDL R21, [R1+0x18] ;  /* 0x0000180001157983 */ /* 0x008eec0000100800 */
[C---:B------:R-:W-:Y:S03]  /*b420*/  HMMA.16816.F32 R48, R108.reuse, R10, R48 ;  /* 0x0000000a6c30723c */ /* 0x040fe60000001830 */
[----:B------:R-:W-:Y:S01]  /*b430*/  MUFU.TANH R183, R13 ;  /* 0x0000000d00b77308 */ /* 0x000fe20000002400 */
[----:B------:R-:W-:Y:S02]  /*b440*/  FMUL.FTZ R36, R36, c[0x0][0x320] ;  /* 0x0000c80024247a20 */ /* 0x000fe40000410000 */
[----:B------:R-:W-:Y:S01]  /*b450*/  FMUL.FTZ R37, R37, c[0x0][0x320] ;  /* 0x0000c80025257a20 */ /* 0x000fe20000410000 */
[----:B--2---:R-:W-:Y:S01]  /*b460*/  FMNMX.FTZ R105, R193, R105, !PT ;  /* 0x00000069c1697209 */ /* 0x004fe20007810000 */
[-C--:B----4-:R-:W-:Y:S04]  /*b470*/  HMMA.16816.F32 R52, R108, R4.reuse, R52 ;  /* 0x000000046c34723c */ /* 0x090fe80000001834 */
[----:B------:R-:W-:Y:S01]  /*b480*/  FMUL.FTZ R40, R40, c[0x0][0x320] ;  /* 0x0000c80028287a20 */ /* 0x000fe20000410000 */
[----:B------:R-:W1:Y:S01]  /*b490*/  MUFU.TANH R191, R32 ;  /* 0x0000002000bf7308 */ /* 0x000e620000002400 */
[----:B------:R-:W-:Y:S01]  /*b4a0*/  FMUL.FTZ R38, R38, c[0x0][0x320] ;  /* 0x0000c80026267a20 */ /* 0x000fe20000410000 */
[----:B------:R-:W-:Y:S01]  /*b4b0*/  FMNMX.FTZ R105, R194, R105, !PT ;  /* 0x00000069c2697209 */ /* 0x000fe20007810000 */
[C---:B------:R-:W-:Y:S04]  /*b4c0*/  HMMA.16816.F32 R56, R176.reuse, R4, R56 ;  /* 0x00000004b038723c */ /* 0x040fe80000001838 */
[----:B------:R-:W-:Y:S02]  /*b4d0*/  FMUL.FTZ R39, R39, c[0x0][0x320] ;  /* 0x0000c80027277a20 */ /* 0x000fe40000410000 */
[----:B------:R-:W-:Y:S01]  /*b4e0*/  FMUL.FTZ R41, R41, c[0x0][0x320] ;  /* 0x0000c80029297a20 */ /* 0x000fe20000410000 */
[----:B------:R-:W2:Y:S01]  /*b4f0*/  MUFU.TANH R0, R40 ;  /* 0x0000002800007308 */ /* 0x000ea20000002400 */
[-C--:B------:R-:W-:Y:S04]  /*b500*/  HMMA.16816.F32 R60, R176, R6.reuse, R60 ;  /* 0x00000006b03c723c */ /* 0x080fe8000000183c */
[----:B------:R-:W-:Y:S01]  /*b510*/  FMUL.FTZ R48, R48, c[0x0][0x320] ;  /* 0x0000c80030307a20 */ /* 0x000fe20000410000 */
[----:B------:R-:W-:Y:S01]  /*b520*/  FMNMX.FTZ R4, R181, R3, !PT ;  /* 0x00000003b5047209 */ /* 0x000fe20007810000 */
[----:B------:R-:W-:Y:S01]  /*b530*/  FMUL.FTZ R49, R49, c[0x0][0x320] ;  /* 0x0000c80031317a20 */ /* 0x000fe20000410000 */
[----:B------:R-:W-:Y:S01]  /*b540*/  FMNMX.FTZ R5, R189, R107, !PT ;  /* 0x0000006bbd057209 */ /* 0x000fe20007810000 */
[----:B------:R-:W-:Y:S01]  /*b550*/  FMUL.FTZ R52, R52, c[0x0][0x320] ;  /* 0x0000c80034347a20 */ /* 0x000fe20000410000 */
[----:B------:R-:W-:Y:S01]  /*b560*/  MUFU.TANH R228, R48 ;  /* 0x0000003000e47308 */ /* 0x000fe20000002400 */
[----:B------:R-:W-:Y:S04]  /*b570*/  HMMA.16816.F32 R64, R108, R6, R64 ;  /* 0x000000066c40723c */ /* 0x000fe80000001840 */
[----:B------:R-:W-:Y:S01]  /*b580*/  FMUL.FTZ R53, R53, c[0x0][0x320] ;  /* 0x0000c80035357a20 */ /* 0x000fe20000410000 */
[----:B------:R-:W-:Y:S01]  /*b590*/  FMNMX.FTZ R4, R182, R4, !PT ;  /* 0x00000004b6047209 */ /* 0x000fe20007810000 */
[----:B------:R-:W-:Y:S01]  /*b5a0*/  FMUL.FTZ R54, R54, c[0x0][0x320] ;  /* 0x0000c80036367a20 */ /* 0x000fe20000410000 */
[----:B-1----:R-:W-:Y:S01]  /*b5b0*/  FMNMX.FTZ R105, R191, R105, !PT ;  /* 0x00000069bf697209 */ /* 0x002fe20007810000 */
[----:B------:R-:W-:Y:S01]  /*b5c0*/  FMUL.FTZ R55, R55, c[0x0][0x320] ;  /* 0x0000c80037377a20 */ /* 0x000fe20000410000 */
[----:B------:R-:W-:Y:S03]  /*b5d0*/  MUFU.TANH R200, R24 ;  /* 0x0000001800c87308 */ /* 0x000fe60000002400 */
[----:B------:R-:W-:Y:S01]  /*b5e0*/  FMNMX.FTZ R4, R18, R4, !PT ;  /* 0x0000000412047209 */ /* 0x000fe20007810000 */
[----:B------:R-:W-:Y:S01]  /*b5f0*/  FMUL.FTZ R51, R51, c[0x0][0x320] ;  /* 0x0000c80033337a20 */ /* 0x000fe20000410000 */
[----:B------:R-:W-:Y:S01]  /*b600*/  FMNMX.FTZ R5, R190, R5, !PT ;  /* 0x00000005be057209 */ /* 0x000fe20007810000 */
[----:B------:R-:W-:Y:S01]  /*b610*/  FMUL.FTZ R60, R60, c[0x0][0x320] ;  /* 0x0000c8003c3c7a20 */ /* 0x000fe20000410000 */
[----:B------:R-:W-:Y:S01]  /*b620*/  FMNMX.FTZ R4, R19, R4, !PT ;  /* 0x0000000413047209 */ /* 0x000fe20007810000 */
[----:B------:R-:W-:Y:S01]  /*b630*/  FMUL.FTZ R44, R44, c[0x0][0x320] ;  /* 0x0000c8002c2c7a20 */ /* 0x000fe20000410000 */
[----:B------:R-:W-:Y:S01]  /*b640*/  FMNMX.FTZ R5, R187, R5, !PT ;  /* 0x00000005bb057209 */ /* 0x000fe20007810000 */
[----:B------:R2:W-:Y:S01]  /*b650*/  MUFU.TANH R48, R60 ;  /* 0x0000003c00307308 */ /* 0x0005e20000002400 */
[----:B------:R-:W-:Y:S01]  /*b660*/  FMUL.FTZ R50, R50, c[0x0][0x320] ;  /* 0x0000c80032327a20 */ /* 0x000fe20000410000 */
[----:B------:R-:W-:Y:S01]  /*b670*/  FMNMX.FTZ R4, R197, R4, !PT ;  /* 0x00000004c5047209 */ /* 0x000fe20007810000 */
[----:B------:R-:W-:Y:S01]  /*b680*/  FMUL.FTZ R45, R45, c[0x0][0x320] ;  /* 0x0000c8002d2d7a20 */ /* 0x000fe20000410000 */
[----:B------:R-:W-:Y:S01]  /*b690*/  FMNMX.FTZ R5, R186, R5, !PT ;  /* 0x00000005ba057209 */ /* 0x000fe20007810000 */
[----:B------:R-:W-:Y:S01]  /*b6a0*/  FMUL.FTZ R65, R65, c[0x0][0x320] ;  /* 0x0000c80041417a20 */ /* 0x000fe20000410000 */
[----:B------:R-:W-:Y:S01]  /*b6b0*/  FMNMX.FTZ R4, R198, R4, !PT ;  /* 0x00000004c6047209 */ /* 0x000fe20007810000 */
        /* <DEDUP_REMOVED lines=8> */
[----:B------:R-:W4:Y:S01]  /*b740*/  MUFU.TANH R199, R25 ;  /* 0x0000001900c77308 */ /* 0x000f220000002400 */
[----:B------:R-:W-:Y:S02]  /*b750*/  FMUL.FTZ R43, R43, c[0x0][0x320] ;  /* 0x0000c8002b2b7a20 */ /* 0x000fe40000410000 */
[----:B------:R-:W-:Y:S01]  /*b760*/  FMUL.FTZ R58, R58, c[0x0][0x320] ;  /* 0x0000c8003a3a7a20 */ /* 0x000fe20000410000 */
[----:B--2---:R-:W-:Y:S01]  /*b770*/  MOV R60, R0 ;  /* 0x00000000003c7202 */ /* 0x004fe20000000f00 */
[----:B------:R-:W-:Y:S01]  /*b780*/  FMUL.FTZ R59, R59, c[0x0][0x320] ;  /* 0x0000c8003b3b7a20 */ /* 0x000fe20000410000 */
[----:B------:R-:W-:Y:S01]  /*b790*/  FMNMX.FTZ R0, R184, R106, !PT ;  /* 0x0000006ab8007209 */ /* 0x000fe20007810000 */
[----:B------:R-:W-:Y:S02]  /*b7a0*/  FMUL.FTZ R62, R62, c[0x0][0x320] ;  /* 0x0000c8003e3e7a20 */ /* 0x000fe40000410000 */
[----:B------:R-:W-:Y:S01]  /*b7b0*/  FMUL.FTZ R46, R46, c[0x0][0x320] ;  /* 0x0000c8002e2e7a20 */ /* 0x000fe20000410000 */
[----:B------:R-:W2:Y:S01]  /*b7c0*/  MUFU.TANH R232, R36 ;  /* 0x0000002400e87308 */ /* 0x000ea20000002400 */
[----:B------:R-:W-:Y:S01]  /*b7d0*/  FMNMX.FTZ R0, R188, R0, !PT ;  /* 0x00000000bc007209 */ /* 0x000fe20007810000 */
[----:B------:R-:W-:Y:S01]  /*b7e0*/  FMUL.FTZ R47, R47, c[0x0][0x320] ;  /* 0x0000c8002f2f7a20 */ /* 0x000fe20000410000 */
[----:B-1----:R-:W-:Y:S02]  /*b7f0*/  FMNMX.FTZ R105, R192, R105, !PT ;  /* 0x00000069c0697209 */ /* 0x002fe40007810000 */
[----:B------:R-:W-:Y:S05]  /*b800*/  FMNMX.FTZ R0, R185, R0, !PT ;  /* 0x00000000b9007209 */ /* 0x000fea0007810000 */
[----:B------:R-:W1:Y:S01]  /*b810*/  MUFU.TANH R195, R34 ;  /* 0x0000002200c37308 */ /* 0x000e620000002400 */
[----:B------:R-:W-:Y:S04]  /*b820*/  FMNMX.FTZ R0, R183, R0, !PT ;  /* 0x00000000b7007209 */ /* 0x000fe80007810000 */
[----:B------:R-:W-:Y:S04]  /*b830*/  FMNMX.FTZ R0, R200, R0, !PT ;  /* 0x00000000c8007209 */ /* 0x000fe80007810000 */
[----:B----4-:R-:W-:Y:S01]  /*b840*/  FMNMX.FTZ R0, R199, R0, !PT ;  /* 0x00000000c7007209 */ /* 0x010fe20007810000 */
[----:B------:R-:W4:Y:S01]  /*b850*/  MUFU.TANH R223, R28 ;  /* 0x0000001c00df7308 */ /* 0x000f220000002400 */
[----:B--2---:R-:W-:Y:S09]  /*b860*/  FMNMX.FTZ R105, R232, R105, !PT ;  /* 0x00000069e8697209 */ /* 0x004ff20007810000 */
[----:B------:R-:W2:Y:S01]  /*b870*/  MUFU.TANH R231, R37 ;  /* 0x0000002500e77308 */ /* 0x000ea20000002400 */
[----:B-1----:R-:W-:Y:S09]  /*b880*/  FMNMX.FTZ R4, R195, R4, !PT ;  /* 0x00000004c3047209 */ /* 0x002ff20007810000 */
[----:B------:R-:W1:Y:S01]  /*b890*/  MUFU.TANH R196, R35 ;  /* 0x0000002300c47308 */ /* 0x000e620000002400 */
[----:B----4-:R-:W-:Y:S09]  /*b8a0*/  FMNMX.FTZ R0, R223, R0, !PT ;  /* 0x00000000df007209 */ /* 0x010ff20007810000 */
[----:B------:R-:W4:Y:S01]  /*b8b0*/  MUFU.TANH R222, R29 ;  /* 0x0000001d00de7308 */ /* 0x000f220000002400 */
[----:B--2---:R-:W-:Y:S04]  /*b8c0*/  FMNMX.FTZ R105, R231, R105, !PT ;  /* 0x00000069e7697209 */ /* 0x004fe80007810000 */
[----:B------:R-:W-:Y:S05]  /*b8d0*/  FMNMX.FTZ R105, R228, R105, !PT ;  /* 0x00000069e4697209 */ /* 0x000fea0007810000 */
[----:B------:R-:W2:Y:S01]  /*b8e0*/  MUFU.TANH R233, R38 ;  /* 0x0000002600e97308 */ /* 0x000ea20000002400 */
[----:B-1----:R-:W-:Y:S09]  /*b8f0*/  FMNMX.FTZ R4, R196, R4, !PT ;  /* 0x00000004c4047209 */ /* 0x002ff20007810000 */
[----:B------:R-:W1:Y:S01]  /*b900*/  MUFU.TANH R229, R49 ;  /* 0x0000003100e57308 */ /* 0x000e620000002400 */
[----:B----4-:R-:W-:Y:S04]  /*b910*/  FMNMX.FTZ R0, R222, R0, !PT ;  /* 0x00000000de007209 */ /* 0x010fe80007810000 */
[----:B------:R-:W-:Y:S05]  /*b920*/  FMNMX.FTZ R0, R60, R0, !PT ;  /* 0x000000003c007209 */ /* 0x000fea0007810000 */
[----:B------:R-:W4:Y:S01]  /*b930*/  MUFU.TANH R234, R39 ;  /* 0x0000002700ea7308 */ /* 0x000f220000002400 */
[----:B--2---:R-:W-:Y:S09]  /*b940*/  FMNMX.FTZ R4, R233, R4, !PT ;  /* 0x00000004e9047209 */ /* 0x004ff20007810000 */
[----:B------:R-:W2:Y:S01]  /*b950*/  MUFU.TANH R248, R41 ;  /* 0x0000002900f87308 */ /* 0x000ea20000002400 */
[----:B-1----:R-:W-:Y:S09]  /*b960*/  FMNMX.FTZ R105, R229, R105, !PT ;  /* 0x00000069e5697209 */ /* 0x002ff20007810000 */
[----:B------:R-:W1:Y:S01]  /*b970*/  MUFU.TANH R224, R44 ;  /* 0x0000002c00e07308 */ /* 0x000e620000002400 */
[----:B----4-:R-:W-:Y:S09]  /*b980*/  FMNMX.FTZ R4, R234, R4, !PT ;  /* 0x00000004ea047209 */ /* 0x010ff20007810000 */
[----:B------:R-:W-:Y:S01]  /*b990*/  MUFU.TANH R235, R51 ;  /* 0x0000003300eb7308 */ /* 0x000fe20000002400 */
[----:B--2---:R-:W-:Y:S09]  /*b9a0*/  FMNMX.FTZ R0, R248, R0, !PT ;  /* 0x00000000f8007209 */ /* 0x004ff20007810000 */
[----:B------:R1:W-:Y:S10]  /*b9b0*/  MUFU.TANH R51, R64 ;  /* 0x0000004000337308 */ /* 0x0003f40000002400 */
[----:B------:R-:W2:Y:S10]  /*b9c0*/  MUFU.TANH R238, R52 ;  /* 0x0000003400ee7308 */ /* 0x000eb40000002400 */
[----:B------:R-:W4:Y:S01]  /*b9d0*/  MUFU.TANH R230, R50 ;  /* 0x0000003200e67308 */ /* 0x000f220000002400 */
[----:B-1----:R-:W-:Y:S04]  /*b9e0*/  MOV R64, R224 ;  /* 0x000000e000407202 */ /* 0x002fe80000000f00 */
[----:B------:R-:W-:Y:S05]  /*b9f0*/  FMNMX.FTZ R0, R64, R0, !PT ;  /* 0x0000000040007209 */ /* 0x000fea0007810000 */
[----:B------:R-:W1:Y:S01]  /*ba00*/  MUFU.TANH R247, R53 ;  /* 0x0000003500f77308 */ /* 0x000e620000002400 */
[----:B--2---:R-:W-:Y:S09]  /*ba10*/  FMNMX.FTZ R105, R238, R105, !PT ;  /* 0x00000069ee697209 */ /* 0x004ff20007810000 */
[----:B------:R-:W2:Y:S01]  /*ba20*/  MUFU.TANH R237, R45 ;  /* 0x0000002d00ed7308 */ /* 0x000ea20000002400 */
[----:B----4-:R-:W-:Y:S04]  /*ba30*/  FMNMX.FTZ R4, R230, R4, !PT ;  /* 0x00000004e6047209 */ /* 0x010fe80007810000 */
[----:B------:R-:W-:Y:S05]  /*ba40*/  FMNMX.FTZ R4, R235, R4, !PT ;  /* 0x00000004eb047209 */ /* 0x000fea0007810000 */
[----:B------:R-:W4:Y:S01]  /*ba50*/  MUFU.TANH R242, R54 ;  /* 0x0000003600f27308 */ /* 0x000f220000002400 */
[----:B-1----:R-:W-:Y:S04]  /*ba60*/  FMNMX.FTZ R105, R247, R105, !PT ;  /* 0x00000069f7697209 */ /* 0x002fe80007810000 */
[----:B------:R-:W-:Y:S05]  /*ba70*/  FMNMX.FTZ R105, R51, R105, !PT ;  /* 0x0000006933697209 */ /* 0x000fea0007810000 */
[----:B------:R-:W1:Y:S01]  /*ba80*/  MUFU.TANH R241, R56 ;  /* 0x0000003800f17308 */ /* 0x000e620000002400 */
[----:B--2---:R-:W-:Y:S09]  /*ba90*/  FMNMX.FTZ R0, R237, R0, !PT ;  /* 0x00000000ed007209 */ /* 0x004ff20007810000 */
[----:B------:R-:W2:Y:S01]  /*baa0*/  MUFU.TANH R56, R65 ;  /* 0x0000004100387308 */ /* 0x000ea20000002400 */
[----:B----4-:R-:W-:Y:S09]  /*bab0*/  FMNMX.FTZ R4, R242, R4, !PT ;  /* 0x00000004f2047209 */ /* 0x010ff20007810000 */
[----:B------:R-:W4:Y:S01]  /*bac0*/  MUFU.TANH R41, R55 ;  /* 0x0000003700297308 */ /* 0x000f220000002400 */
[----:B-1----:R-:W-:Y:S09]  /*bad0*/  FMNMX.FTZ R0, R241, R0, !PT ;  /* 0x00000000f1007209 */ /* 0x002ff20007810000 */
[----:B------:R-:W1:Y:S01]  /*bae0*/  MUFU.TANH R239, R57 ;  /* 0x0000003900ef7308 */ /* 0x000e620000002400 */
[----:B--2---:R-:W-:Y:S05]  /*baf0*/  FMNMX.FTZ R105, R56, R105, !PT ;  /* 0x0000006938697209 */ /* 0x004fea0007810000 */
[----:B------:R-:W2:Y:S04]  /*bb00*/  SHFL.BFLY PT, R7, R105, 0x2, 0x1f ;  /* 0x0c401f0069077f89 */ /* 0x000ea800000e0000 */
[----:B------:R-:W3:Y:S01]  /*bb10*/  MUFU.TANH R246, R66 ;  /* 0x0000004200f67308 */ /* 0x000ee20000002400 */
[----:B----4-:R-:W-:Y:S09]  /*bb20*/  FMNMX.FTZ R4, R41, R4, !PT ;  /* 0x0000000429047209 */ /* 0x010ff20007810000 */
[----:B------:R-:W4:Y:S01]  /*bb30*/  MUFU.TANH R57, R67 ;  /* 0x0000004300397308 */ /* 0x000f220000002400 */
[----:B-1----:R-:W-:Y:S04]  /*bb40*/  FMNMX.FTZ R0, R239, R0, !PT ;  /* 0x00000000ef007209 */ /* 0x002fe80007810000 */
[----:B------:R-:W-:Y:S05]  /*bb50*/  FMNMX.FTZ R0, R48, R0, !PT ;  /* 0x0000000030007209 */ /* 0x000fea0007810000 */
[----:B------:R-:W1:Y:S01]  /*bb60*/  MUFU.TANH R244, R61 ;  /* 0x0000003d00f47308 */ /* 0x000e620000002400 */
[----:B--2---:R-:W-:Y:S02]  /*bb70*/  FMNMX.FTZ R105, R105, R7, !PT ;  /* 0x0000000769697209 */ /* 0x004fe40007810000 */
[----:B---3--:R-:W-:Y:S03]  /*bb80*/  FMNMX.FTZ R4, R246, R4, !PT ;  /* 0x00000004f6047209 */ /* 0x008fe60007810000 */
[----:B------:R-:W2:Y:S04]  /*bb90*/  SHFL.BFLY PT, R7, R105, 0x1, 0x1f ;  /* 0x0c201f0069077f89 */ /* 0x000ea800000e0000 */
[----:B------:R-:W3:Y:S01]  /*bba0*/  MUFU.TANH R201, R26 ;  /* 0x0000001a00c97308 */ /* 0x000ee20000002400 */
[----:B----4-:R-:W-:Y:S05]  /*bbb0*/  FMNMX.FTZ R4, R57, R4, !PT ;  /* 0x0000000439047209 */ /* 0x010fea0007810000 */
[----:B------:R-:W4:Y:S04]  /*bbc0*/  SHFL.BFLY PT, R6, R4, 0x2, 0x1f ;  /* 0x0c401f0004067f89 */ /* 0x000f2800000e0000 */
[----:B------:R-:W5:Y:S01]  /*bbd0*/  MUFU.TANH R221, R27 ;  /* 0x0000001b00dd7308 */ /* 0x000f620000002400 */
[----:B-1----:R-:W-:Y:S05]  /*bbe0*/  FMNMX.FTZ R0, R244, R0, !PT ;  /* 0x00000000f4007209 */ /* 0x002fea0007810000 */
[----:B------:R-:W1:Y:S04]  /*bbf0*/  SHFL.BFLY PT, R103, R0, 0x2, 0x1f ;  /* 0x0c401f0000677f89 */ /* 0x000e6800000e0000 */
[----:B------:R-:W5:Y:S01]  /*bc00*/  MUFU.TANH R226, R30 ;  /* 0x0000001e00e27308 */ /* 0x000f620000002400 */
[----:B--2---:R-:W-:Y:S02]  /*bc10*/  FMNMX.FTZ R105, R105, R7, !PT ;  /* 0x0000000769697209 */ /* 0x004fe40007810000 */
[----:B---3--:R-:W-:Y:S03]  /*bc20*/  FMNMX.FTZ R5, R201, R5, !PT ;  /* 0x00000005c9057209 */ /* 0x008fe60007810000 */
[----:B------:R-:W-:Y:S04]  /*bc30*/  FMUL.FTZ R111, R105, c[0x0][0x2d0] ;  /* 0x0000b400696f7a20 */ /* 0x000fe80000410000 */
[----:B------:R-:W2:Y:S01]  /*bc40*/  MUFU.TANH R227, R31 ;  /* 0x0000001f00e37308 */ /* 0x000ea20000002400 */
[--C-:B------:R-:W-:Y:S01]  /*bc50*/  FFMA.FTZ R40, R194, c[0x0][0x2d0], -R111.reuse ;  /* 0x0000b400c2287a23 */ /* 0x100fe2000001086f */
[----:B----4-:R-:W-:Y:S05]  /*bc60*/  FMNMX.FTZ R4, R4, R6, !PT ;  /* 0x0000000604047209 */ /* 0x010fea0007810000 */
[----:B------:R-:W3:Y:S03]  /*bc70*/  SHFL.BFLY PT, R104, R4, 0x1, 0x1f ;  /* 0x0c201f0004687f89 */ /* 0x000ee600000e0000 */
[----:B------:R-:W4:Y:S01]  /*bc80*/  MUFU.TANH R236, R42 ;  /* 0x0000002a00ec7308 */ /* 0x000f220000002400 */
[----:B-1----:R-:W-:Y:S02]  /*bc90*/  FMNMX.FTZ R103, R0, R103, !PT ;  /* 0x0000006700677209 */ /* 0x002fe40007810000 */
[----:B-----5:R-:W-:Y:S03]  /*bca0*/  FMNMX.FTZ R0, R221, R5, !PT ;  /* 0x00000005dd007209 */ /* 0x020fe60007810000 */
[----:B------:R-:W1:Y:S01]  /*bcb0*/  SHFL.BFLY PT, R6, R103, 0x1, 0x1f ;  /* 0x0c201f0067067f89 */ /* 0x000e6200000e0000 */
[----:B------:R-:W-:Y:S03]  /*bcc0*/  FMNMX.FTZ R0, R226, R0, !PT ;  /* 0x00000000e2007209 */ /* 0x000fe60007810000 */
[----:B------:R-:W5:Y:S01]  /*bcd0*/  MUFU.TANH R110, R43 ;  /* 0x0000002b006e7308 */ /* 0x000f620000002400 */
[----:B--2---:R-:W-:Y:S01]  /*bce0*/  FMNMX.FTZ R5, R227, R0, !PT ;  /* 0x00000000e3057209 */ /* 0x004fe20007810000 */
[----:B------:R-:W-:Y:S08]  /*bcf0*/  FMUL.FTZ R0, R63, c[0x0][0x320] ;  /* 0x0000c8003f007a20 */ /* 0x000ff00000410000 */
[----:B------:R2:W-:Y:S01]  /*bd00*/  MUFU.TANH R109, R0 ;  /* 0x00000000006d7308 */ /* 0x0005e20000002400 */
[----:B---3--:R-:W-:Y:S01]  /*bd10*/  FMNMX.FTZ R104, R4, R104, !PT ;  /* 0x0000006804687209 */ /* 0x008fe20007810000 */
[----:B------:R-:W-:Y:S01]  /*bd20*/  FFMA.FTZ R4, R180, c[0x0][0x2d0], -R111 ;  /* 0x0000b400b4047a23 */ /* 0x000fe2000001086f */
[----:B----4-:R-:W-:Y:S03]  /*bd30*/  FMNMX.FTZ R5, R236, R5, !PT ;  /* 0x00000005ec057209 */ /* 0x010fe60007810000 */
[----:B------:R-:W-:Y:S04]  /*bd40*/  FMUL.FTZ R176, R104, c[0x0][0x2d0] ;  /* 0x0000b40068b07a20 */ /* 0x000fe80000410000 */
[----:B------:R3:W-:Y:S01]  /*bd50*/  MUFU.EX2 R240, R4 ;  /* 0x0000000400f07308 */ /* 0x0007e20000000800 */
[--C-:B------:R-:W-:Y:S01]  /*bd60*/  FFMA.FTZ R7, R18, c[0x0][0x2d0], -R176.reuse ;  /* 0x0000b40012077a23 */ /* 0x100fe200000108b0 */
[----:B-1----:R-:W-:Y:S01]  /*bd70*/  FMNMX.FTZ R103, R103, R6, !PT ;  /* 0x0000000667677209 */ /* 0x002fe20007810000 */
[----:B------:R-:W-:Y:S01]  /*bd80*/  FFMA.FTZ R8, R19, c[0x0][0x2d0], -R176 ;  /* 0x0000b40013087a23 */ /* 0x000fe200000108b0 */
[----:B-----5:R-:W-:Y:S03]  /*bd90*/  FMNMX.FTZ R5, R110, R5, !PT ;  /* 0x000000056e057209 */ /* 0x020fe60007810000 */
[----:B------:R-:W-:Y:S03]  /*bda0*/  FMUL.FTZ R177, R103, c[0x0][0x2d0] ;  /* 0x0000b40067b17a20 */ /* 0x000fe60000410000 */
[----:B------:R-:W1:Y:S01]  /*bdb0*/  MUFU.TANH R245, R46 ;  /* 0x0000002e00f57308 */ /* 0x000e620000002400 */
[--C-:B------:R-:W-:Y:S02]  /*bdc0*/  FFMA.FTZ R15, R184, c[0x0][0x2d0], -R177.reuse ;  /* 0x0000b400b80f7a23 */ /* 0x100fe400000108b1 */
[----:B------:R-:W-:Y:S02]  /*bdd0*/  FFMA.FTZ R19, R185, c[0x0][0x2d0], -R177 ;  /* 0x0000b400b9137a23 */ /* 0x000fe400000108b1 */
[----:B--2---:R-:W-:Y:S04]  /*bde0*/  FADD.FTZ R0, -R105, R2 ;  /* 0x0000000269007221 */ /* 0x004fe80000010100 */
[----:B------:R-:W-:Y:S01]  /*bdf0*/  FMUL.FTZ R0, R0, c[0x0][0x2d0] ;  /* 0x0000b40000007a20 */ /* 0x000fe20000410000 */
[----:B------:R-:W2:Y:S01]  /*be00*/  MUFU.TANH R243, R47 ;  /* 0x0000002f00f37308 */ /* 0x000ea20000002400 */
[----:B---3--:R-:W-:Y:S09]  /*be10*/  FFMA.FTZ R4, R102, c[0x0][0x2d0], -R111 ;  /* 0x0000b40066047a23 */ /* 0x008ff2000001086f */
[----:B------:R3:W4:Y:S01]  /*be20*/  MUFU.EX2 R101, R0 ;  /* 0x0000000000657308 */ /* 0x0007220000000800 */
[----:B-1----:R-:W-:Y:S01]  /*be30*/  FMNMX.FTZ R2, R245, R5, !PT ;  /* 0x00000005f5027209 */ /* 0x002fe20007810000 */
[----:B------:R-:W-:Y:S08]  /*be40*/  FFMA.FTZ R5, R182, c[0x0][0x2d0], -R176 ;  /* 0x0000b400b6057a23 */ /* 0x000ff000000108b0 */
[----:B------:R-:W1:Y:S01]  /*be50*/  MUFU.TANH R50, R58 ;  /* 0x0000003a00327308 */ /* 0x000e620000002400 */
[----:B--2---:R-:W-:Y:S09]  /*be60*/  FMNMX.FTZ R2, R243, R2, !PT ;  /* 0x00000002f3027209 */ /* 0x004ff20007810000 */
[----:B------:R2:W-:Y:S01]  /*be70*/  MUFU.EX2 R20, R4 ;  /* 0x0000000400147308 */ /* 0x0005e20000000800 */
[----:B---3--:R-:W-:Y:S02]  /*be80*/  FADD.FTZ R0, -R104, R3 ;  /* 0x0000000368007221 */ /* 0x008fe40000010100 */
[C---:B----4-:R-:W-:Y:S01]  /*be90*/  FMUL.FTZ R32, R101.reuse, R140 ;  /* 0x0000008c65207220 */ /* 0x050fe20000410000 */
[----:B------:R-:W-:Y:S01]  /*bea0*/  MOV R140, R242 ;  /* 0x000000f2008c7202 */ /* 0x000fe20000000f00 */
[C---:B------:R-:W-:Y:S01]  /*beb0*/  FMUL.FTZ R33, R101.reuse, R141 ;  /* 0x0000008d65217220 */ /* 0x040fe20000410000 */
[----:B------:R-:W-:Y:S04]  /*bec0*/  MOV R141, R246 ;  /* 0x000000f6008d7202 */ /* 0x000fe80000000f00 */
[----:B------:R-:W3:Y:S01]  /*bed0*/  MUFU.TANH R49, R59 ;  /* 0x0000003b00317308 */ /* 0x000ee20000002400 */
[C---:B------:R-:W-:Y:S02]  /*bee0*/  FMUL.FTZ R65, R101.reuse, R173 ;  /* 0x000000ad65417220 */ /* 0x040fe40000410000 */
[C---:B------:R-:W-:Y:S01]  /*bef0*/  FMUL.FTZ R68, R101.reuse, R68 ;  /* 0x0000004465447220 */ /* 0x040fe20000410000 */
[----:B-1----:R-:W-:Y:S01]  /*bf00*/  FMNMX.FTZ R3, R50, R2, !PT ;  /* 0x0000000232037209 */ /* 0x002fe20007810000 */
[----:B------:R-:W-:Y:S01]  /*bf10*/  FMUL.FTZ R2, R0, c[0x0][0x2d0] ;  /* 0x0000b40000027a20 */ /* 0x000fe20000410000 */
[----:B------:R-:W-:Y:S01]  /*bf20*/  MOV R184, R50 ;  /* 0x0000003200b87202 */ /* 0x000fe20000000f00 */
[C---:B------:R-:W-:Y:S02]  /*bf30*/  FMUL.FTZ R69, R101.reuse, R69 ;  /* 0x0000004565457220 */ /* 0x040fe40000410000 */
[C---:B------:R-:W-:Y:S01]  /*bf40*/  FMUL.FTZ R80, R101.reuse, R80 ;  /* 0x0000005065507220 */ /* 0x040fe20000410000 */
[----:B------:R1:W4:Y:S01]  /*bf50*/  MUFU.EX2 R100, R2 ;  /* 0x0000000200647308 */ /* 0x0003220000000800 */
[C---:B------:R-:W-:Y:S02]  /*bf60*/  FMUL.FTZ R81, R101.reuse, R81 ;  /* 0x0000005165517220 */ /* 0x040fe40000410000 */
[C---:B------:R-:W-:Y:S02]  /*bf70*/  FMUL.FTZ R84, R101.reuse, R84 ;  /* 0x0000005465547220 */ /* 0x040fe40000410000 */
[----:B--2---:R-:W-:Y:S01]  /*bf80*/  FFMA.FTZ R4, R16, c[0x0][0x2d0], -R111 ;  /* 0x0000b40010047a23 */ /* 0x004fe2000001086f */
[----:B------:R-:W-:Y:S01]  /*bf90*/  @P0 IADD3 R16, P1, R22, 0x20, RZ ;  /* 0x0000002016100810 */ /* 0x000fe20007f3e0ff */
[C---:B------:R-:W-:Y:S02]  /*bfa0*/  FMUL.FTZ R85, R101.reuse, R85 ;  /* 0x0000005565557220 */ /* 0x040fe40000410000 */
[C---:B------:R-:W-:Y:S01]  /*bfb0*/  FMUL.FTZ R96, R101.reuse, R96 ;  /* 0x0000006065607220 */ /* 0x040fe20000410000 */
[----:B------:R2:W-:Y:S01]  /*bfc0*/  MUFU.EX2 R42, R4 ;  /* 0x00000004002a7308 */ /* 0x0005e20000000800 */
[----:B------:R-:W-:Y:S01]  /*bfd0*/  @P0 IADD3.X R9, RZ, R21, RZ, P1, !PT ;  /* 0x00000015ff090210 */ /* 0x000fe20000ffe4ff */
[----:B------:R-:W-:Y:S01]  /*bfe0*/  FMUL.FTZ R97, R101, R97 ;  /* 0x0000006165617220 */ /* 0x000fe20000410000 */
[----:B---3--:R-:W-:Y:S02]  /*bff0*/  FMNMX.FTZ R0, R49, R3, !PT ;  /* 0x0000000331007209 */ /* 0x008fe40007810000 */
[----:B------:R-:W-:Y:S01]  /*c000*/  MOV R185, R49 ;  /* 0x0000003100b97202 */ /* 0x000fe20000000f00 */
[----:B------:R-:W-:Y:S04]  /*c010*/  FMUL.FTZ R49, R101, R157 ;  /* 0x0000009d65317220 */ /* 0x000fe80000410000 */
[----:B------:R-:W3:Y:S01]  /*c020*/  MUFU.TANH R108, R62 ;  /* 0x0000003e006c7308 */ /* 0x000ee20000002400 */
[----:B-1----:R-:W-:Y:S02]  /*c030*/  FADD.FTZ R2, -R103, R106 ;  /* 0x0000006a67027221 */ /* 0x002fe40000010100 */
[----:B------:R-:W-:Y:S02]  /*c040*/  FFMA.FTZ R106, R200, c[0x0][0x2d0], -R177 ;  /* 0x0000b400c86a7a23 */ /* 0x000fe400000108b1 */
[----:B------:R-:W-:Y:S05]  /*c050*/  FMUL.FTZ R2, R2, c[0x0][0x2d0] ;  /* 0x0000b40002027a20 */ /* 0x000fea0000410000 */
[----:B------:R-:W-:Y:S01]  /*c060*/  MUFU.EX2 R182, R5 ;  /* 0x0000000500b67308 */ /* 0x000fe20000000800 */
[C---:B----4-:R-:W-:Y:S01]  /*c070*/  FMUL.FTZ R34, R100.reuse, R142 ;  /* 0x0000008e64227220 */ /* 0x050fe20000410000 */
[----:B------:R-:W-:Y:S01]  /*c080*/  MOV R142, R247 ;  /* 0x000000f7008e7202 */ /* 0x000fe20000000f00 */
[----:B------:R-:W-:Y:S01]  /*c090*/  FMUL.FTZ R35, R100, R143 ;  /* 0x0000008f64237220 */ /* 0x000fe20000410000 */
[----:B------:R-:W-:Y:S01]  /*c0a0*/  MOV R143, R245 ;  /* 0x000000f5008f7202 */ /* 0x000fe20000000f00 */
[----:B--2---:R-:W-:Y:S01]  /*c0b0*/  FFMA.FTZ R4, R17, c[0x0][0x2d0], -R111 ;  /* 0x0000b40011047a23 */ /* 0x004fe2000001086f */
[----:B------:R-:W-:Y:S01]  /*c0c0*/  @P0 IADD3 R17, P2, R22, 0x40, RZ ;  /* 0x0000004016110810 */ /* 0x000fe20007f5e0ff */
[C---:B------:R-:W-:Y:S02]  /*c0d0*/  FMUL.FTZ R50, R100.reuse, R158 ;  /* 0x0000009e64327220 */ /* 0x040fe40000410000 */
[C---:B------:R-:W-:Y:S01]  /*c0e0*/  FMUL.FTZ R66, R100.reuse, R174 ;  /* 0x000000ae64427220 */ /* 0x040fe20000410000 */
[----:B------:R1:W2:Y:S01]  /*c0f0*/  MUFU.EX2 R3, R2 ;  /* 0x0000000200037308 */ /* 0x0002a20000000800 */
[----:B------:R-:W-:Y:S01]  /*c100*/  @P0 IADD3.X R18, RZ, R21, RZ, P2, !PT ;  /* 0x00000015ff120210 */ /* 0x000fe200017fe4ff */
[----:B------:R-:W-:Y:S01]  /*c110*/  FMUL.FTZ R67, R100, R175 ;  /* 0x000000af64437220 */ /* 0x000fe20000410000 */
[----:B---3--:R-:W-:Y:S01]  /*c120*/  FMNMX.FTZ R0, R108, R0, !PT ;  /* 0x000000006c007209 */ /* 0x008fe20007810000 */
[C---:B------:R-:W-:Y:S02]  /*c130*/  FMUL.FTZ R70, R100.reuse, R70 ;  /* 0x0000004664467220 */ /* 0x040fe40000410000 */
[C---:B------:R-:W-:Y:S01]  /*c140*/  FMUL.FTZ R71, R100.reuse, R71 ;  /* 0x0000004764477220 */ /* 0x040fe20000410000 */
[----:B------:R-:W-:Y:S01]  /*c150*/  FMNMX.FTZ R0, R109, R0, !PT ;  /* 0x000000006d007209 */ /* 0x000fe20007810000 */
[C---:B------:R-:W-:Y:S02]  /*c160*/  FMUL.FTZ R82, R100.reuse, R82 ;  /* 0x0000005264527220 */ /* 0x040fe40000410000 */
[----:B------:R3:W4:Y:S01]  /*c170*/  MUFU.EX2 R45, R4 ;  /* 0x00000004002d7308 */ /* 0x0007220000000800 */
[C---:B------:R-:W-:Y:S02]  /*c180*/  FMUL.FTZ R83, R100.reuse, R83 ;  /* 0x0000005364537220 */ /* 0x040fe40000410000 */
[C---:B------:R-:W-:Y:S02]  /*c190*/  FMUL.FTZ R86, R100.reuse, R86 ;  /* 0x0000005664567220 */ /* 0x040fe40000410000 */
[C---:B------:R-:W-:Y:S02]  /*c1a0*/  FMUL.FTZ R87, R100.reuse, R87 ;  /* 0x0000005764577220 */ /* 0x040fe40000410000 */
[C---:B------:R-:W-:Y:S02]  /*c1b0*/  FMUL.FTZ R98, R100.reuse, R98 ;  /* 0x0000006264627220 */ /* 0x040fe40000410000 */
[C---:B------:R-:W-:Y:S01]  /*c1c0*/  FMUL.FTZ R99, R100.reuse, R99 ;  /* 0x0000006364637220 */ /* 0x040fe20000410000 */
[----:B------:R5:W-:Y:S01]  /*c1d0*/  MUFU.EX2 R24, R7 ;  /* 0x0000000700187308 */ /* 0x000be20000000800 */
[----:B-1----:R-:W1:Y:S01]  /*c1e0*/  SHFL.BFLY PT, R2, R0, 0x2, 0x1f ;  /* 0x0c401f0000027f89 */ /* 0x002e6200000e0000 */
[C---:B--2---:R-:W-:Y:S02]  /*c1f0*/  FMUL.FTZ R25, R3.reuse, R133 ;  /* 0x0000008503197220 */ /* 0x044fe40000410000 */
[C---:B------:R-:W-:Y:S01]  /*c200*/  FMUL.FTZ R28, R3.reuse, R136 ;  /* 0x00000088031c7220 */ /* 0x040fe20000410000 */
[----:B------:R-:W-:Y:S01]  /*c210*/  MOV R136, R51 ;  /* 0x0000003300887202 */ /* 0x000fe20000000f00 */
[C---:B------:R-:W-:Y:S04]  /*c220*/  FMUL.FTZ R29, R3.reuse, R137 ;  /* 0x00000089031d7220 */ /* 0x040fe80000410000 */
[----:B------:R-:W-:Y:S01]  /*c230*/  MUFU.EX2 R180, R15 ;  /* 0x0000000f00b47308 */ /* 0x000fe20000000800 */
[----:B------:R-:W-:Y:S01]  /*c240*/  MOV R137, R41 ;  /* 0x0000002900897202 */ /* 0x000fe20000000f00 */
[----:B------:R-:W-:Y:S01]  /*c250*/  FMUL.FTZ R41, R3, R149 ;  /* 0x0000009503297220 */ /* 0x000fe20000410000 */
[----:B------:R-:W-:Y:S01]  /*c260*/  MOV R149, R235 ;  /* 0x000000eb00957202 */ /* 0x000fe20000000f00 */
[----:B---3--:R-:W-:Y:S01]  /*c270*/  FFMA.FTZ R4, R181, c[0x0][0x2d0], -R176 ;  /* 0x0000b400b5047a23 */ /* 0x008fe200000108b0 */
[----:B----4-:R-:W-:Y:S01]  /*c280*/  MOV R133, R45 ;  /* 0x0000002d00857202 */ /* 0x010fe20000000f00 */
[----:B------:R-:W-:Y:S02]  /*c290*/  FMUL.FTZ R51, R100, R159 ;  /* 0x0000009f64337220 */ /* 0x000fe40000410000 */
[C---:B------:R-:W-:Y:S02]  /*c2a0*/  FMUL.FTZ R61, R3.reuse, R169 ;  /* 0x000000a9033d7220 */ /* 0x040fe40000410000 */
[----:B------:R2:W-:Y:S01]  /*c2b0*/  MUFU.EX2 R181, R4 ;  /* 0x0000000400b57308 */ /* 0x0005e20000000800 */
[C---:B------:R-:W-:Y:S02]  /*c2c0*/  FMUL.FTZ R72, R3.reuse, R72 ;  /* 0x0000004803487220 */ /* 0x040fe40000410000 */
[C---:B------:R-:W-:Y:S01]  /*c2d0*/  FMUL.FTZ R73, R3.reuse, R73 ;  /* 0x0000004903497220 */ /* 0x040fe20000410000 */
[----:B-----5:R-:W-:Y:S01]  /*c2e0*/  @P0 MOV R7, c[0x0][0x1e0] ;  /* 0x0000780000070a02 */ /* 0x020fe20000000f00 */
[C---:B------:R-:W-:Y:S02]  /*c2f0*/  FMUL.FTZ R76, R3.reuse, R76 ;  /* 0x0000004c034c7220 */ /* 0x040fe40000410000 */
[C---:B------:R-:W-:Y:S01]  /*c300*/  FMUL.FTZ R77, R3.reuse, R77 ;  /* 0x0000004d034d7220 */ /* 0x040fe20000410000 */
[----:B-1----:R-:W-:Y:S01]  /*c310*/  FMNMX.FTZ R0, R0, R2, !PT ;  /* 0x0000000200007209 */ /* 0x002fe20007810000 */
[C---:B------:R-:W-:Y:S01]  /*c320*/  FMUL.FTZ R88, R3.reuse, R88 ;  /* 0x0000005803587220 */ /* 0x040fe20000410000 */
[----:B------:R-:W-:Y:S01]  /*c330*/  MUFU.EX2 R44, R8 ;  /* 0x00000008002c7308 */ /* 0x000fe20000000800 */
[C---:B------:R-:W-:Y:S02]  /*c340*/  FMUL.FTZ R89, R3.reuse, R89 ;  /* 0x0000005903597220 */ /* 0x040fe40000410000 */
[----:B------:R-:W1:Y:S01]  /*c350*/  SHFL.BFLY PT, R2, R0, 0x1, 0x1f ;  /* 0x0c201f0000027f89 */ /* 0x000e6200000e0000 */
[C---:B------:R-:W-:Y:S02]  /*c360*/  FMUL.FTZ R92, R3.reuse, R92 ;  /* 0x0000005c035c7220 */ /* 0x040fe40000410000 */
[----:B------:R-:W-:Y:S04]  /*c370*/  FMUL.FTZ R93, R3, R93 ;  /* 0x0000005d035d7220 */ /* 0x000fe80000410000 */
[----:B------:R3:W-:Y:S01]  /*c380*/  MUFU.EX2 R252, R19 ;  /* 0x0000001300fc7308 */ /* 0x0007e20000000800 */
[----:B--2---:R-:W-:Y:S05]  /*c390*/  @P0 SHF.R.S32.HI R4, RZ, 0x1f, R202 ;  /* 0x0000001fff040819 */ /* 0x004fea00000114ca */
[----:B------:R-:W-:Y:S02]  /*c3a0*/  @P0 IMAD R6, R4, c[0x0][0x1e0], RZ ;  /* 0x0000780004060a24 */ /* 0x000fe400078e02ff */
[C---:B------:R-:W-:Y:S04]  /*c3b0*/  @P0 IMAD.WIDE.U32 R4, R202.reuse, c[0x0][0x1e0], RZ ;  /* 0x00007800ca040a25 */ /* 0x040fe800078e00ff */
[----:B------:R-:W-:Y:S01]  /*c3c0*/  @P0 IMAD R6, R202, c[0x0][0x1e4], R6 ;  /* 0x00007900ca060a24 */ /* 0x000fe200078e0206 */
[----:B-1----:R-:W-:Y:S02]  /*c3d0*/  FMNMX.FTZ R102, R0, R2, !PT ;  /* 0x0000000200667209 */ /* 0x002fe40007810000 */
[----:B------:R-:W-:Y:S02]  /*c3e0*/  @P0 MOV R2, c[0x0][0x1e4] ;  /* 0x0000790000020a02 */ /* 0x000fe40000000f00 */
[----:B------:R-:W-:Y:S01]  /*c3f0*/  @P0 IADD3 R6, R5, R6, RZ ;  /* 0x0000000605060210 */ /* 0x000fe20007ffe0ff */
[----:B------:R-:W-:Y:S01]  /*c400*/  FADD.FTZ R0, -R102, R107 ;  /* 0x0000006b66007221 */ /* 0x000fe20000010100 */
[----:B------:R-:W-:Y:S01]  /*c410*/  @P0 SHF.L.U32 R5, R4, 0x6, RZ ;  /* 0x0000000604050819 */ /* 0x000fe200000006ff */
[----:B---3--:R-:W-:Y:S01]  /*c420*/  FMUL.FTZ R19, R100, R127 ;  /* 0x0000007f64137220 */ /* 0x008fe20000410000 */
[----:B------:R-:W-:Y:S01]  /*c430*/  @P0 SHF.L.U64.HI R4, R4, 0x6, R6 ;  /* 0x0000000604040819 */ /* 0x000fe20000010206 */
[----:B------:R-:W-:Y:S01]  /*c440*/  FMUL.FTZ R0, R0, c[0x0][0x2d0] ;  /* 0x0000b40000007a20 */ /* 0x000fe20000410000 */
[----:B------:R-:W-:Y:S01]  /*c450*/  @P0 LEA R6, P6, R7, R5, 0x5 ;  /* 0x0000000507060211 */ /* 0x000fe200078c28ff */
[----:B------:R-:W-:Y:S01]  /*c460*/  FFMA.FTZ R107, R234, c[0x0][0x2d0], -R176 ;  /* 0x0000b400ea6b7a23 */ /* 0x000fe200000108b0 */
[----:B------:R-:W-:Y:S02]  /*c470*/  @P0 IADD3 R8, P2, R5, R16, RZ ;  /* 0x0000001005080210 */ /* 0x000fe40007f5e0ff */
[----:B------:R-:W-:Y:S01]  /*c480*/  @P0 LEA.HI.X R2, R7, R4, R2, 0x5, P6 ;  /* 0x0000000407020211 */ /* 0x000fe200030f2c02 */
[----:B------:R-:W1:Y:S01]  /*c490*/  MUFU.EX2 R0, R0 ;  /* 0x0000000000007308 */ /* 0x000e620000000800 */
[C---:B------:R-:W-:Y:S02]  /*c4a0*/  @P0 IADD3 R7, P6, R5.reuse, R22, RZ ;  /* 0x0000001605070210 */ /* 0x040fe40007fde0ff */
[----:B------:R-:W-:Y:S02]  /*c4b0*/  @P0 IADD3 R5, P1, R5, R17, RZ ;  /* 0x0000001105050210 */ /* 0x000fe40007f3e0ff */
[C---:B------:R-:W-:Y:S02]  /*c4c0*/  @P0 IADD3.X R11, R4.reuse, R21, RZ, P6, !PT ;  /* 0x00000015040b0210 */ /* 0x040fe400037fe4ff */
[C---:B------:R-:W-:Y:S02]  /*c4d0*/  @P0 LEA R14, P6, R7.reuse, c[0x0][0x1c8], 0x1 ;  /* 0x00007200070e0a11 */ /* 0x040fe400078c08ff */
[----:B------:R-:W-:Y:S02]  /*c4e0*/  @P0 IADD3.X R13, R4, R9, RZ, P2, !PT ;  /* 0x00000009040d0210 */ /* 0x000fe400017fe4ff */
[----:B------:R-:W-:Y:S02]  /*c4f0*/  @P0 LEA.HI.X R15, R7, c[0x0][0x1cc], R11, 0x1, P6 ;  /* 0x00007300070f0a11 */ /* 0x000fe400030f0c0b */
[----:B------:R-:W-:Y:S02]  /*c500*/  @P0 LEA R12, P2, R8, c[0x0][0x1c8], 0x1 ;  /* 0x00007200080c0a11 */ /* 0x000fe400078408ff */
[----:B------:R-:W-:Y:S01]  /*c510*/  @P0 IADD3.X R4, R4, R18, RZ, P1, !PT ;  /* 0x0000001204040210 */ /* 0x000fe20000ffe4ff */
[----:B------:R2:W-:Y:S01]  /*c520*/  @P0 LDGSTS.E.BYPASS.LTC128B.128 [R203+0x3100], [R14.64], !P5 ;  /* 0x031000000ecb0fae */ /* 0x0005e2000e901d46 */
[C---:B------:R-:W-:Y:S02]  /*c530*/  @P0 LEA R10, P1, R5.reuse, c[0x0][0x1c8], 0x1 ;  /* 0x00007200050a0a11 */ /* 0x040fe400078208ff */
[----:B------:R-:W-:Y:S02]  /*c540*/  @P0 LEA.HI.X R13, R8, c[0x0][0x1cc], R13, 0x1, P2 ;  /* 0x00007300080d0a11 */ /* 0x000fe400010f0c0d */
[----:B------:R-:W-:Y:S01]  /*c550*/  @P0 LEA.HI.X R11, R5, c[0x0][0x1cc], R4, 0x1, P1 ;  /* 0x00007300050b0a11 */ /* 0x000fe200008f0c04 */
[--C-:B------:R-:W-:Y:S01]  /*c560*/  FFMA.FTZ R4, R188, c[0x0][0x2d0], -R177.reuse ;  /* 0x0000b400bc047a23 */ /* 0x100fe200000108b1 */
[C---:B------:R-:W-:Y:S01]  /*c570*/  @P0 IADD3 R7, P2, R6.reuse, R22, RZ ;  /* 0x0000001606070210 */ /* 0x040fe20007f5e0ff */
[----:B------:R3:W-:Y:S01]  /*c580*/  @P0 LDGSTS.E.BYPASS.LTC128B.128 [R203+0x4100], [R12.64], !P4 ;  /* 0x041000000ccb0fae */ /* 0x0007e2000e101d46 */
[C---:B------:R-:W-:Y:S01]  /*c590*/  @P0 IADD3 R16, P6, R6.reuse, R16, RZ ;  /* 0x0000001006100210 */ /* 0x040fe20007fde0ff */
[----:B------:R4:W5:Y:S01]  /*c5a0*/  MUFU.EX2 R250, R4 ;  /* 0x0000000400fa7308 */ /* 0x0009620000000800 */
[----:B------:R-:W-:Y:S01]  /*c5b0*/  @P0 IADD3 R5, P1, R6, R17, RZ ;  /* 0x0000001106050210 */ /* 0x000fe20007f3e0ff */
[----:B-1----:R-:W-:Y:S01]  /*c5c0*/  FMUL.FTZ R31, R0, R139 ;  /* 0x0000008b001f7220 */ /* 0x002fe20000410000 */
[----:B------:R-:W-:Y:S01]  /*c5d0*/  @P0 IADD3.X R17, R2, R9, RZ, P6, !PT ;  /* 0x0000000902110210 */ /* 0x000fe200037fe4ff */
[----:B------:R-:W-:Y:S01]  /*c5e0*/  FMUL.FTZ R26, R0, R134 ;  /* 0x00000086001a7220 */ /* 0x000fe20000410000 */
[C---:B------:R-:W-:Y:S01]  /*c5f0*/  @P0 LEA R8, P6, R7.reuse, c[0x0][0x1c8], 0x1 ;  /* 0x0000720007080a11 */ /* 0x040fe200078c08ff */
[----:B------:R1:W-:Y:S01]  /*c600*/  @P0 LDGSTS.E.BYPASS.LTC128B.128 [R203+0x5100], [R10.64], !P3 ;  /* 0x051000000acb0fae */ /* 0x0003e2000d901d46 */
[----:B------:R-:W-:Y:S01]  /*c610*/  @P0 IADD3.X R18, R2, R18, RZ, P1, !PT ;  /* 0x0000001202120210 */ /* 0x000fe20000ffe4ff */
[----:B------:R-:W-:Y:S01]  /*c620*/  FMUL.FTZ R27, R0, R135 ;  /* 0x00000087001b7220 */ /* 0x000fe20000410000 */
[----:B------:R-:W-:Y:S01]  /*c630*/  @P0 IADD3.X R2, R2, R21, RZ, P2, !PT ;  /* 0x0000001502020210 */ /* 0x000fe200017fe4ff */
[----:B------:R-:W-:Y:S01]  /*c640*/  FMUL.FTZ R30, R0, R138 ;  /* 0x0000008a001e7220 */ /* 0x000fe20000410000 */
[----:B------:R-:W-:Y:S01]  /*c650*/  @P0 LEA R6, P2, R16, c[0x0][0x1c8], 0x1 ;  /* 0x0000720010060a11 */ /* 0x000fe200078408ff */
[----:B------:R-:W-:Y:S01]  /*c660*/  FMUL.FTZ R43, R0, R151 ;  /* 0x00000097002b7220 */ /* 0x000fe20000410000 */
[----:B------:R-:W-:Y:S01]  /*c670*/  @P0 LEA.HI.X R9, R7, c[0x0][0x1cc], R2, 0x1, P6 ;  /* 0x0000730007090a11 */ /* 0x000fe200030f0c02 */
[----:B------:R-:W-:Y:S01]  /*c680*/  FFMA.FTZ R2, R183, c[0x0][0x2d0], -R177 ;  /* 0x0000b400b7027a23 */ /* 0x000fe200000108b1 */
[----:B------:R-:W-:Y:S01]  /*c690*/  @P0 LEA.HI.X R7, R16, c[0x0][0x1cc], R17, 0x1, P2 ;  /* 0x0000730010070a11 */ /* 0x000fe200010f0c11 */
[C---:B------:R-:W-:Y:S01]  /*c6a0*/  FMUL.FTZ R16, R101.reuse, R124 ;  /* 0x0000007c65107220 */ /* 0x040fe20000410000 */
[----:B------:R-:W-:Y:S01]  /*c6b0*/  MOV R183, R20 ;  /* 0x0000001400b77202 */ /* 0x000fe20000000f00 */
[----:B------:R5:W-:Y:S01]  /*c6c0*/  @P0 LDGSTS.E.BYPASS.LTC128B.128 [R203+0x3900], [R8.64], !P5 ;  /* 0x0390000008cb0fae */ /* 0x000be2000e901d46 */
[----:B------:R5:W5:Y:S01]  /*c6d0*/  MUFU.EX2 R251, R2 ;  /* 0x0000000200fb7308 */ /* 0x000b620000000800 */
[C---:B--2---:R-:W-:Y:S01]  /*c6e0*/  FMUL.FTZ R14, R0.reuse, R122 ;  /* 0x0000007a000e7220 */ /* 0x044fe20000410000 */
[----:B------:R-:W-:Y:S01]  /*c6f0*/  MOV R139, R241 ;  /* 0x000000f1008b7202 */ /* 0x000fe20000000f00 */
[----:B------:R-:W-:Y:S01]  /*c700*/  FMUL.FTZ R15, R0, R123 ;  /* 0x0000007b000f7220 */ /* 0x000fe20000410000 */
[----:B------:R-:W-:Y:S01]  /*c710*/  MOV R138, R240 ;  /* 0x000000f0008a7202 */ /* 0x000fe20000000f00 */
[----:B------:R-:W-:Y:S01]  /*c720*/  FMUL.FTZ R17, R101, R125 ;  /* 0x0000007d65117220 */ /* 0x000fe20000410000 */
[----:B----4-:R-:W-:Y:S01]  /*c730*/  @P0 LEA R4, P1, R5, c[0x0][0x1c8], 0x1 ;  /* 0x0000720005040a11 */ /* 0x010fe200078208ff */
[----:B------:R2:W-:Y:S01]  /*c740*/  @P0 LDGSTS.E.BYPASS.LTC128B.128 [R203+0x4900], [R6.64], !P4 ;  /* 0x0490000006cb0fae */ /* 0x0005e2000e101d46 */
[C---:B---3--:R-:W-:Y:S01]  /*c750*/  FMUL.FTZ R12, R3.reuse, R120 ;  /* 0x00000078030c7220 */ /* 0x048fe20000410000 */
[----:B------:R-:W-:Y:S01]  /*c760*/  MOV R135, R42 ;  /* 0x0000002a00877202 */ /* 0x000fe20000000f00 */
[----:B------:R-:W-:Y:S01]  /*c770*/  FMUL.FTZ R13, R3, R121 ;  /* 0x00000079030d7220 */ /* 0x000fe20000410000 */
[----:B------:R-:W-:Y:S01]  /*c780*/  @P0 LEA.HI.X R5, R5, c[0x0][0x1cc], R18, 0x1, P1 ;  /* 0x0000730005050a11 */ /* 0x000fe200008f0c12 */
[----:B------:R-:W-:Y:S01]  /*c790*/  FMUL.FTZ R18, R100, R126 ;  /* 0x0000007e64127220 */ /* 0x000fe20000410000 */
[----:B------:R3:W-:Y:S01]  /*c7a0*/  MUFU.EX2 R241, R106 ;  /* 0x0000006a00f17308 */ /* 0x0007e20000000800 */
[C---:B-1----:R-:W-:Y:S01]  /*c7b0*/  FMUL.FTZ R11, R0.reuse, R119 ;  /* 0x00000077000b7220 */ /* 0x042fe20000410000 */
[----:B------:R-:W-:Y:S01]  /*c7c0*/  MOV R134, R44 ;  /* 0x0000002c00867202 */ /* 0x000fe20000000f00 */
[----:B------:R1:W-:Y:S01]  /*c7d0*/  @P0 LDGSTS.E.BYPASS.LTC128B.128 [R203+0x5900], [R4.64], !P3 ;  /* 0x0590000004cb0fae */ /* 0x0003e2000d901d46 */
[C---:B------:R-:W-:Y:S01]  /*c7e0*/  FMUL.FTZ R46, R0.reuse, R154 ;  /* 0x0000009a002e7220 */ /* 0x040fe20000410000 */
[----:B------:R-:W-:Y:S01]  /*c7f0*/  MOV R188, R57 ;  /* 0x0000003900bc7202 */ /* 0x000fe20000000f00 */
[C---:B------:R-:W-:Y:S02]  /*c800*/  FMUL.FTZ R47, R0.reuse, R155 ;  /* 0x0000009b002f7220 */ /* 0x040fe40000410000 */
[C---:B------:R-:W-:Y:S02]  /*c810*/  FMUL.FTZ R57, R3.reuse, R165 ;  /* 0x000000a503397220 */ /* 0x040fe40000410000 */
[----:B------:R-:W-:Y:S01]  /*c820*/  FMUL.FTZ R58, R0, R166 ;  /* 0x000000a6003a7220 */ /* 0x000fe20000410000 */
[----:B------:R-:W4:Y:S01]  /*c830*/  LDSM.16.MT88.4 R20, [R205] ;  /* 0x00000000cd14783b */ /* 0x000f220000004200 */
[----:B-----5:R-:W-:Y:S02]  /*c840*/  FMUL.FTZ R2, R102, c[0x0][0x2d0] ;  /* 0x0000b40066027a20 */ /* 0x020fe40000410000 */
[----:B------:R-:W-:Y:S01]  /*c850*/  FMUL.FTZ R8, R3, R116 ;  /* 0x0000007403087220 */ /* 0x000fe20000410000 */
[----:B------:R-:W-:Y:S01]  /*c860*/  F2FP.PACK_AB R116, R250, R180 ;  /* 0x000000b4fa74723e */ /* 0x000fe200000000ff */
[----:B------:R-:W-:Y:S01]  /*c870*/  FFMA.FTZ R10, R189, c[0x0][0x2d0], -R2 ;  /* 0x0000b400bd0a7a23 */ /* 0x000fe20000010802 */
[----:B------:R-:W-:Y:S01]  /*c880*/  MOV R189, R56 ;  /* 0x0000003800bd7202 */ /* 0x000fe20000000f00 */
[----:B------:R-:W-:Y:S01]  /*c890*/  FMUL.FTZ R9, R3, R117 ;  /* 0x0000007503097220 */ /* 0x000fe20000410000 */
[----:B------:R-:W5:Y:S01]  /*c8a0*/  LDSM.16.MT88.4 R36, [R206] ;  /* 0x00000000ce24783b */ /* 0x000f620000004200 */
[----:B------:R4:W-:Y:S01]  /*c8b0*/  MUFU.EX2 R178, R10 ;  /* 0x0000000a00b27308 */ /* 0x0009e20000000800 */
[C---:B--2---:R-:W-:Y:S01]  /*c8c0*/  FMUL.FTZ R6, R100.reuse, R114 ;  /* 0x0000007264067220 */ /* 0x044fe20000410000 */
[----:B------:R-:W-:Y:S01]  /*c8d0*/  F2FP.PACK_AB R114, R45, R42 ;  /* 0x0000002a2d72723e */ /* 0x000fe200000000ff */
[----:B------:R-:W-:Y:S02]  /*c8e0*/  FMUL.FTZ R7, R100, R115 ;  /* 0x0000007364077220 */ /* 0x000fe40000410000 */
[----:B---3--:R-:W-:Y:S02]  /*c8f0*/  FFMA.FTZ R106, R199, c[0x0][0x2d0], -R177 ;  /* 0x0000b400c76a7a23 */ /* 0x008fe400000108b1 */
[----:B------:R-:W2:Y:S01]  /*c900*/  LDSM.16.MT88.4 R52, [R205+0x1000] ;  /* 0x00100000cd34783b */ /* 0x000ea20000004200 */
[----:B------:R-:W-:Y:S02]  /*c910*/  FFMA.FTZ R56, R198, c[0x0][0x2d0], -R176 ;  /* 0x0000b400c6387a23 */ /* 0x000fe400000108b0 */
[--C-:B-1----:R-:W-:Y:S01]  /*c920*/  FFMA.FTZ R4, R190, c[0x0][0x2d0], -R2.reuse ;  /* 0x0000b400be047a23 */ /* 0x102fe20000010802 */
[----:B------:R-:W-:Y:S01]  /*c930*/  MOV R190, R24 ;  /* 0x0000001800be7202 */ /* 0x000fe20000000f00 */
[----:B------:R-:W-:Y:S01]  /*c940*/  FMUL.FTZ R5, R101, R113 ;  /* 0x0000007165057220 */ /* 0x000fe20000410000 */
[----:B------:R-:W-:Y:S01]  /*c950*/  F2FP.PACK_AB R113, R182, R181 ;  /* 0x000000b5b671723e */ /* 0x000fe200000000ff */
[----:B------:R-:W1:Y:S01]  /*c960*/  MUFU.EX2 R179, R4 ;  /* 0x0000000400b37308 */ /* 0x000e620000000800 */
[----:B------:R-:W-:Y:S01]  /*c970*/  F2FP.PACK_AB R115, R44, R190 ;  /* 0x000000be2c73723e */ /* 0x000fe200000000ff */
[----:B------:R-:W-:Y:S01]  /*c980*/  FMUL.FTZ R24, R3, R132 ;  /* 0x0000008403187220 */ /* 0x000fe20000410000 */
[----:B------:R-:W-:Y:S01]  /*c990*/  MOV R203, R239 ;  /* 0x000000ef00cb7202 */ /* 0x000fe20000000f00 */
[----:B------:R-:W-:Y:S01]  /*c9a0*/  FMUL.FTZ R42, R0, R150 ;  /* 0x00000096002a7220 */ /* 0x000fe20000410000 */
[----:B------:R-:W-:Y:S01]  /*c9b0*/  MOV R132, R48 ;  /* 0x0000003000847202 */ /* 0x000fe20000000f00 */
[--C-:B------:R-:W-:Y:S01]  /*c9c0*/  FFMA.FTZ R44, R191, c[0x0][0x2d0], -R111.reuse ;  /* 0x0000b400bf2c7a23 */ /* 0x100fe2000001086f */
[----:B------:R-:W3:Y:S01]  /*c9d0*/  LDSM.16.MT88.4 R120, [R206+0x1000] ;  /* 0x00100000ce78783b */ /* 0x000ee20000004200 */
[--C-:B------:R-:W-:Y:S02]  /*c9e0*/  FFMA.FTZ R48, R192, c[0x0][0x2d0], -R111.reuse ;  /* 0x0000b400c0307a23 */ /* 0x100fe4000001086f */
[C---:B----4-:R-:W-:Y:S01]  /*c9f0*/  FMUL.FTZ R10, R0.reuse, R118 ;  /* 0x00000076000a7220 */ /* 0x050fe20000410000 */
[----:B------:R-:W-:Y:S01]  /*ca00*/  F2FP.PACK_AB R118, R251, R252 ;  /* 0x000000fcfb76723e */ /* 0x000fe200000000ff */
[----:B------:R4:W-:Y:S01]  /*ca10*/  MUFU.EX2 R247, R44 ;  /* 0x0000002c00f77308 */ /* 0x0009e20000000800 */
[----:B------:R-:W-:Y:S02]  /*ca20*/  FMUL.FTZ R45, R3, R153 ;  /* 0x00000099032d7220 */ /* 0x000fe40000410000 */
[----:B------:R-:W2:Y:S01]  /*ca30*/  LDSM.16.MT88.4 R124, [R205+0x2000] ;  /* 0x00200000cd7c783b */ /* 0x000ea20000004200 */
[C---:B------:R-:W-:Y:S02]  /*ca40*/  FMUL.FTZ R59, R0.reuse, R167 ;  /* 0x000000a7003b7220 */ /* 0x040fe40000410000 */
[C---:B------:R-:W-:Y:S02]  /*ca50*/  FMUL.FTZ R62, R0.reuse, R170 ;  /* 0x000000aa003e7220 */ /* 0x040fe40000410000 */
[C---:B------:R-:W-:Y:S02]  /*ca60*/  FMUL.FTZ R63, R0.reuse, R171 ;  /* 0x000000ab003f7220 */ /* 0x040fe40000410000 */
[----:B------:R5:W-:Y:S01]  /*ca70*/  MUFU.EX2 R246, R48 ;  /* 0x0000003000f67308 */ /* 0x000be20000000800 */
[C---:B------:R-:W-:Y:S01]  /*ca80*/  FMUL.FTZ R74, R0.reuse, R74 ;  /* 0x0000004a004a7220 */ /* 0x040fe20000410000 */
[----:B-1----:R-:W-:Y:S01]  /*ca90*/  F2FP.PACK_AB R117, R179, R178 ;  /* 0x000000b2b375723e */ /* 0x002fe200000000ff */
[--C-:B------:R-:W-:Y:S01]  /*caa0*/  FFMA.FTZ R4, R187, c[0x0][0x2d0], -R2.reuse ;  /* 0x0000b400bb047a23 */ /* 0x100fe20000010802 */
[----:B------:R-:W-:Y:S01]  /*cab0*/  MOV R187, R244 ;  /* 0x000000f400bb7202 */ /* 0x000fe20000000f00 */
[C---:B------:R-:W-:Y:S01]  /*cac0*/  FMUL.FTZ R75, R0.reuse, R75 ;  /* 0x0000004b004b7220 */ /* 0x040fe20000410000 */
[----:B------:R-:W0:Y:S01]  /*cad0*/  LDGDEPBAR ;  /* 0x00000000000079af */ /* 0x000e220000000000 */
[C---:B------:R-:W-:Y:S02]  /*cae0*/  FMUL.FTZ R78, R0.reuse, R78 ;  /* 0x0000004e004e7220 */ /* 0x040fe40000410000 */
[C---:B------:R-:W-:Y:S01]  /*caf0*/  FMUL.FTZ R79, R0.reuse, R79 ;  /* 0x0000004f004f7220 */ /* 0x040fe20000410000 */
[----:B------:R1:W-:Y:S01]  /*cb00*/  MUFU.EX2 R224, R4 ;  /* 0x0000000400e07308 */ /* 0x0003e20000000800 */
[C---:B------:R-:W-:Y:S02]  /*cb10*/  FMUL.FTZ R90, R0.reuse, R90 ;  /* 0x0000005a005a7220 */ /* 0x040fe40000410000 */
[C---:B------:R-:W-:Y:S02]  /*cb20*/  FMUL.FTZ R91, R0.reuse, R91 ;  /* 0x0000005b005b7220 */ /* 0x040fe40000410000 */
[----:B----4-:R-:W-:Y:S02]  /*cb30*/  FMUL.FTZ R44, R3, R152 ;  /* 0x00000098032c7220 */ /* 0x010fe40000410000 */
[C---:B------:R-:W-:Y:S02]  /*cb40*/  FMUL.FTZ R94, R0.reuse, R94 ;  /* 0x0000005e005e7220 */ /* 0x040fe40000410000 */
[----:B------:R-:W-:Y:S01]  /*cb50*/  FMUL.FTZ R95, R0, R95 ;  /* 0x0000005f005f7220 */ /* 0x000fe20000410000 */
[----:B------:R4:W-:Y:S01]  /*cb60*/  MUFU.EX2 R244, R56 ;  /* 0x0000003800f47308 */ /* 0x0009e20000000800 */
[--C-:B------:R-:W-:Y:S02]  /*cb70*/  FFMA.FTZ R108, R108, c[0x0][0x2d0], -R2.reuse ;  /* 0x0000b4006c6c7a23 */ /* 0x100fe40000010802 */
[----:B-----5:R-:W-:Y:S02]  /*cb80*/  FMUL.FTZ R48, R101, R156 ;  /* 0x0000009c65307220 */ /* 0x020fe40000410000 */
[----:B------:R-:W-:Y:S01]  /*cb90*/  LDSM.16.MT88.4 R156, [R205+0x1c00] ;  /* 0x001c0000cd9c783b */ /* 0x000fe20000004200 */
[--C-:B-1----:R-:W-:Y:S01]  /*cba0*/  FFMA.FTZ R4, R186, c[0x0][0x2d0], -R2.reuse ;  /* 0x0000b400ba047a23 */ /* 0x102fe20000010802 */
[----:B------:R-:W-:Y:S03]  /*cbb0*/  MOV R186, R243 ;  /* 0x000000f300ba7202 */ /* 0x000fe60000000f00 */
[----:B------:R1:W5:Y:S01]  /*cbc0*/  MUFU.EX2 R225, R4 ;  /* 0x0000000400e17308 */ /* 0x0003620000000800 */
[----:B----4-:R-:W-:Y:S02]  /*cbd0*/  FMUL.FTZ R56, R3, R164 ;  /* 0x000000a403387220 */ /* 0x010fe40000410000 */
[----:B-1----:R-:W-:Y:S01]  /*cbe0*/  FMUL.FTZ R4, R101, R112 ;  /* 0x0000007065047220 */ /* 0x002fe20000410000 */
[----:B------:R-:W-:Y:S02]  /*cbf0*/  F2FP.PACK_AB R112, R183, R240 ;  /* 0x000000f0b770723e */ /* 0x000fe400000000ff */
[----:B-----5:R-:W-:Y:S04]  /*cc00*/  F2FP.PACK_AB R119, R225, R224 ;  /* 0x000000e0e177723e */ /* 0x020fe800000000ff */
[----:B------:R1:W4:Y:S01]  /*cc10*/  MUFU.EX2 R240, R106 ;  /* 0x0000006a00f07308 */ /* 0x0003220000000800 */
[-C--:B------:R-:W-:Y:S08]  /*cc20*/  HMMA.16816.F32 R4, R112, R20.reuse, R4 ;  /* 0x000000147004723c */ /* 0x080ff00000001804 */
[C---:B------:R-:W-:Y:S07]  /*cc30*/  HMMA.16816.F32 R8, R116.reuse, R20, R8 ;  /* 0x000000147408723c */ /* 0x040fee0000001808 */
[C---:B------:R-:W-:Y:S01]  /*cc40*/  FMUL.FTZ R20, R101.reuse, R128 ;  /* 0x0000008065147220 */ /* 0x040fe20000410000 */
[-C--:B------:R-:W-:Y:S04]  /*cc50*/  HMMA.16816.F32 R12, R116, R22.reuse, R12 ;  /* 0x00000016740c723c */ /* 0x080fe8000000180c */
[----:B------:R-:W-:Y:S02]  /*cc60*/  FMUL.FTZ R21, R101, R129 ;  /* 0x0000008165157220 */ /* 0x000fe40000410000 */
[--C-:B-1----:R-:W-:Y:S02]  /*cc70*/  FFMA.FTZ R106, R201, c[0x0][0x2d0], -R2.reuse ;  /* 0x0000b400c96a7a23 */ /* 0x102fe40000010802 */
[C---:B------:R-:W-:Y:S02]  /*cc80*/  HMMA.16816.F32 R16, R112.reuse, R22, R16 ;  /* 0x000000167010723c */ /* 0x040fe40000001810 */
[----:B------:R1:W-:Y:S05]  /*cc90*/  MUFU.EX2 R198, R106 ;  /* 0x0000006a00c67308 */ /* 0x0003ea0000000800 */
[C---:B------:R-:W-:Y:S02]  /*cca0*/  FMUL.FTZ R22, R100.reuse, R130 ;  /* 0x0000008264167220 */ /* 0x040fe40000410000 */
[C---:B------:R-:W-:Y:S02]  /*ccb0*/  FMUL.FTZ R23, R100.reuse, R131 ;  /* 0x0000008364177220 */ /* 0x040fe40000410000 */
[----:B------:R-:W-:Y:S05]  /*ccc0*/  LDSM.16.MT88.4 R128, [R206+0x400] ;  /* 0x00040000ce80783b */ /* 0x000fea0000004200 */
[-C--:B------:R-:W-:Y:S08]  /*ccd0*/  HMMA.16816.F32 R20, R112, R36.reuse, R20 ;  /* 0x000000247014723c */ /* 0x080ff00000001814 */
[C---:B------:R-:W-:Y:S04]  /*cce0*/  HMMA.16816.F32 R24, R116.reuse, R36, R24 ;  /* 0x000000247418723c */ /* 0x040fe80000001818 */
[----:B-1----:R-:W-:Y:S03]  /*ccf0*/  FFMA.FTZ R106, R221, c[0x0][0x2d0], -R2 ;  /* 0x0000b400dd6a7a23 */ /* 0x002fe60000010802 */
[----:B------:R-:W-:Y:S01]  /*cd00*/  FFMA.FTZ R36, R193, c[0x0][0x2d0], -R111 ;  /* 0x0000b400c1247a23 */ /* 0x000fe2000001086f */
[-C--:B------:R-:W-:Y:S03]  /*cd10*/  HMMA.16816.F32 R28, R116, R38.reuse, R28 ;  /* 0x00000026741c723c */ /* 0x080fe6000000181c */
[----:B------:R1:W-:Y:S01]  /*cd20*/  MUFU.EX2 R249, R36 ;  /* 0x0000002400f97308 */ /* 0x0003e20000000800 */
[C---:B------:R-:W-:Y:S01]  /*cd30*/  FMUL.FTZ R37, R101.reuse, R145 ;  /* 0x0000009165257220 */ /* 0x040fe20000410000 */
[----:B------:R-:W-:Y:S02]  /*cd40*/  MOV R193, R238 ;  /* 0x000000ee00c17202 */ /* 0x000fe40000000f00 */
[----:B------:R-:W-:Y:S01]  /*cd50*/  MOV R145, R236 ;  /* 0x000000ec00917202 */ /* 0x000fe20000000f00 */
[C---:B------:R-:W-:Y:S07]  /*cd60*/  HMMA.16816.F32 R32, R112.reuse, R38, R32 ;  /* 0x000000267020723c */ /* 0x040fee0000001820 */
[C---:B------:R-:W-:Y:S01]  /*cd70*/  FMUL.FTZ R39, R100.reuse, R147 ;  /* 0x0000009364277220 */ /* 0x040fe20000410000 */
[----:B------:R-:W-:Y:S01]  /*cd80*/  MOV R147, R248 ;  /* 0x000000f800937202 */ /* 0x000fe20000000f00 */
[----:B------:R-:W-:Y:S01]  /*cd90*/  FMUL.FTZ R38, R100, R146 ;  /* 0x0000009264267220 */ /* 0x000fe20000410000 */
[----:B------:R5:W-:Y:S02]  /*cda0*/  MUFU.EX2 R248, R40 ;  /* 0x0000002800f87308 */ /* 0x000be40000000800 */
[----:B------:R-:W-:Y:S01]  /*cdb0*/  MOV R146, R64 ;  /* 0x0000004000927202 */ /* 0x000fe20000000f00 */
[--C-:B------:R-:W-:Y:S02]  /*cdc0*/  FFMA.FTZ R64, R196, c[0x0][0x2d0], -R176.reuse ;  /* 0x0000b400c4407a23 */ /* 0x100fe400000108b0 */
[----:B-1----:R-:W-:Y:S05]  /*cdd0*/  FMUL.FTZ R36, R101, R144 ;  /* 0x0000009065247220 */ /* 0x002fea0000410000 */
[----:B------:R1:W-:Y:S01]  /*cde0*/  MUFU.EX2 R242, R64 ;  /* 0x0000004000f27308 */ /* 0x0003e20000000800 */
[----:B------:R-:W-:Y:S01]  /*cdf0*/  MOV R144, R237 ;  /* 0x000000ed00907202 */ /* 0x000fe20000000f00 */
[-C--:B--2---:R-:W-:Y:S03]  /*ce00*/  HMMA.16816.F32 R36, R112, R52.reuse, R36 ;  /* 0x000000347024723c */ /* 0x084fe60000001824 */
[----:B-----5:R-:W-:Y:S01]  /*ce10*/  FMUL.FTZ R40, R3, R148 ;  /* 0x0000009403287220 */ /* 0x020fe20000410000 */
[----:B------:R-:W-:Y:S01]  /*ce20*/  MOV R148, R60 ;  /* 0x0000003c00947202 */ /* 0x000fe20000000f00 */
[--C-:B------:R-:W-:Y:S05]  /*ce30*/  FFMA.FTZ R60, R195, c[0x0][0x2d0], -R176.reuse ;  /* 0x0000b400c33c7a23 */ /* 0x100fea00000108b0 */
[C---:B------:R-:W-:Y:S01]  /*ce40*/  HMMA.16816.F32 R40, R116.reuse, R52, R40 ;  /* 0x000000347428723c */ /* 0x040fe20000001828 */
[----:B------:R2:W-:Y:S03]  /*ce50*/  MUFU.EX2 R243, R60 ;  /* 0x0000003c00f37308 */ /* 0x0005e60000000800 */
[----:B-1----:R-:W-:Y:S02]  /*ce60*/  FMUL.FTZ R64, R101, R172 ;  /* 0x000000ac65407220 */ /* 0x002fe40000410000 */
[----:B------:R-:W-:Y:S01]  /*ce70*/  LDSM.16.MT88.4 R172, [R206+0x1c00] ;  /* 0x001c0000ceac783b */ /* 0x000fe20000004200 */
[----:B------:R-:W-:Y:S01]  /*ce80*/  FFMA.FTZ R52, R197, c[0x0][0x2d0], -R176 ;  /* 0x0000b400c5347a23 */ /* 0x000fe200000108b0 */
[-C--:B------:R-:W-:Y:S03]  /*ce90*/  HMMA.16816.F32 R44, R116, R54.reuse, R44 ;  /* 0x00000036742c723c */ /* 0x080fe6000000182c */
[----:B------:R1:W5:Y:S01]  /*cea0*/  MUFU.EX2 R197, R106 ;  /* 0x0000006a00c57308 */ /* 0x0003620000000800 */
[----:B------:R-:W-:Y:S04]  /*ceb0*/  FMUL.FTZ R53, R101, R161 ;  /* 0x000000a165357220 */ /* 0x000fe80000410000 */
[C---:B------:R-:W-:Y:S05]  /*cec0*/  HMMA.16816.F32 R48, R112.reuse, R54, R48 ;  /* 0x000000367030723c */ /* 0x040fea0000001830 */
[----:B------:R3:W-:Y:S02]  /*ced0*/  MUFU.EX2 R245, R52 ;  /* 0x0000003400f57308 */ /* 0x0007e40000000800 */
[C---:B------:R-:W-:Y:S02]  /*cee0*/  FMUL.FTZ R54, R100.reuse, R162 ;  /* 0x000000a264367220 */ /* 0x040fe40000410000 */
[----:B------:R-:W-:Y:S03]  /*cef0*/  FMUL.FTZ R55, R100, R163 ;  /* 0x000000a364377220 */ /* 0x000fe60000410000 */
[----:B--2---:R-:W-:Y:S02]  /*cf00*/  FMUL.FTZ R60, R3, R168 ;  /* 0x000000a8033c7220 */ /* 0x004fe40000410000 */
[--C-:B-1----:R-:W-:Y:S04]  /*cf10*/  FFMA.FTZ R106, R223, c[0x0][0x2d0], -R177.reuse ;  /* 0x0000b400df6a7a23 */ /* 0x102fe800000108b1 */
[----:B------:R1:W-:Y:S01]  /*cf20*/  MUFU.EX2 R239, R106 ;  /* 0x0000006a00ef7308 */ /* 0x0003e20000000800 */
[----:B---3--:R-:W-:Y:S07]  /*cf30*/  FMUL.FTZ R52, R101, R160 ;  /* 0x000000a065347220 */ /* 0x008fee0000410000 */
[-C--:B------:R-:W-:Y:S08]  /*cf40*/  HMMA.16816.F32 R52, R112, R120.reuse, R52 ;  /* 0x000000787034723c */ /* 0x080ff00000001834 */
[C---:B------:R-:W-:Y:S04]  /*cf50*/  HMMA.16816.F32 R56, R116.reuse, R120, R56 ;  /* 0x000000787438723c */ /* 0x040fe80000001838 */
[----:B-1----:R-:W-:Y:S04]  /*cf60*/  FFMA.FTZ R106, R222, c[0x0][0x2d0], -R177 ;  /* 0x0000b400de6a7a23 */ /* 0x002fe800000108b1 */
[-C--:B------:R-:W-:Y:S01]  /*cf70*/  HMMA.16816.F32 R60, R116, R122.reuse, R60 ;  /* 0x0000007a743c723c */ /* 0x080fe2000000183c */
[----:B------:R1:W2:Y:S07]  /*cf80*/  MUFU.EX2 R238, R106 ;  /* 0x0000006a00ee7308 */ /* 0x0002ae0000000800 */
[C---:B------:R-:W-:Y:S01]  /*cf90*/  HMMA.16816.F32 R64, R112.reuse, R122, R64 ;  /* 0x0000007a7040723c */ /* 0x040fe20000001840 */
[----:B------:R-:W3:Y:S07]  /*cfa0*/  LDSM.16.MT88.4 R120, [R206+0x2000] ;  /* 0x00200000ce78783b */ /* 0x000eee0000004200 */
[-C--:B------:R-:W-:Y:S08]  /*cfb0*/  HMMA.16816.F32 R68, R112, R124.reuse, R68 ;  /* 0x0000007c7044723c */ /* 0x080ff00000001844 */
[C---:B------:R-:W-:Y:S04]  /*cfc0*/  HMMA.16816.F32 R72, R116.reuse, R124, R72 ;  /* 0x0000007c7448723c */ /* 0x040fe80000001848 */
[--C-:B-1----:R-:W-:Y:S04]  /*cfd0*/  FFMA.FTZ R106, R226, c[0x0][0x2d0], -R2.reuse ;  /* 0x0000b400e26a7a23 */ /* 0x102fe80000010802 */
[-C--:B------:R-:W-:Y:S01]  /*cfe0*/  HMMA.16816.F32 R76, R116, R126.reuse, R76 ;  /* 0x0000007e744c723c */ /* 0x080fe2000000184c */
[----:B------:R1:W-:Y:S07]  /*cff0*/  MUFU.EX2 R194, R106 ;  /* 0x0000006a00c27308 */ /* 0x0003ee0000000800 */
[C---:B------:R-:W-:Y:S01]  /*d000*/  HMMA.16816.F32 R80, R112.reuse, R126, R80 ;  /* 0x0000007e7050723c */ /* 0x040fe20000001850 */
[----:B------:R-:W2:Y:S07]  /*d010*/  LDSM.16.MT88.4 R124, [R205+0x400] ;  /* 0x00040000cd7c783b */ /* 0x000eae0000004200 */
[-C--:B---3--:R-:W-:Y:S08]  /*d020*/  HMMA.16816.F32 R84, R112, R120.reuse, R84 ;  /* 0x000000787054723c */ /* 0x088ff00000001854 */
[C---:B------:R-:W-:Y:S04]  /*d030*/  HMMA.16816.F32 R88, R116.reuse, R120, R88 ;  /* 0x000000787458723c */ /* 0x040fe80000001858 */
[----:B-1----:R-:W-:Y:S04]  /*d040*/  FFMA.FTZ R106, R227, c[0x0][0x2d0], -R2 ;  /* 0x0000b400e36a7a23 */ /* 0x002fe80000010802 */
[-C--:B------:R-:W-:Y:S01]  /*d050*/  HMMA.16816.F32 R92, R116, R122.reuse, R92 ;  /* 0x0000007a745c723c */ /* 0x080fe2000000185c */
[----:B------:R1:W3:Y:S06]  /*d060*/  MUFU.EX2 R195, R106 ;  /* 0x0000006a00c37308 */ /* 0x0002ec0000000800 */
[----:B----4-:R-:W-:Y:S01]  /*d070*/  F2FP.PACK_AB R116, R240, R241 ;  /* 0x000000f1f074723e */ /* 0x010fe200000000ff */
[----:B------:R-:W-:Y:S01]  /*d080*/  HMMA.16816.F32 R96, R112, R122, R96 ;  /* 0x0000007a7060723c */ /* 0x000fe20000001860 */
[----:B------:R-:W4:Y:S03]  /*d090*/  LDSM.16.MT88.4 R120, [R205+0x1400] ;  /* 0x00140000cd78783b */ /* 0x000f260000004200 */
[----:B-----5:R-:W-:Y:S02]  /*d0a0*/  F2FP.PACK_AB R117, R197, R198 ;  /* 0x000000c6c575723e */ /* 0x020fe400000000ff */
[----:B--2---:R-:W-:Y:S02]  /*d0b0*/  F2FP.PACK_AB R118, R238, R239 ;  /* 0x000000efee76723e */ /* 0x004fe400000000ff */
[----:B------:R-:W-:Y:S04]  /*d0c0*/  F2FP.PACK_AB R112, R248, R249 ;  /* 0x000000f9f870723e */ /* 0x000fe800000000ff */
[----:B------:R-:W-:Y:S02]  /*d0d0*/  F2FP.PACK_AB R114, R246, R247 ;  /* 0x000000f7f672723e */ /* 0x000fe400000000ff */
[----:B------:R-:W-:Y:S02]  /*d0e0*/  F2FP.PACK_AB R113, R244, R245 ;  /* 0x000000f5f471723e */ /* 0x000fe400000000ff */
[----:B------:R-:W-:Y:S01]  /*d0f0*/  F2FP.PACK_AB R115, R242, R243 ;  /* 0x000000f3f273723e */ /* 0x000fe200000000ff */
[--C-:B-1----:R-:W-:Y:S01]  /*d100*/  FFMA.FTZ R106, R232, c[0x0][0x2d0], -R111.reuse ;  /* 0x0000b400e86a7a23 */ /* 0x102fe2000001086f */
[----:B---3--:R-:W-:Y:S03]  /*d110*/  F2FP.PACK_AB R119, R195, R194 ;  /* 0x000000c2c377723e */ /* 0x008fe600000000ff */
[----:B------:R1:W-:Y:S02]  /*d120*/  MUFU.EX2 R237, R106 ;  /* 0x0000006a00ed7308 */ /* 0x0003e40000000800 */
[-C--:B------:R-:W-:Y:S08]  /*d130*/  HMMA.16816.F32 R4, R112, R124.reuse, R4 ;  /* 0x0000007c7004723c */ /* 0x080ff00000001804 */
[C---:B------:R-:W-:Y:S08]  /*d140*/  HMMA.16816.F32 R8, R116.reuse, R124, R8 ;  /* 0x0000007c7408723c */ /* 0x040ff00000001808 */
[-C--:B------:R-:W-:Y:S04]  /*d150*/  HMMA.16816.F32 R12, R116, R126.reuse, R12 ;  /* 0x0000007e740c723c */ /* 0x080fe8000000180c */
[--C-:B-1----:R-:W-:Y:S04]  /*d160*/  FFMA.FTZ R106, R231, c[0x0][0x2d0], -R111.reuse ;  /* 0x0000b400e76a7a23 */ /* 0x102fe8000001086f */
[C---:B------:R-:W-:Y:S01]  /*d170*/  HMMA.16816.F32 R16, R112.reuse, R126, R16 ;  /* 0x0000007e7010723c */ /* 0x040fe20000001810 */
[----:B------:R-:W1:Y:S01]  /*d180*/  LDSM.16.MT88.4 R124, [R206+0x1400] ;  /* 0x00140000ce7c783b */ /* 0x000e620000004200 */
[----:B------:R2:W3:Y:S06]  /*d190*/  MUFU.EX2 R236, R106 ;  /* 0x0000006a00ec7308 */ /* 0x0004ec0000000800 */
[-C--:B------:R-:W-:Y:S08]  /*d1a0*/  HMMA.16816.F32 R20, R112, R128.reuse, R20 ;  /* 0x000000807014723c */ /* 0x080ff00000001814 */
[C---:B------:R-:W-:Y:S08]  /*d1b0*/  HMMA.16816.F32 R24, R116.reuse, R128, R24 ;  /* 0x000000807418723c */ /* 0x040ff00000001818 */
[-C--:B------:R-:W-:Y:S04]  /*d1c0*/  HMMA.16816.F32 R28, R116, R130.reuse, R28 ;  /* 0x00000082741c723c */ /* 0x080fe8000000181c */
[--C-:B--2---:R-:W-:Y:S02]  /*d1d0*/  FFMA.FTZ R106, R233, c[0x0][0x2d0], -R176.reuse ;  /* 0x0000b400e96a7a23 */ /* 0x104fe400000108b0 */
[----:B------:R2:W-:Y:S02]  /*d1e0*/  MUFU.EX2 R233, R107 ;  /* 0x0000006b00e97308 */ /* 0x0005e40000000800 */
[C---:B------:R-:W-:Y:S01]  /*d1f0*/  HMMA.16816.F32 R32, R112.reuse, R130, R32 ;  /* 0x000000827020723c */ /* 0x040fe20000001820 */
[----:B------:R-:W5:Y:S07]  /*d200*/  LDSM.16.MT88.4 R128, [R205+0x2400] ;  /* 0x00240000cd80783b */ /* 0x000f6e0000004200 */
[-C--:B----4-:R-:W-:Y:S01]  /*d210*/  HMMA.16816.F32 R36, R112, R120.reuse, R36 ;  /* 0x000000787024723c */ /* 0x090fe20000001824 */
[----:B------:R4:W1:Y:S07]  /*d220*/  MUFU.EX2 R235, R106 ;  /* 0x0000006a00eb7308 */ /* 0x00086e0000000800 */
[C---:B------:R-:W-:Y:S04]  /*d230*/  HMMA.16816.F32 R40, R116.reuse, R120, R40 ;  /* 0x000000787428723c */ /* 0x040fe80000001828 */
[--C-:B--2---:R-:W-:Y:S04]  /*d240*/  FFMA.FTZ R107, R149, c[0x0][0x2d0], -R176.reuse ;  /* 0x0000b400956b7a23 */ /* 0x104fe800000108b0 */
[-C--:B------:R-:W-:Y:S01]  /*d250*/  HMMA.16816.F32 R44, R116, R122.reuse, R44 ;  /* 0x0000007a742c723c */ /* 0x080fe2000000182c */
[----:B------:R-:W-:Y:S07]  /*d260*/  MUFU.EX2 R231, R107 ;  /* 0x0000006b00e77308 */ /* 0x000fee0000000800 */
[C---:B------:R-:W-:Y:S01]  /*d270*/  HMMA.16816.F32 R48, R112.reuse, R122, R48 ;  /* 0x0000007a7030723c */ /* 0x040fe20000001830 */
[----:B------:R-:W2:Y:S03]  /*d280*/  LDSM.16.MT88.4 R120, [R206+0x2400] ;  /* 0x00240000ce78783b */ /* 0x000ea60000004200 */
[--C-:B----4-:R-:W-:Y:S04]  /*d290*/  FFMA.FTZ R106, R228, c[0x0][0x2d0], -R111.reuse ;  /* 0x0000b400e46a7a23 */ /* 0x110fe8000001086f */
[-C--:B-1----:R-:W-:Y:S01]  /*d2a0*/  HMMA.16816.F32 R52, R112, R124.reuse, R52 ;  /* 0x0000007c7034723c */ /* 0x082fe20000001834 */
[----:B------:R1:W-:Y:S07]  /*d2b0*/  MUFU.EX2 R234, R106 ;  /* 0x0000006a00ea7308 */ /* 0x0003ee0000000800 */
[C---:B------:R-:W-:Y:S08]  /*d2c0*/  HMMA.16816.F32 R56, R116.reuse, R124, R56 ;  /* 0x0000007c7438723c */ /* 0x040ff00000001838 */
[-C--:B------:R-:W-:Y:S08]  /*d2d0*/  HMMA.16816.F32 R60, R116, R126.reuse, R60 ;  /* 0x0000007e743c723c */ /* 0x080ff0000000183c */
[C---:B------:R-:W-:Y:S01]  /*d2e0*/  HMMA.16816.F32 R64, R112.reuse, R126, R64 ;  /* 0x0000007e7040723c */ /* 0x040fe20000001840 */
[----:B------:R-:W4:Y:S03]  /*d2f0*/  LDSM.16.MT88.4 R124, [R205+0x800] ;  /* 0x00080000cd7c783b */ /* 0x000f260000004200 */
[----:B-1----:R-:W-:Y:S04]  /*d300*/  FFMA.FTZ R106, R229, c[0x0][0x2d0], -R111 ;  /* 0x0000b400e56a7a23 */ /* 0x002fe8000001086f */
[-C--:B-----5:R-:W-:Y:S01]  /*d310*/  HMMA.16816.F32 R68, R112, R128.reuse, R68 ;  /* 0x000000807044723c */ /* 0x0a0fe20000001844 */
[----:B------:R1:W5:Y:S07]  /*d320*/  MUFU.EX2 R232, R106 ;  /* 0x0000006a00e87308 */ /* 0x00036e0000000800 */
[C---:B------:R-:W-:Y:S08]  /*d330*/  HMMA.16816.F32 R72, R116.reuse, R128, R72 ;  /* 0x000000807448723c */ /* 0x040ff00000001848 */
[-C--:B------:R-:W-:Y:S08]  /*d340*/  HMMA.16816.F32 R76, R116, R130.reuse, R76 ;  /* 0x00000082744c723c */ /* 0x080ff0000000184c */
[C---:B------:R-:W-:Y:S01]  /*d350*/  HMMA.16816.F32 R80, R112.reuse, R130, R80 ;  /* 0x000000827050723c */ /* 0x040fe20000001850 */
[----:B------:R-:W4:Y:S03]  /*d360*/  LDSM.16.MT88.4 R128, [R206+0x800] ;  /* 0x00080000ce80783b */ /* 0x000f260000004200 */
[----:B-1----:R-:W-:Y:S04]  /*d370*/  FFMA.FTZ R106, R230, c[0x0][0x2d0], -R176 ;  /* 0x0000b400e66a7a23 */ /* 0x002fe800000108b0 */
[-C--:B--2---:R-:W-:Y:S01]  /*d380*/  HMMA.16816.F32 R84, R112, R120.reuse, R84 ;  /* 0x000000787054723c */ /* 0x084fe20000001854 */
[----:B------:R1:W2:Y:S07]  /*d390*/  MUFU.EX2 R230, R106 ;  /* 0x0000006a00e67308 */ /* 0x0002ae0000000800 */
[C---:B------:R-:W-:Y:S08]  /*d3a0*/  HMMA.16816.F32 R88, R116.reuse, R120, R88 ;  /* 0x000000787458723c */ /* 0x040ff00000001858 */
[-C--:B------:R-:W-:Y:S08]  /*d3b0*/  HMMA.16816.F32 R92, R116, R122.reuse, R92 ;  /* 0x0000007a745c723c */ /* 0x080ff0000000185c */
[----:B------:R-:W-:Y:S01]  /*d3c0*/  HMMA.16816.F32 R96, R112, R122, R96 ;  /* 0x0000007a7060723c */ /* 0x000fe20000001860 */
[----:B------:R-:W4:Y:S03]  /*d3d0*/  LDSM.16.MT88.4 R120, [R205+0x1800] ;  /* 0x00180000cd78783b */ /* 0x000f260000004200 */
[--C-:B-1----:R-:W-:Y:S03]  /*d3e0*/  FFMA.FTZ R106, R148, c[0x0][0x2d0], -R177.reuse ;  /* 0x0000b400946a7a23 */ /* 0x102fe600000108b1 */
[----:B---3--:R-:W-:Y:S01]  /*d3f0*/  F2FP.PACK_AB R112, R236, R237 ;  /* 0x000000edec70723e */ /* 0x008fe200000000ff */
[----:B------:R1:W-:Y:S01]  /*d400*/  MUFU.EX2 R228, R106 ;  /* 0x0000006a00e47308 */ /* 0x0003e20000000800 */
[----:B------:R-:W-:Y:S03]  /*d410*/  F2FP.PACK_AB R113, R233, R235 ;  /* 0x000000ebe971723e */ /* 0x000fe600000000ff */
[----:B-----5:R-:W-:Y:S02]  /*d420*/  F2FP.PACK_AB R114, R232, R234 ;  /* 0x000000eae872723e */ /* 0x020fe400000000ff */
[----:B--2---:R-:W-:Y:S07]  /*d430*/  F2FP.PACK_AB R115, R231, R230 ;  /* 0x000000e6e773723e */ /* 0x004fee00000000ff */
[-C--:B----4-:R-:W-:Y:S03]  /*d440*/  HMMA.16816.F32 R4, R112, R124.reuse, R4 ;  /* 0x0000007c7004723c */ /* 0x090fe60000001804 */
[--C-:B-1----:R-:W-:Y:S01]  /*d450*/  FFMA.FTZ R106, R147, c[0x0][0x2d0], -R177.reuse ;  /* 0x0000b400936a7a23 */ /* 0x102fe200000108b1 */
[----:B------:R-:W-:Y:S02]  /*d460*/  MOV R147, R146 ;  /* 0x0000009200937202 */ /* 0x000fe40000000f00 */
[----:B------:R-:W-:Y:S01]  /*d470*/  MOV R146, R144 ;  /* 0x0000009000927202 */ /* 0x000fe20000000f00 */
[----:B------:R1:W2:Y:S01]  /*d480*/  MUFU.EX2 R229, R106 ;  /* 0x0000006a00e57308 */ /* 0x0002a20000000800 */
[----:B------:R-:W-:Y:S04]  /*d490*/  MOV R144, R143 ;  /* 0x0000008f00907202 */ /* 0x000fe80000000f00 */
[----:B------:R-:W-:Y:S02]  /*d4a0*/  MOV R143, R136 ;  /* 0x00000088008f7202 */ /* 0x000fe40000000f00 */
[----:B------:R-:W-:Y:S01]  /*d4b0*/  MOV R136, R188 ;  /* 0x000000bc00887202 */ /* 0x000fe20000000f00 */
[--C-:B-1----:R-:W-:Y:S01]  /*d4c0*/  FFMA.FTZ R106, R145, c[0x0][0x2d0], -R2.reuse ;  /* 0x0000b400916a7a23 */ /* 0x102fe20000010802 */
[----:B------:R-:W-:Y:S02]  /*d4d0*/  MOV R145, R193 ;  /* 0x000000c100917202 */ /* 0x000fe40000000f00 */
[----:B------:R-:W-:Y:S01]  /*d4e0*/  MOV R193, R142 ;  /* 0x0000008e00c17202 */ /* 0x000fe20000000f00 */
[----:B------:R1:W-:Y:S01]  /*d4f0*/  MUFU.EX2 R188, R106 ;  /* 0x0000006a00bc7308 */ /* 0x0003e20000000800 */
[----:B------:R-:W-:Y:S02]  /*d500*/  MOV R142, R189 ;  /* 0x000000bd008e7202 */ /* 0x000fe40000000f00 */
[----:B--2---:R-:W-:Y:S01]  /*d510*/  F2FP.PACK_AB R116, R229, R228 ;  /* 0x000000e4e574723e */ /* 0x004fe200000000ff */
[--C-:B-1----:R-:W-:Y:S06]  /*d520*/  FFMA.FTZ R106, R110, c[0x0][0x2d0], -R2.reuse ;  /* 0x0000b4006e6a7a23 */ /* 0x102fec0000010802 */
[----:B------:R1:W2:Y:S02]  /*d530*/  MUFU.EX2 R189, R106 ;  /* 0x0000006a00bd7308 */ /* 0x0002a40000000800 */
[--C-:B-1----:R-:W-:Y:S01]  /*d540*/  FFMA.FTZ R106, R147, c[0x0][0x2d0], -R177.reuse ;  /* 0x0000b400936a7a23 */ /* 0x102fe200000108b1 */
[----:B--2---:R-:W-:Y:S07]  /*d550*/  F2FP.PACK_AB R117, R189, R188 ;  /* 0x000000bcbd75723e */ /* 0x004fee00000000ff */
[----:B------:R1:W-:Y:S02]  /*d560*/  MUFU.EX2 R226, R106 ;  /* 0x0000006a00e27308 */ /* 0x0003e40000000800 */
[----:B-1----:R-:W-:Y:S08]  /*d570*/  FFMA.FTZ R106, R146, c[0x0][0x2d0], -R177 ;  /* 0x0000b400926a7a23 */ /* 0x002ff000000108b1 */
[----:B------:R1:W2:Y:S02]  /*d580*/  MUFU.EX2 R227, R106 ;  /* 0x0000006a00e37308 */ /* 0x0002a40000000800 */
[--C-:B-1----:R-:W-:Y:S01]  /*d590*/  FFMA.FTZ R106, R144, c[0x0][0x2d0], -R2.reuse ;  /* 0x0000b400906a7a23 */ /* 0x102fe20000010802 */
[----:B------:R-:W-:Y:S02]  /*d5a0*/  MOV R144, R193 ;  /* 0x000000c100907202 */ /* 0x000fe40000000f00 */
[----:B------:R-:W-:Y:S02]  /*d5b0*/  MOV R193, R143 ;  /* 0x0000008f00c17202 */ /* 0x000fe40000000f00 */
[----:B------:R-:W-:Y:S01]  /*d5c0*/  MOV R143, R142 ;  /* 0x0000008e008f7202 */ /* 0x000fe20000000f00 */
[--C-:B------:R-:W-:Y:S01]  /*d5d0*/  FFMA.FTZ R107, R144, c[0x0][0x2d0], -R111.reuse ;  /* 0x0000b400906b7a23 */ /* 0x100fe2000001086f */
[----:B------:R-:W-:Y:S01]  /*d5e0*/  MOV R142, R136 ;  /* 0x00000088008e7202 */ /* 0x000fe20000000f00 */
[--C-:B------:R-:W-:Y:S01]  /*d5f0*/  FFMA.FTZ R110, R193, c[0x0][0x2d0], -R111.reuse ;  /* 0x0000b400c16e7a23 */ /* 0x100fe2000001086f */
[----:B------:R-:W-:Y:S01]  /*d600*/  MOV R136, R187 ;  /* 0x000000bb00887202 */ /* 0x000fe20000000f00 */
[----:B------:R-:W-:Y:S01]  /*d610*/  MUFU.EX2 R223, R107 ;  /* 0x0000006b00df7308 */ /* 0x000fe20000000800 */
[----:B--2---:R-:W-:Y:S02]  /*d620*/  F2FP.PACK_AB R118, R227, R226 ;  /* 0x000000e2e376723e */ /* 0x004fe400000000ff */
[----:B------:R-:W-:Y:S02]  /*d630*/  MOV R193, R142 ;  /* 0x0000008e00c17202 */ /* 0x000fe40000000f00 */
[----:B------:R-:W-:Y:S02]  /*d640*/  MOV R142, R203 ;  /* 0x000000cb008e7202 */ /* 0x000fe40000000f00 */
[----:B------:R-:W-:Y:S02]  /*d650*/  MOV R144, R141 ;  /* 0x0000008d00907202 */ /* 0x000fe40000000f00 */
[----:B------:R-:W-:Y:S01]  /*d660*/  MOV R141, R138 ;  /* 0x0000008a008d7202 */ /* 0x000fe20000000f00 */
[----:B------:R1:W-:Y:S01]  /*d670*/  MUFU.EX2 R187, R106 ;  /* 0x0000006a00bb7308 */ /* 0x0003e20000000800 */
[----:B------:R-:W-:Y:S09]  /*d680*/  MOV R138, R135 ;  /* 0x00000087008a7202 */ /* 0x000ff20000000f00 */
[----:B------:R-:W-:Y:S10]  /*d690*/  MUFU.EX2 R201, R110 ;  /* 0x0000006e00c97308 */ /* 0x000ff40000000800 */
[----:B------:R-:W-:Y:S01]  /*d6a0*/  MUFU.EX2 R107, R108 ;  /* 0x0000006c006b7308 */ /* 0x000fe20000000800 */
[----:B-1----:R-:W-:Y:S09]  /*d6b0*/  FFMA.FTZ R106, R186, c[0x0][0x2d0], -R2 ;  /* 0x0000b400ba6a7a23 */ /* 0x002ff20000010802 */
[----:B------:R-:W1:Y:S02]  /*d6c0*/  MUFU.EX2 R186, R106 ;  /* 0x0000006a00ba7308 */ /* 0x000e640000000800 */
[----:B-1----:R-:W-:Y:S01]  /*d6d0*/  F2FP.PACK_AB R119, R186, R187 ;  /* 0x000000bbba77723e */ /* 0x002fe200000000ff */
[--C-:B------:R-:W-:Y:S02]  /*d6e0*/  FFMA.FTZ R106, R145, c[0x0][0x2d0], -R111.reuse ;  /* 0x0000b400916a7a23 */ /* 0x100fe4000001086f */
[----:B------:R-:W-:Y:S01]  /*d6f0*/  FFMA.FTZ R111, R143, c[0x0][0x2d0], -R111 ;  /* 0x0000b4008f6f7a23 */ /* 0x000fe2000001086f */
[----:B------:R-:W-:Y:S04]  /*d700*/  MOV R143, R139 ;  /* 0x0000008b008f7202 */ /* 0x000fe80000000f00 */
[----:B------:R1:W2:Y:S01]  /*d710*/  MUFU.EX2 R222, R106 ;  /* 0x0000006a00de7308 */ /* 0x0002a20000000800 */
[----:B------:R-:W-:Y:S01]  /*d720*/  MOV R139, R134 ;  /* 0x00000086008b7202 */ /* 0x000fe20000000f00 */
[C---:B------:R-:W-:Y:S08]  /*d730*/  HMMA.16816.F32 R8, R116.reuse, R124, R8 ;  /* 0x0000007c7408723c */ /* 0x040ff00000001808 */
[-C--:B------:R-:W-:Y:S01]  /*d740*/  HMMA.16816.F32 R12, R116, R126.reuse, R12 ;  /* 0x0000007e740c723c */ /* 0x080fe2000000180c */
[----:B------:R3:W-:Y:S07]  /*d750*/  MUFU.EX2 R200, R111 ;  /* 0x0000006f00c87308 */ /* 0x0007ee0000000800 */
[C---:B------:R-:W-:Y:S01]  /*d760*/  HMMA.16816.F32 R16, R112.reuse, R126, R16 ;  /* 0x0000007e7010723c */ /* 0x040fe20000001810 */
[----:B------:R-:W4:Y:S03]  /*d770*/  LDSM.16.MT88.4 R124, [R206+0x1800] ;  /* 0x00180000ce7c783b */ /* 0x000f260000004200 */
[--C-:B-1----:R-:W-:Y:S01]  /*d780*/  FFMA.FTZ R106, R140, c[0x0][0x2d0], -R176.reuse ;  /* 0x0000b4008c6a7a23 */ /* 0x102fe200000108b0 */
[----:B------:R-:W-:Y:S03]  /*d790*/  MOV R140, R132 ;  /* 0x00000084008c7202 */ /* 0x000fe60000000f00 */
[-C--:B------:R-:W-:Y:S01]  /*d7a0*/  HMMA.16816.F32 R20, R112, R128.reuse, R20 ;  /* 0x000000807014723c */ /* 0x080fe20000001814 */
[----:B------:R1:W-:Y:S03]  /*d7b0*/  MUFU.EX2 R203, R106 ;  /* 0x0000006a00cb7308 */ /* 0x0003e60000000800 */
[----:B--2---:R-:W-:Y:S04]  /*d7c0*/  F2FP.PACK_AB R108, R223, R222 ;  /* 0x000000dedf6c723e */ /* 0x004fe800000000ff */
[C---:B------:R-:W-:Y:S01]  /*d7d0*/  HMMA.16816.F32 R24, R116.reuse, R128, R24 ;  /* 0x000000807418723c */ /* 0x040fe20000001818 */
[----:B------:R-:W2:Y:S04]  /*d7e0*/  LDL.LU R129, [R1+0x20] ;  /* 0x0000200001817983 */ /* 0x000ea80000300800 */
[----:B------:R-:W5:Y:S03]  /*d7f0*/  LDL.LU R128, [R1+0x24] ;  /* 0x0000240001807983 */ /* 0x000f660000300800 */
[-C--:B------:R-:W-:Y:S01]  /*d800*/  HMMA.16816.F32 R28, R116, R130.reuse, R28 ;  /* 0x00000082741c723c */ /* 0x080fe2000000181c */
[----:B---3--:R-:W3:Y:S04]  /*d810*/  LDL.LU R111, [R1+0x28] ;  /* 0x00002800016f7983 */ /* 0x008ee80000300800 */
[----:B------:R-:W3:Y:S03]  /*d820*/  LDL.LU R110, [R1+0x2c] ;  /* 0x00002c00016e7983 */ /* 0x000ee60000300800 */
[C---:B------:R-:W-:Y:S04]  /*d830*/  HMMA.16816.F32 R32, R112.reuse, R130, R32 ;  /* 0x000000827020723c */ /* 0x040fe80000001820 */
[--C-:B-1----:R-:W-:Y:S01]  /*d840*/  FFMA.FTZ R106, R137, c[0x0][0x2d0], -R176.reuse ;  /* 0x0000b400896a7a23 */ /* 0x102fe200000108b0 */
[----:B------:R-:W-:Y:S02]  /*d850*/  MOV R137, R133 ;  /* 0x0000008500897202 */ /* 0x000fe40000000f00 */
[----:B------:R-:W1:Y:S01]  /*d860*/  LDSM.16.MT88.4 R132, [R205+0x2800] ;  /* 0x00280000cd84783b */ /* 0x000e620000004200 */
[-C--:B------:R-:W-:Y:S01]  /*d870*/  HMMA.16816.F32 R36, R112, R120.reuse, R36 ;  /* 0x000000787024723c */ /* 0x080fe20000001824 */
[----:B------:R4:W-:Y:S07]  /*d880*/  MUFU.EX2 R221, R106 ;  /* 0x0000006a00dd7308 */ /* 0x0009ee0000000800 */
[C---:B------:R-:W-:Y:S08]  /*d890*/  HMMA.16816.F32 R40, R116.reuse, R120, R40 ;  /* 0x000000787428723c */ /* 0x040ff00000001828 */
[-C--:B------:R-:W-:Y:S08]  /*d8a0*/  HMMA.16816.F32 R44, R116, R122.reuse, R44 ;  /* 0x0000007a742c723c */ /* 0x080ff0000000182c */
[C---:B------:R-:W-:Y:S01]  /*d8b0*/  HMMA.16816.F32 R48, R112.reuse, R122, R48 ;  /* 0x0000007a7030723c */ /* 0x040fe20000001830 */
[----:B------:R-:W1:Y:S03]  /*d8c0*/  LDSM.16.MT88.4 R120, [R206+0x2800] ;  /* 0x00280000ce78783b */ /* 0x000e660000004200 */
[--C-:B----4-:R-:W-:Y:S01]  /*d8d0*/  FFMA.FTZ R106, R144, c[0x0][0x2d0], -R176.reuse ;  /* 0x0000b400906a7a23 */ /* 0x110fe200000108b0 */
[----:B------:R-:W-:Y:S03]  /*d8e0*/  MOV R144, R141 ;  /* 0x0000008d00907202 */ /* 0x000fe60000000f00 */
[-C--:B------:R-:W-:Y:S01]  /*d8f0*/  HMMA.16816.F32 R52, R112, R124.reuse, R52 ;  /* 0x0000007c7034723c */ /* 0x080fe20000001834 */
[----:B------:R4:W-:Y:S07]  /*d900*/  MUFU.EX2 R199, R106 ;  /* 0x0000006a00c77308 */ /* 0x0009ee0000000800 */
[C---:B------:R-:W-:Y:S08]  /*d910*/  HMMA.16816.F32 R56, R116.reuse, R124, R56 ;  /* 0x0000007c7438723c */ /* 0x040ff00000001838 */
[-C--:B------:R-:W-:Y:S08]  /*d920*/  HMMA.16816.F32 R60, R116, R126.reuse, R60 ;  /* 0x0000007e743c723c */ /* 0x080ff0000000183c */
[C---:B------:R-:W-:Y:S01]  /*d930*/  HMMA.16816.F32 R64, R112.reuse, R126, R64 ;  /* 0x0000007e7040723c */ /* 0x040fe20000001840 */
[----:B------:R-:W2:Y:S03]  /*d940*/  LDSM.16.MT88.4 R124, [R205+0xc00] ;  /* 0x000c0000cd7c783b */ /* 0x000ea60000004200 */
[----:B----4-:R-:W-:Y:S04]  /*d950*/  FFMA.FTZ R106, R193, c[0x0][0x2d0], -R176 ;  /* 0x0000b400c16a7a23 */ /* 0x010fe800000108b0 */
[-C--:B-1----:R-:W-:Y:S01]  /*d960*/  HMMA.16816.F32 R68, R112, R132.reuse, R68 ;  /* 0x000000847044723c */ /* 0x082fe20000001844 */
[----:B------:R1:W-:Y:S07]  /*d970*/  MUFU.EX2 R196, R106 ;  /* 0x0000006a00c47308 */ /* 0x0003ee0000000800 */
[C---:B------:R-:W-:Y:S08]  /*d980*/  HMMA.16816.F32 R72, R116.reuse, R132, R72 ;  /* 0x000000847448723c */ /* 0x040ff00000001848 */
[-C--:B------:R-:W-:Y:S08]  /*d990*/  HMMA.16816.F32 R76, R116, R134.reuse, R76 ;  /* 0x00000086744c723c */ /* 0x080ff0000000184c */
[C---:B------:R-:W-:Y:S04]  /*d9a0*/  HMMA.16816.F32 R80, R112.reuse, R134, R80 ;  /* 0x000000867050723c */ /* 0x040fe80000001850 */
[--C-:B-1----:R-:W-:Y:S04]  /*d9b0*/  FFMA.FTZ R106, R143, c[0x0][0x2d0], -R177.reuse ;  /* 0x0000b4008f6a7a23 */ /* 0x102fe800000108b1 */
[-C--:B------:R-:W-:Y:S01]  /*d9c0*/  HMMA.16816.F32 R84, R112, R120.reuse, R84 ;  /* 0x000000787054723c */ /* 0x080fe20000001854 */
[----:B------:R1:W-:Y:S07]  /*d9d0*/  MUFU.EX2 R192, R106 ;  /* 0x0000006a00c07308 */ /* 0x0003ee0000000800 */
[C---:B------:R-:W-:Y:S08]  /*d9e0*/  HMMA.16816.F32 R88, R116.reuse, R120, R88 ;  /* 0x000000787458723c */ /* 0x040ff00000001858 */
[-C--:B------:R-:W-:Y:S08]  /*d9f0*/  HMMA.16816.F32 R92, R116, R122.reuse, R92 ;  /* 0x0000007a745c723c */ /* 0x080ff0000000185c */
[----:B------:R-:W-:Y:S04]  /*da00*/  HMMA.16816.F32 R96, R112, R122, R96 ;  /* 0x0000007a7060723c */ /* 0x000fe80000001860 */
[--C-:B-1----:R-:W-:Y:S04]  /*da10*/  FFMA.FTZ R106, R142, c[0x0][0x2d0], -R177.reuse ;  /* 0x0000b4008e6a7a23 */ /* 0x102fe800000108b1 */
[----:B------:R1:W4:Y:S04]  /*da20*/  MUFU.EX2 R193, R106 ;  /* 0x0000006a00c17308 */ /* 0x0003280000000800 */
[--C-:B-1----:R-:W-:Y:S01]  /*da30*/  FFMA.FTZ R106, R184, c[0x0][0x2d0], -R2.reuse ;  /* 0x0000b400b86a7a23 */ /* 0x102fe20000010802 */
[----:B----4-:R-:W-:Y:S05]  /*da40*/  F2FP.PACK_AB R176, R193, R192 ;  /* 0x000000c0c1b0723e */ /* 0x010fea00000000ff */
[----:B------:R1:W-:Y:S02]  /*da50*/  MUFU.EX2 R184, R106 ;  /* 0x0000006a00b87308 */ /* 0x0003e40000000800 */
[--C-:B-1----:R-:W-:Y:S02]  /*da60*/  FFMA.FTZ R106, R185, c[0x0][0x2d0], -R2.reuse ;  /* 0x0000b400b96a7a23 */ /* 0x102fe40000010802 */
[----:B------:R-:W-:Y:S01]  /*da70*/  FFMA.FTZ R2, R109, c[0x0][0x2d0], -R2 ;  /* 0x0000b4006d027a23 */ /* 0x000fe20000010802 */
[----:B------:R-:W-:Y:S05]  /*da80*/  F2FP.PACK_AB R109, R221, R203 ;  /* 0x000000cbdd6d723e */ /* 0x000fea00000000ff */
[----:B------:R1:W4:Y:S02]  /*da90*/  MUFU.EX2 R185, R106 ;  /* 0x0000006a00b97308 */ /* 0x0003240000000800 */
[--C-:B-1----:R-:W-:Y:S02]  /*daa0*/  FFMA.FTZ R106, R140, c[0x0][0x2d0], -R177.reuse ;  /* 0x0000b4008c6a7a23 */ /* 0x102fe400000108b1 */
[----:B------:R-:W1:Y:S06]  /*dab0*/  LDSM.16.MT88.4 R140, [R206+0xc00] ;  /* 0x000c0000ce8c783b */ /* 0x000e6c0000004200 */
[----:B------:R4:W-:Y:S02]  /*dac0*/  MUFU.EX2 R191, R106 ;  /* 0x0000006a00bf7308 */ /* 0x0009e40000000800 */
[----:B----4-:R-:W-:Y:S01]  /*dad0*/  FFMA.FTZ R106, R136, c[0x0][0x2d0], -R177 ;  /* 0x0000b400886a7a23 */ /* 0x010fe200000108b1 */
[----:B------:R-:W-:Y:S02]  /*dae0*/  MOV R136, R190 ;  /* 0x000000be00887202 */ /* 0x000fe40000000f00 */
[----:B------:R-:W-:Y:S05]  /*daf0*/  F2FP.PACK_AB R177, R185, R184 ;  /* 0x000000b8b9b1723e */ /* 0x000fea00000000ff */
[----:B------:R-:W4:Y:S10]  /*db00*/  MUFU.EX2 R190, R106 ;  /* 0x0000006a00be7308 */ /* 0x000f340000000800 */
[----:B------:R1:W1:Y:S01]  /*db10*/  MUFU.EX2 R106, R2 ;  /* 0x00000002006a7308 */ /* 0x0002620000000800 */
[----:B--2---:R-:W-:Y:S02]  /*db20*/  FFMA.FTZ R101, R101, R129, R144 ;  /* 0x0000008165657223 */ /* 0x004fe40000010090 */
[----:B-----5:R-:W-:Y:S02]  /*db30*/  FFMA.FTZ R100, R100, R128, R181 ;  /* 0x0000008064647223 */ /* 0x020fe400000100b5 */
[----:B------:R-:W-:Y:S02]  /*db40*/  FADD.FTZ R101, R183, R101 ;  /* 0x00000065b7657221 */ /* 0x000fe40000010000 */
[----:B---3--:R-:W-:Y:S01]  /*db50*/  FFMA.FTZ R3, R3, R111, R180 ;  /* 0x0000006f03037223 */ /* 0x008fe200000100b4 */
[----:B------:R-:W-:Y:S01]  /*db60*/  F2FP.PACK_AB R111, R196, R199 ;  /* 0x000000c7c46f723e */ /* 0x000fe200000000ff */
[----:B------:R-:W-:Y:S02]  /*db70*/  FADD.FTZ R100, R182, R100 ;  /* 0x00000064b6647221 */ /* 0x000fe40000010000 */
[----:B------:R-:W-:Y:S01]  /*db80*/  FFMA.FTZ R0, R0, R110, R178 ;  /* 0x0000006e00007223 */ /* 0x000fe200000100b2 */
[----:B------:R-:W-:Y:S01]  /*db90*/  F2FP.PACK_AB R110, R200, R201 ;  /* 0x000000c9c86e723e */ /* 0x000fe200000000ff */
[----:B------:R-:W2:Y:S01]  /*dba0*/  LDSM.16.MT88.4 R180, [R205+0x2c00] ;  /* 0x002c0000cdb4783b */ /* 0x000ea20000004200 */
[----:B----4-:R-:W-:Y:S01]  /*dbb0*/  F2FP.PACK_AB R178, R190, R191 ;  /* 0x000000bfbeb2723e */ /* 0x010fe200000000ff */
[----:B-1----:R-:W-:Y:S01]  /*dbc0*/  FADD.FTZ R2, R179, R0 ;  /* 0x00000000b3027221 */ /* 0x002fe20000010000 */
[----:B------:R-:W-:Y:S01]  /*dbd0*/  F2FP.PACK_AB R179, R106, R107 ;  /* 0x0000006b6ab3723e */ /* 0x000fe200000000ff */
[----:B------:R-:W-:Y:S01]  /*dbe0*/  FADD.FTZ R3, R250, R3 ;  /* 0x00000003fa037221 */ /* 0x000fe20000010000 */
[----:B------:R-:W-:Y:S01]  /*dbf0*/  MOV R250, R139 ;  /* 0x0000008b00fa7202 */ /* 0x000fe20000000f00 */
[-C--:B------:R-:W-:Y:S02]  /*dc00*/  HMMA.16816.F32 R112, R108, R124.reuse, R4 ;  /* 0x0000007c6c70723c */ /* 0x080fe40000001804 */
[----:B------:R-:W1:Y:S03]  /*dc10*/  LDSM.16.MT88.4 R4, [R206+0x2c00] ;  /* 0x002c0000ce04783b */ /* 0x000e660000004200 */
[----:B------:R-:W-:Y:S02]  /*dc20*/  FADD.FTZ R3, R252, R3 ;  /* 0x00000003fc037221 */ /* 0x000fe40000010000 */
[----:B------:R-:W-:Y:S01]  /*dc30*/  FADD.FTZ R2, R224, R2 ;  /* 0x00000002e0027221 */ /* 0x000fe20000010000 */
[C---:B------:R-:W-:Y:S04]  /*dc40*/  HMMA.16816.F32 R116, R176.reuse, R124, R8 ;  /* 0x0000007cb074723c */ /* 0x040fe80000001808 */
[----:B------:R-:W-:Y:S01]  /*dc50*/  FADD.FTZ R0, R138, R101 ;  /* 0x000000658a007221 */ /* 0x000fe20000010000 */
[----:B------:R-:W-:Y:S02]  /*dc60*/  MOV R101, R137 ;  /* 0x0000008900657202 */ /* 0x000fe40000000f00 */
[----:B------:R-:W-:Y:S01]  /*dc70*/  FADD.FTZ R10, R251, R3 ;  /* 0x00000003fb0a7221 */ /* 0x000fe20000010000 */
[-C--:B------:R-:W-:Y:S04]  /*dc80*/  HMMA.16816.F32 R120, R176, R126.reuse, R12 ;  /* 0x0000007eb078723c */ /* 0x080fe8000000180c */
[----:B------:R-:W-:Y:S01]  /*dc90*/  FADD.FTZ R0, R101, R0 ;  /* 0x0000000065007221 */ /* 0x000fe20000010000 */
[----:B------:R-:W-:Y:S01]  /*dca0*/  MOV R11, R136 ;  /* 0x00000088000b7202 */ /* 0x000fe20000000f00 */
        /* <DEDUP_REMOVED lines=40> */
[-C--:B--2---:R-:W-:Y:S04]  /*df30*/  HMMA.16816.F32 R68, R108, R180.reuse, R68 ;  /* 0x000000b46c44723c */ /* 0x084fe80000001844 */
[----:B------:R-:W-:Y:S02]  /*df40*/  FADD.FTZ R0, R234, R9 ;  /* 0x00000009ea007221 */ /* 0x000fe40000010000 */
[----:B------:R-:W-:Y:S02]  /*df50*/  FADD.FTZ R9, R230, R8 ;  /* 0x00000008e6097221 */ /* 0x000fe40000010000 */
[C---:B------:R-:W-:Y:S04]  /*df60*/  HMMA.16816.F32 R72, R176.reuse, R180, R72 ;  /* 0x000000b4b048723c */ /* 0x040fe80000001848 */
[----:B------:R-:W-:Y:S04]  /*df70*/  FADD.FTZ R8, R232, R0 ;  /* 0x00000000e8087221 */ /* 0x000fe80000010000 */
[-C--:B------:R-:W-:Y:S04]  /*df80*/  HMMA.16816.F32 R76, R176, R182.reuse, R76 ;  /* 0x000000b6b04c723c */ /* 0x080fe8000000184c */
[----:B------:R-:W-:Y:S04]  /*df90*/  FADD.FTZ R8, R222, R8 ;  /* 0x00000008de087221 */ /* 0x000fe80000010000 */
[C---:B------:R-:W-:Y:S08]  /*dfa0*/  HMMA.16816.F32 R80, R108.reuse, R182, R80 ;  /* 0x000000b66c50723c */ /* 0x040ff00000001850 */
[-C--:B-1----:R-:W-:Y:S08]  /*dfb0*/  HMMA.16816.F32 R84, R108, R4.reuse, R84 ;  /* 0x000000046c54723c */ /* 0x082ff00000001854 */
        /* <DEDUP_REMOVED lines=24> */
[----:B------:R1:W-:Y:S01]  /*e140*/  STL [R1+0x24], R3 ;  /* 0x0000240301007387 */ /* 0x0003e20000100800 */
[----:B------:R-:W-:Y:S01]  /*e150*/  FADD.FTZ R0, R106, R0 ;  /* 0x000000006a007221 */ /* 0x000fe20000010000 */
[----:B------:R-:W-:Y:S02]  /*e160*/  MOV R106, R103 ;  /* 0x00000067006a7202 */ /* 0x000fe40000000f00 */
[----:B------:R2:W-:Y:S04]  /*e170*/  STL [R1+0x28], R2 ;  /* 0x0000280201007387 */ /* 0x0005e80000100800 */
[----:B------:R3:W-:Y:S01]  /*e180*/  STL [R1+0x2c], R0 ;  /* 0x00002c0001007387 */ /* 0x0007e20000100800 */
[----:B-1----:R-:W-:Y:S02]  /*e190*/  MOV R3, R104 ;  /* 0x0000006800037202 */ /* 0x002fe40000000f00 */
[----:B--2---:R-:W-:Y:S01]  /*e1a0*/  MOV R2, R105 ;  /* 0x0000006900027202 */ /* 0x004fe20000000f00 */
[----:B------:R-:W-:-:S05]  /*e1b0*/  @P0 BRA `(.L_x_555) ;  /* 0xffffc32000000947 */ /* 0x000fca000383ffff */
.L_x_554:
[----:B------:R-:W-:Y:S02]  /*e1c0*/  MOV R10, 0x1f ;  /* 0x0000001f000a7802 */ /* 0x000fe40000000f00 */
[----:B------:R-:W-:Y:S01]  /*e1d0*/  MOV R9, 0xffffffff ;  /* 0xffffffff00097802 */ /* 0x000fe20000000f00 */
[----:B------:R-:W-:Y:S05]  /*e1e0*/  BRA.DIV ~URZ, `(.L_x_556) ;  /* 0x00002d727f007947 */ /* 0x000fea000b800000 */
[----:B---3--:R-:W2:Y:S04]  /*e1f0*/  LDL R0, [R1+0x20] ;  /* 0x0000200001007983 */ /* 0x008ea80000100800 */
[----:B--2---:R1:W2:Y:S02]  /*e200*/  SHFL.BFLY PT, R4, R0, 0x2, 0x1f ;  /* 0x0c401f0000047f89 */ /* 0x0042a400000e0000 */
.L_x_594:
[----:B-1----:R-:W3:Y:S02]  /*e210*/  LDL.LU R0, [R1+0x20] ;  /* 0x0000200001007983 */ /* 0x002ee40000300800 */
[----:B--23--:R-:W-:Y:S01]  /*e220*/  FADD.FTZ R4, R4, R0 ;  /* 0x0000000004047221 */ /* 0x00cfe20000010000 */
[----:B------:R-:W-:Y:S05]  /*e230*/  BRA.DIV ~URZ, `(.L_x_557) ;  /* 0x00002d827f007947 */ /* 0x000fea000b800000 */
[----:B------:R-:W2:Y:S04]  /*e240*/  LDL.LU R2, [R1+0x24] ;  /* 0x0000240001027983 */ /* 0x000ea80000300800 */
[----:B------:R-:W3:Y:S04]  /*e250*/  LDL.LU R0, [R1+0x28] ;  /* 0x0000280001007983 */ /* 0x000ee80000300800 */
[----:B------:R-:W4:Y:S04]  /*e260*/  LDL.LU R9, [R1+0x2c] ;  /* 0x00002c0001097983 */ /* 0x000f280000300800 */
[----:B--2---:R-:W1:Y:S04]  /*e270*/  SHFL.BFLY PT, R5, R2, 0x2, 0x1f ;  /* 0x0c401f0002057f89 */ /* 0x004e6800000e0000 */
[----:B---3--:R-:W2:Y:S04]  /*e280*/  SHFL.BFLY PT, R6, R0, 0x2, 0x1f ;  /* 0x0c401f0000067f89 */ /* 0x008ea800000e0000 */
[----:B----4-:R-:W3:Y:S01]  /*e290*/  SHFL.BFLY PT, R7, R9, 0x2, 0x1f ;  /* 0x0c401f0009077f89 */ /* 0x010ee200000e0000 */
[----:B-1----:R-:W-:-:S02]  /*e2a0*/  FADD.FTZ R5, R5, R2 ;  /* 0x0000000205057221 */ /* 0x002fc40000010000 */
[----:B--2---:R-:W-:-:S03]  /*e2b0*/  FADD.FTZ R6, R6, R0 ;  /* 0x0000000006067221 */ /* 0x004fc60000010000 */
[----:B------:R-:W1:Y:S01]  /*e2c0*/  SHFL.BFLY PT, R2, R5, 0x1, 0x1f ;  /* 0x0c201f0005027f89 */ /* 0x000e6200000e0000 */
[----:B---3--:R-:W-:-:S03]  /*e2d0*/  FADD.FTZ R7, R7, R9 ;  /* 0x0000000907077221 */ /* 0x008fc60000010000 */
[----:B------:R-:W2:Y:S04]  /*e2e0*/  SHFL.BFLY PT, R0, R4, 0x1, 0x1f ;  /* 0x0c201f0004007f89 */ /* 0x000ea800000e0000 */
[----:B------:R-:W3:Y:S04]  /*e2f0*/  SHFL.BFLY PT, R3, R6, 0x1, 0x1f ;  /* 0x0c201f0006037f89 */ /* 0x000ee800000e0000 */
[----:B------:R4:W4:Y:S01]  /*e300*/  SHFL.BFLY PT, R8, R7, 0x1, 0x1f ;  /* 0x0c201f0007087f89 */ /* 0x00092200000e0000 */
[----:B-1----:R-:W-:Y:S02]  /*e310*/  FADD.FTZ R5, R5, R2 ;  /* 0x0000000205057221 */ /* 0x002fe40000010000 */
[----:B--2---:R-:W-:-:S02]  /*e320*/  FADD.FTZ R4, R4, R0 ;  /* 0x0000000004047221 */ /* 0x004fc40000010000 */
[----:B---3--:R-:W-:-:S03]  /*e330*/  FADD.FTZ R6, R6, R3 ;  /* 0x0000000306067221 */ /* 0x008fc60000010000 */
.L_x_595:
[----:B------:R-:W-:Y:S01]  /*e340*/  FSETP.NE.FTZ.AND P3, PT, R4, RZ, PT ;  /* 0x000000ff0400720b */ /* 0x000fe20003f75000 */
[----:B------:R-:W-:Y:S01]  /*e350*/  CS2R R2, SRZ ;  /* 0x0000000000027805 */ /* 0x000fe2000001ff00 */
[----:B------:R-:W-:Y:S01]  /*e360*/  FSETP.NE.FTZ.AND P2, PT, R5, RZ, PT ;  /* 0x000000ff0500720b */ /* 0x000fe20003f55000 */
[----:B----4-:R-:W-:Y:S01]  /*e370*/  FADD.FTZ R7, R8, R7 ;  /* 0x0000000708077221 */ /* 0x010fe20000010000 */
[----:B------:R-:W-:Y:S02]  /*e380*/  FSETP.NE.FTZ.AND P1, PT, R6, RZ, PT ;  /* 0x000000ff0600720b */ /* 0x000fe40003f35000 */
[----:B------:R-:W-:Y:S02]  /*e390*/  MOV R0, RZ ;  /* 0x000000ff00007202 */ /* 0x000fe40000000f00 */
[----:B------:R-:W-:Y:S02]  /*e3a0*/  FSETP.NE.FTZ.AND P0, PT, R7, RZ, PT ;  /* 0x000000ff0700720b */ /* 0x000fe40003f15000 */
[----:B------:R-:W-:-:S02]  /*e3b0*/  MOV R47, 0xff800000 ;  /* 0xff800000002f7802 */ /* 0x000fc40000000f00 */
[----:B------:R-:W-:Y:S01]  /*e3c0*/  MOV R46, 0xff800000 ;  /* 0xff800000002e7802 */ /* 0x000fe20000000f00 */
[----:B------:R-:W1:Y:S01]  /*e3d0*/  @P3 MUFU.RCP R0, R4 ;  /* 0x0000000400003308 */ /* 0x000e620000001000 */
[----:B------:R-:W-:Y:S02]  /*e3e0*/  MOV R45, 0xff800000 ;  /* 0xff800000002d7802 */ /* 0x000fe40000000f00 */
[----:B------:R-:W-:Y:S02]  /*e3f0*/  MOV R44, 0xff800000 ;  /* 0xff800000002c7802 */ /* 0x000fe40000000f00 */
[----:B------:R-:W-:-:S03]  /*e400*/  @P1 MOV R13, 0x3f317218 ;  /* 0x3f317218000d1802 */ /* 0x000fc60000000f00 */
[----:B------:R-:W2:Y:S08]  /*e410*/  @P2 MUFU.RCP R3, R5 ;  /* 0x0000000500032308 */ /* 0x000eb00000001000 */
[----:B------:R-:W3:Y:S01]  /*e420*/  @P1 MUFU.RCP R2, R6 ;  /* 0x0000000600021308 */ /* 0x000ee20000001000 */
[C---:B-1----:R-:W-:Y:S02]  /*e430*/  FMUL.FTZ R112, R0.reuse, R112 ;  /* 0x0000007000707220 */ /* 0x042fe40000410000 */
[----:B------:R-:W-:-:S02]  /*e440*/  FMUL.FTZ R43, R0, R113 ;  /* 0x00000071002b7220 */ /* 0x000fc40000410000 */
[C---:B------:R-:W-:Y:S02]  /*e450*/  FMUL.FTZ R124, R0.reuse, R124 ;  /* 0x0000007c007c7220 */ /* 0x040fe40000410000 */
[C---:B------:R-:W-:Y:S01]  /*e460*/  FMUL.FTZ R40, R0.reuse, R125 ;  /* 0x0000007d00287220 */ /* 0x040fe20000410000 */
[----:B------:R-:W1:Y:S01]  /*e470*/  @P3 MUFU.LG2 R8, R4 ;  /* 0x0000000400083308 */ /* 0x000e620000000c00 */
[C---:B------:R-:W-:Y:S02]  /*e480*/  FMUL.FTZ R128, R0.reuse, R128 ;  /* 0x0000008000807220 */ /* 0x040fe40000410000 */
[C---:B------:R-:W-:Y:S02]  /*e490*/  FMUL.FTZ R37, R0.reuse, R129 ;  /* 0x0000008100257220 */ /* 0x040fe40000410000 */
[C---:B------:R-:W-:Y:S02]  /*e4a0*/  FMUL.FTZ R140, R0.reuse, R140 ;  /* 0x0000008c008c7220 */ /* 0x040fe40000410000 */
[C---:B------:R-:W-:Y:S01]  /*e4b0*/  FMUL.FTZ R34, R0.reuse, R141 ;  /* 0x0000008d00227220 */ /* 0x040fe20000410000 */
[----:B------:R4:W5:Y:S01]  /*e4c0*/  @P2 MUFU.LG2 R4, R5 ;  /* 0x0000000500042308 */ /* 0x0009620000000c00 */
[----:B------:R-:W-:-:S02]  /*e4d0*/  FMUL.FTZ R144, R0, R144 ;  /* 0x0000009000907220 */ /* 0x000fc40000410000 */
        /* <DEDUP_REMOVED lines=8> */
[----:B----4-:R-:W-:Y:S01]  /*e560*/  @P3 MOV R5, 0x3f317218 ;  /* 0x3f31721800053802 */ /* 0x010fe20000000f00 */
        /* <DEDUP_REMOVED lines=8> */
[----:B------:R-:W-:Y:S01]  /*e5f0*/  MOV R0, RZ ;  /* 0x000000ff00007202 */ /* 0x000fe20000000f00 */
[C---:B--2---:R-:W-:Y:S02]  /*e600*/  FMUL.FTZ R114, R3.reuse, R114 ;  /* 0x0000007203727220 */ /* 0x044fe40000410000 */
[C---:B------:R-:W-:Y:S02]  /*e610*/  FMUL.FTZ R42, R3.reuse, R115 ;  /* 0x00000073032a7220 */ /* 0x040fe40000410000 */
[C---:B------:R-:W-:Y:S01]  /*e620*/  FMUL.FTZ R126, R3.reuse, R126 ;  /* 0x0000007e037e7220 */ /* 0x040fe20000410000 */
[----:B------:R-:W-:Y:S01]  /*e630*/  @P0 MUFU.RCP R0, R7 ;  /* 0x0000000700000308 */ /* 0x000fe20000001000 */
        /* <DEDUP_REMOVED lines=22> */
[C---:B---3--:R-:W-:Y:S02]  /*e7a0*/  FMUL.FTZ R116, R2.reuse, R116 ;  /* 0x0000007402747220 */ /* 0x048fe40000410000 */
        /* <DEDUP_REMOVED lines=22> */
[----:B------:R-:W-:Y:S02]  /*e910*/  FMUL.FTZ R93, R2, R93 ;  /* 0x0000005d025d7220 */ /* 0x000fe40000410000 */
[----:B------:R-:W2:Y:S01]  /*e920*/  @P0 MUFU.LG2 R2, R7 ;  /* 0x0000000700020308 */ /* 0x000ea20000000c00 */
[----:B-1----:R-:W-:Y:S02]  /*e930*/  @P3 FMUL.FTZ R9, R8, 0.69314718246459960938 ;  /* 0x3f31721808093820 */ /* 0x002fe40000410000 */
[----:B-----5:R-:W-:Y:S02]  /*e940*/  @P2 FMUL.FTZ R8, R4, 0.69314718246459960938 ;  /* 0x3f31721804082820 */ /* 0x020fe40000410000 */
[----:B------:R-:W-:Y:S02]  /*e950*/  @P2 FMUL.FTZ R4, R3, c[0x0][0x2d0] ;  /* 0x0000b40003042a20 */ /* 0x000fe40000410000 */
[----:B------:R-:W-:-:S02]  /*e960*/  @P1 FMUL.FTZ R6, R6, 0.69314718246459960938 ;  /* 0x3f31721806061820 */ /* 0x000fc40000410000 */
[----:B------:R-:W-:Y:S02]  /*e970*/  @P1 FMUL.FTZ R3, R13, c[0x0][0x2d0] ;  /* 0x0000b4000d031a20 */ /* 0x000fe40000410000 */
[----:B------:R-:W-:Y:S02]  /*e980*/  @P3 FMUL.FTZ R5, R5, c[0x0][0x2d0] ;  /* 0x0000b40005053a20 */ /* 0x000fe40000410000 */
[----:B------:R-:W-:Y:S01]  /*e990*/  @P1 FFMA.FTZ R47, R3, R103, R6 ;  /* 0x00000067032f1223 */ /* 0x000fe20000010006 */
[----:B------:R-:W-:Y:S01]  /*e9a0*/  @P0 MOV R3, 0x3f317218 ;  /* 0x3f31721800030802 */ /* 0x000fe20000000f00 */
[----:B------:R-:W-:Y:S01]  /*e9b0*/  @P2 FFMA.FTZ R46, R4, R104, R8 ;  /* 0x00000068042e2223 */ /* 0x000fe20000010008 */
[----:B------:R-:W-:Y:S01]  /*e9c0*/  MOV R4, 0x1 ;  /* 0x0000000100047802 */ /* 0x000fe20000000f00 */
[----:B--2---:R-:W-:Y:S02]  /*e9d0*/  @P0 FMUL.FTZ R2, R2, 0.69314718246459960938 ;  /* 0x3f31721802020820 */ /* 0x004fe40000410000 */
[----:B------:R-:W-:-:S02]  /*e9e0*/  @P0 FMUL.FTZ R3, R3, c[0x0][0x2d0] ;  /* 0x0000b40003030a20 */ /* 0x000fc40000410000 */
[----:B------:R-:W-:Y:S02]  /*e9f0*/  @P3 FFMA.FTZ R45, R5, R105, R9 ;  /* 0x00000069052d3223 */ /* 0x000fe40000010009 */
        /* <DEDUP_REMOVED lines=23> */
[----:B------:R-:W-:Y:S01]  /*eb70*/  FMUL.FTZ R95, R0, R95 ;  /* 0x0000005f005f7220 */ /* 0x000fe20000410000 */
[----:B------:R-:W-:Y:S01]  /*eb80*/  PRMT R0, R4, 0x7610, R0 ;  /* 0x0000761004007816 */ /* 0x000fe20000000000 */
[----:B------:R-:W-:Y:S02]  /*eb90*/  @P0 FFMA.FTZ R44, R3, R102, R2 ;  /* 0x00000066032c0223 */ /* 0x000fe40000010002 */
.L_x_537:
[----:B-1----:R1:W5:Y:S01]  /*eba0*/  LDL R8, [R1+0x74] ;  /* 0x0000740001087983 */ /* 0x0023620000100800 */
[----:B------:R-:W-:Y:S03]  /*ebb0*/  BSSY B0, `(.L_x_558) ;  /* 0x0000012000007945 */ /* 0x000fe60003800000 */
[----:B------:R-:W2:Y:S02]  /*ebc0*/  S2R R48, SR_TID.X ;  /* 0x0000000000307919 */ /* 0x000ea40000002100 */
[----:B--2---:R-:W-:-:S13]  /*ebd0*/  LOP3.LUT P6, RZ, R48, 0x7f, RZ, 0xc0, !PT ;  /* 0x0000007f30ff7812 */ /* 0x004fda00078cc0ff */
[----:B------:R-:W-:Y:S05]  /*ebe0*/  @P6 BRA `(.L_x_559) ;  /* 0x000000e000006947 */ /* 0x000fea0003800000 */
[----:B-1----:R-:W1:Y:S01]  /*ebf0*/  S2R R4, SR_LANEID ;  /* 0x0000000000047919 */ /* 0x002e620000000000 */
[----:B------:R-:W-:Y:S01]  /*ec00*/  VOTEU.ANY UR4, UPT, PT ;  /* 0x0000000000047886 */ /* 0x000fe200038e0100 */
[----:B------:R-:W-:Y:S01]  /*ec10*/  IMAD.MOV.U32 R6, RZ, RZ, c[0x0][0x580] ;  /* 0x00016000ff067624 */ /* 0x000fe200078e00ff */
[----:B------:R-:W1:Y:S01]  /*ec20*/  FLO.U32 R3, UR4 ;  /* 0x0000000400037d00 */ /* 0x000e6200080e0000 */
[----:B------:R-:W-:-:S07]  /*ec30*/  IMAD.MOV.U32 R7, RZ, RZ, c[0x0][0x584] ;  /* 0x00016100ff077624 */ /* 0x000fce00078e00ff */
[----:B------:R-:W2:Y:S01]  /*ec40*/  POPC R2, UR4 ;  /* 0x0000000400027d09 */ /* 0x000ea20008000000 */
[----:B-1----:R-:W-:-:S13]  /*ec50*/  ISETP.EQ.U32.AND P0, PT, R3, R4, PT ;  /* 0x000000040300720c */ /* 0x002fda0003f02070 */
[----:B--2---:R-:W2:Y:S04]  /*ec60*/  @P0 ATOMG.E.ADD.STRONG.GPU PT, R2, [R6.64], R2 ;  /* 0x00000002060209a8 */ /* 0x004ea800081ee1c6 */
[----:B------:R-:W1:Y:S04]  /*ec70*/  S2R R4, SR_LTMASK ;  /* 0x0000000000047919 */ /* 0x000e680000003900 */
[----:B--2---:R1:W2:Y:S02]  /*ec80*/  SHFL.IDX PT, R3, R2, R3, 0x1f ;  /* 0x00001f0302037589 */ /* 0x0042a400000e0000 */
[----:B-1----:R-:W-:-:S06]  /*ec90*/  LOP3.LUT R2, R4, UR4, RZ, 0xc0, !PT ;  /* 0x0000000404027c12 */ /* 0x002fcc000f8ec0ff */
[----:B------:R-:W2:Y:S02]  /*eca0*/  POPC R2, R2 ;  /* 0x0000000200027309 */ /* 0x000ea40000000000 */
[----:B--2--5:R-:W-:-:S05]  /*ecb0*/  IADD3 R8, R3, c[0x0][0xc], R2 ;  /* 0x0000030003087a10 */ /* 0x024fca0007ffe002 */
[----:B------:R1:W-:Y:S02]  /*ecc0*/  STL [R1+0x74], R8 ;  /* 0x0000740801007387 */ /* 0x0003e40000100800 */
.L_x_559:
[----:B-1----:R-:W-:Y:S05]  /*ecd0*/  BSYNC B0 ;  /* 0x0000000000007941 */ /* 0x002fea0003800000 */
.L_x_558:
[----:B------:R-:W-:Y:S01]  /*ece0*/  PRMT R0, R0, 0x9910, RZ ;  /* 0x0000991000007816 */ /* 0x000fe200000000ff */
[----:B------:R-:W-:Y:S01]  /*ecf0*/  BSSY B1, `(.L_x_560) ;  /* 0x00001e0000017945 */ /* 0x000fe20003800000 */
[----:B-----5:R-:W-:Y:S02]  /*ed00*/  IMAD.MOV.U32 R60, RZ, RZ, R8 ;  /* 0x000000ffff3c7224 */ /* 0x020fe400078e0008 */
[----:B------:R-:W-:-:S13]  /*ed10*/  ISETP.NE.AND P0, PT, R0, RZ, PT ;  /* 0x000000ff0000720c */ /* 0x000fda0003f05270 */
[----:B------:R-:W-:Y:S05]  /*ed20*/  @!P0 BRA `(.L_x_561) ;  /* 0x000012d000008947 */ /* 0x000fea0003800000 */
[----:B------:R-:W2:Y:S04]  /*ed30*/  LDL R52, [R1+0x5c] ;  /* 0x00005c0001347983 */ /* 0x000ea80000100800 */
[----:B------:R-:W3:Y:S04]  /*ed40*/  LDL R51, [R1+0x60] ;  /* 0x0000600001337983 */ /* 0x000ee80000100800 */
[----:B------:R-:W4:Y:S04]  /*ed50*/  LDL R50, [R1+0x68] ;  /* 0x0000680001327983 */ /* 0x000f280000100800 */
[----:B------:R-:W5:Y:S01]  /*ed60*/  LDL R49, [R1+0x64] ;  /* 0x0000640001317983 */ /* 0x000f620000100800 */
[----:B------:R-:W-:Y:S01]  /*ed70*/  WARPSYNC 0xffffffff ;  /* 0xffffffff00007948 */ /* 0x000fe20003800000 */
[----:B------:R-:W-:-:S02]  /*ed80*/  F2FP.PACK_AB R43, R43, R112 ;  /* 0x000000702b2b723e */ /* 0x000fc400000000ff */
[----:B------:R-:W-:Y:S01]  /*ed90*/  BAR.SYNC.DEFER_BLOCKING 0x1, 0x80 ;  /* 0x0042000000007b1d */ /* 0x000fe20000010000 */
        /* <DEDUP_REMOVED lines=46> */
[----:B------:R-:W-:Y:S01]  /*f080*/  F2FP.PACK_AB R0, R95, R94 ;  /* 0x0000005e5f00723e */ /* 0x000fe200000000ff */
[----:B--2---:R1:W-:Y:S04]  /*f090*/  STS [R52+0x80], R43 ;  /* 0x0000802b34007388 */ /* 0x0043e80000000800 */
[----:B------:R1:W-:Y:S04]  /*f0a0*/  STS [R52+0x280], R42 ;  /* 0x0002802a34007388 */ /* 0x0003e80000000800 */
[----:B---3--:R1:W-:Y:S04]  /*f0b0*/  STS [R51], R40 ;  /* 0x0000002833007388 */ /* 0x0083e80000000800 */
[----:B------:R1:W-:Y:S04]  /*f0c0*/  STS [R51+0x200], R39 ;  /* 0x0002002733007388 */ /* 0x0003e80000000800 */
[----:B------:R1:W-:Y:S04]  /*f0d0*/  STS [R52+0x1080], R41 ;  /* 0x0010802934007388 */ /* 0x0003e80000000800 */
[----:B------:R1:W-:Y:S04]  /*f0e0*/  STS [R52+0x1280], R118 ;  /* 0x0012807634007388 */ /* 0x0003e80000000800 */
[----:B------:R1:W-:Y:S04]  /*f0f0*/  STS [R51+0x1000], R38 ;  /* 0x0010002633007388 */ /* 0x0003e80000000800 */
[----:B------:R1:W-:Y:S04]  /*f100*/  STS [R51+0x1200], R122 ;  /* 0x0012007a33007388 */ /* 0x0003e80000000800 */
[----:B----4-:R1:W-:Y:S04]  /*f110*/  STS [R50+0x80], R37 ;  /* 0x0000802532007388 */ /* 0x0103e80000000800 */
[----:B------:R1:W-:Y:S04]  /*f120*/  STS [R50+0x280], R36 ;  /* 0x0002802432007388 */ /* 0x0003e80000000800 */
[----:B-----5:R1:W-:Y:S04]  /*f130*/  STS [R49], R34 ;  /* 0x0000002231007388 */ /* 0x0203e80000000800 */
[----:B------:R1:W-:Y:S04]  /*f140*/  STS [R49+0x200], R33 ;  /* 0x0002002131007388 */ /* 0x0003e80000000800 */
        /* <DEDUP_REMOVED lines=36> */
[----:B------:R-:W-:Y:S06]  /*f390*/  BAR.SYNC.DEFER_BLOCKING 0x1, 0x80 ;  /* 0x0042000000007b1d */ /* 0x000fec0000010000 */
[----:B------:R-:W-:Y:S05]  /*f3a0*/  BRA.CONV ~URZ, `(.L_x_562) ;  /* 0x000000737f007947 */ /* 0x000fea000b800000 */
[----:B-1----:R-:W-:Y:S01]  /*f3b0*/  SHF.R.S32.HI R7, RZ, 0x1f, R48 ;  /* 0x0000001fff077819 */ /* 0x002fe20000011430 */
[----:B------:R-:W-:Y:S01]  /*f3c0*/  IMAD.MOV.U32 R4, RZ, RZ, RZ ;  /* 0x000000ffff047224 */ /* 0x000fe200078e00ff */
[----:B------:R-:W-:Y:S01]  /*f3d0*/  MOV R5, 0xf420 ;  /* 0x0000f42000057802 */ /* 0x000fe20000000f00 */
[----:B------:R-:W-:Y:S01]  /*f3e0*/  IMAD.MOV.U32 R0, RZ, RZ, 0x1f ;  /* 0x0000001fff007424 */ /* 0x000fe200078e00ff */
[----:B------:R-:W-:-:S04]  /*f3f0*/  LEA.HI R7, R7, R48, RZ, 0x7 ;  /* 0x0000003007077211 */ /* 0x000fc800078f38ff */
[----:B------:R-:W-:Y:S02]  /*f400*/  SHF.R.S32.HI R7, RZ, 0x7, R7 ;  /* 0x00000007ff077819 */ /* 0x000fe40000011407 */
[----:B------:R-:W-:Y:S05]  /*f410*/  CALL.REL.NOINC `($__internal_1_$__cuda_sm70_shflsync_idx_p) ;  /* 0x000021c000007944 */ /* 0x000fea0003c00000 */
.L_x_562:
[----:B-1----:R-:W2:Y:S04]  /*f420*/  LDL R2, [R1+0x58] ;  /* 0x0000580001027983 */ /* 0x002ea80000100800 */
[----:B------:R-:W3:Y:S04]  /*f430*/  LDL.LU R8, [R1+0x4c] ;  /* 0x00004c0001087983 */ /* 0x000ee80000300800 */
[----:B------:R-:W4:Y:S04]  /*f440*/  LDL.LU R15, [R1+0x50] ;  /* 0x00005000010f7983 */ /* 0x000f280000300800 */
[----:B------:R-:W2:Y:S04]  /*f450*/  LDL R14, [R1+0x78] ;  /* 0x00007800010e7983 */ /* 0x000ea80000100800 */
[----:B------:R-:W2:Y:S01]  /*f460*/  LDL.LU R18, [R1+0x48] ;  /* 0x0000480001127983 */ /* 0x000ea20000300800 */
[----:B------:R-:W-:-:S03]  /*f470*/  IMAD.MOV.U32 R0, RZ, RZ, 0x1 ;  /* 0x00000001ff007424 */ /* 0x000fc600078e00ff */
[----:B------:R-:W4:Y:S02]  /*f480*/  LDL R13, [R1+0x80] ;  /* 0x00008000010d7983 */ /* 0x000f240000100800 */
[----:B------:R-:W-:Y:S02]  /*f490*/  ISETP.NE.AND P1, PT, R0, c[0x0][0x4e8], PT ;  /* 0x00013a0000007a0c */ /* 0x000fe40003f25270 */
[----:B------:R-:W4:Y:S04]  /*f4a0*/  LDL R17, [R1+0x30] ;  /* 0x0000300001117983 */ /* 0x000f280000100800 */
[----:B------:R1:W5:Y:S04]  /*f4b0*/  LDL.64 R66, [R1+0x38] ;  /* 0x0000380001427983 */ /* 0x0003680000100a00 */
[----:B------:R1:W5:Y:S04]  /*f4c0*/  LDL R63, [R1+0x40] ;  /* 0x00004000013f7983 */ /* 0x0003680000100800 */
[----:B------:R1:W5:Y:S04]  /*f4d0*/  LDL R61, [R1+0x44] ;  /* 0x00004400013d7983 */ /* 0x0003680000100800 */
[----:B------:R1:W5:Y:S04]  /*f4e0*/  LDL R64, [R1+0x70] ;  /* 0x0000700001407983 */ /* 0x0003680000100800 */
[----:B------:R1:W5:Y:S04]  /*f4f0*/  LDL R62, [R1+0x6c] ;  /* 0x00006c00013e7983 */ /* 0x0003680000100800 */
[----:B------:R-:W1:Y:S01]  /*f500*/  S2R R16, SR_TID.X ;  /* 0x0000000000107919 */ /* 0x000e620000002100 */
[----:B------:R-:W-:-:S02]  /*f510*/  ULDC UR5, c[0x0][0x4e8] ;  /* 0x00013a0000057ab9 */ /* 0x000fc40000000800 */
[----:B------:R-:W-:Y:S02]  /*f520*/  ULDC UR4, c[0x0][0x388] ;  /* 0x0000e20000047ab9 */ /* 0x000fe40000000800 */
[----:B------:R-:W-:Y:S01]  /*f530*/  UIMAD UR4, UR5, UR4, URZ ;  /* 0x00000004050472a4 */ /* 0x000fe2000f8e023f */
[----:B------:R-:W1:Y:S01]  /*f540*/  S2R R19, SR_TID.X ;  /* 0x0000000000137919 */ /* 0x000e620000002100 */
[----:B------:R-:W-:Y:S01]  /*f550*/  BSSY B0, `(.L_x_563) ;  /* 0x0000071000007945 */ /* 0x000fe20003800000 */
[----:B---3--:R-:W-:-:S05]  /*f560*/  SHF.R.S32.HI R5, RZ, 0x1f, R8 ;  /* 0x0000001fff057819 */ /* 0x008fca0000011408 */
[----:B------:R-:W-:Y:S02]  /*f570*/  IMAD R6, R5, c[0x0][0x490], RZ ;  /* 0x0001240005067a24 */ /* 0x000fe400078e02ff */
[----:B--2---:R-:W-:-:S04]  /*f580*/  IMAD.IADD R4, R2, 0x1, R18 ;  /* 0x0000000102047824 */ /* 0x004fc800078e0212 */
[----:B------:R-:W-:Y:S01]  /*f590*/  @P1 IMAD.HI.U32 R7, R4, c[0x0][0x4ec], RZ ;  /* 0x00013b0004071a27 */ /* 0x000fe200078e00ff */
[----:B------:R-:W-:-:S03]  /*f5a0*/  MOV R0, R4 ;  /* 0x0000000400007202 */ /* 0x000fc60000000f00 */
[----:B------:R-:W-:Y:S01]  /*f5b0*/  IMAD.WIDE.U32 R2, R8, c[0x0][0x490], RZ ;  /* 0x0001240008027a25 */ /* 0x000fe200078e00ff */
[----:B------:R-:W-:-:S03]  /*f5c0*/  @P1 SHF.R.U32.HI R0, RZ, c[0x0][0x4f0], R7 ;  /* 0x00013c00ff001a19 */ /* 0x000fc60000011607 */
[C---:B------:R-:W-:Y:S02]  /*f5d0*/  IMAD R6, R8.reuse, c[0x0][0x494], R6 ;  /* 0x0001250008067a24 */ /* 0x040fe400078e0206 */
[----:B------:R-:W-:Y:S02]  /*f5e0*/  IMAD.MOV R7, RZ, RZ, -R0 ;  /* 0x000000ffff077224 */ /* 0x000fe400078e0a00 */
[----:B------:R-:W-:Y:S02]  /*f5f0*/  IMAD.IADD R3, R3, 0x1, R6 ;  /* 0x0000000103037824 */ /* 0x000fe400078e0206 */
[----:B------:R-:W-:Y:S01]  /*f600*/  IMAD R6, R5, c[0x0][0x3e8], RZ ;  /* 0x0000fa0005067a24 */ /* 0x000fe200078e02ff */
[----:B----4-:R-:W-:Y:S01]  /*f610*/  SHF.R.S32.HI R5, RZ, 0x1f, R15 ;  /* 0x0000001fff057819 */ /* 0x010fe2000001140f */
[----:B------:R-:W-:Y:S02]  /*f620*/  IMAD R4, R7, c[0x0][0x4e8], R4 ;  /* 0x00013a0007047a24 */ /* 0x000fe400078e0204 */
[----:B------:R-:W-:-:S02]  /*f630*/  IMAD R10, R8, c[0x0][0x3ec], R6 ;  /* 0x0000fb00080a7a24 */ /* 0x000fc400078e0206 */
[----:B------:R-:W-:-:S04]  /*f640*/  IMAD.WIDE.U32 R6, R15, c[0x0][0x498], R2 ;  /* 0x000126000f067a25 */ /* 0x000fc800078e0002 */
[----:B------:R-:W-:-:S04]  /*f650*/  IMAD.WIDE.U32 R8, R8, c[0x0][0x3e8], RZ ;  /* 0x0000fa0008087a25 */ /* 0x000fc800078e00ff */
[C---:B------:R-:W-:Y:S01]  /*f660*/  IMAD R11, R5.reuse, c[0x0][0x498], RZ ;  /* 0x00012600050b7a24 */ /* 0x040fe200078e02ff */
[----:B------:R-:W-:Y:S01]  /*f670*/  IADD3 R6, P0, R0, R6, RZ ;  /* 0x0000000600067210 */ /* 0x000fe20007f1e0ff */
[----:B------:R-:W-:Y:S01]  /*f680*/  IMAD R12, R5, c[0x0][0x3f0], RZ ;  /* 0x0000fc00050c7a24 */ /* 0x000fe200078e02ff */
[----:B------:R-:W-:Y:S01]  /*f690*/  SHF.R.S32.HI R5, RZ, 0x1f, R0 ;  /* 0x0000001fff057819 */ /* 0x000fe20000011400 */
[----:B------:R-:W-:Y:S01]  /*f6a0*/  IMAD R11, R15, c[0x0][0x49c], R11 ;  /* 0x000127000f0b7a24 */ /* 0x000fe200078e020b */
[----:B------:R-:W-:Y:S01]  /*f6b0*/  IADD3 R3, R9, R10, RZ ;  /* 0x0000000a09037210 */ /* 0x000fe20007ffe0ff */
[----:B------:R-:W-:Y:S01]  /*f6c0*/  IMAD.MOV.U32 R2, RZ, RZ, R8 ;  /* 0x000000ffff027224 */ /* 0x000fe200078e0008 */
[----:B------:R-:W-:Y:S02]  /*f6d0*/  SHF.R.S32.HI R0, RZ, 0x1f, R4 ;  /* 0x0000001fff007819 */ /* 0x000fe40000011404 */
[----:B------:R-:W-:Y:S01]  /*f6e0*/  IADD3.X R7, R5, R7, R11, P0, !PT ;  /* 0x0000000705077210 */ /* 0x000fe200007fe40b */
[----:B------:R-:W-:Y:S01]  /*f6f0*/  IMAD R11, R15, c[0x0][0x3f4], R12 ;  /* 0x0000fd000f0b7a24 */ /* 0x000fe200078e020c */
[----:B------:R-:W-:Y:S01]  /*f700*/  IADD3 R14, R14, R18, RZ ;  /* 0x000000120e0e7210 */ /* 0x000fe20007ffe0ff */
[----:B------:R-:W-:-:S02]  /*f710*/  IMAD R0, R0, c[0x0][0x488], RZ ;  /* 0x0001220000007a24 */ /* 0x000fc400078e02ff */
[----:B------:R-:W-:Y:S01]  /*f720*/  IMAD.WIDE.U32 R8, R15, c[0x0][0x3f0], R2 ;  /* 0x0000fc000f087a25 */ /* 0x000fe200078e0002 */
[----:B-1----:R-:W-:-:S03]  /*f730*/  SHF.R.S32.HI R15, RZ, 0x1f, R16 ;  /* 0x0000001fff0f7819 */ /* 0x002fc60000011410 */
[C---:B------:R-:W-:Y:S01]  /*f740*/  IMAD R10, R4.reuse, c[0x0][0x48c], R0 ;  /* 0x00012300040a7a24 */ /* 0x040fe200078e0200 */
[----:B------:R-:W-:Y:S01]  /*f750*/  LEA.HI R15, R15, R16, RZ, 0x5 ;  /* 0x000000100f0f7211 */ /* 0x000fe200078f28ff */
[----:B------:R-:W-:-:S04]  /*f760*/  IMAD.WIDE.U32 R2, R4, c[0x0][0x488], R6 ;  /* 0x0001220004027a25 */ /* 0x000fc800078e0006 */
[----:B------:R-:W-:Y:S01]  /*f770*/  @P1 IMAD.HI.U32 R5, R14, c[0x0][0x4ec], RZ ;  /* 0x00013b000e051a27 */ /* 0x000fe200078e00ff */
[----:B------:R-:W-:Y:S02]  /*f780*/  LEA R4, P0, R2, c[0x0][0x450], 0x2 ;  /* 0x0001140002047a11 */ /* 0x000fe400078010ff */
[----:B------:R-:W-:Y:S01]  /*f790*/  LOP3.LUT R15, R15, 0xffffffe0, RZ, 0xc0, !PT ;  /* 0xffffffe00f0f7812 */ /* 0x000fe200078ec0ff */
[----:B------:R-:W-:Y:S02]  /*f7a0*/  IMAD.IADD R3, R3, 0x1, R10 ;  /* 0x0000000103037824 */ /* 0x000fe400078e020a */
[----:B------:R-:W-:Y:S01]  /*f7b0*/  IMAD.MOV.U32 R0, RZ, RZ, R14 ;  /* 0x000000ffff007224 */ /* 0x000fe200078e000e */
[----:B------:R-:W-:Y:S01]  /*f7c0*/  @P1 SHF.R.U32.HI R0, RZ, c[0x0][0x4f0], R5 ;  /* 0x00013c00ff001a19 */ /* 0x000fe20000011605 */
[----:B------:R-:W-:Y:S01]  /*f7d0*/  IMAD.IADD R15, R16, 0x1, -R15 ;  /* 0x00000001100f7824 */ /* 0x000fe200078e0a0f */
[----:B------:R-:W-:Y:S02]  /*f7e0*/  LEA.HI.X R3, R2, c[0x0][0x454], R3, 0x2, P0 ;  /* 0x0001150002037a11 */ /* 0x000fe400000f1403 */
[----:B------:R-:W-:Y:S01]  /*f7f0*/  SHF.R.S32.HI R5, RZ, 0x1f, R0 ;  /* 0x0000001fff057819 */ /* 0x000fe20000011400 */
[----:B------:R-:W-:Y:S01]  /*f800*/  SHFL.IDX PT, R12, R4, RZ, 0x1c1f ;  /* 0x001c1fff040c7589 */ /* 0x000fe200000e0000 */
[----:B------:R-:W-:-:S02]  /*f810*/  IADD3 R2, R13, R18, RZ ;  /* 0x000000120d027210 */ /* 0x000fc40007ffe0ff */
[----:B------:R-:W-:Y:S01]  /*f820*/  IADD3 R7, R9, R11, RZ ;  /* 0x0000000b09077210 */ /* 0x000fe20007ffe0ff */
[----:B------:R-:W1:Y:S01]  /*f830*/  SHFL.IDX PT, R13, R3, RZ, 0x1c1f ;  /* 0x001c1fff030d7589 */ /* 0x000e6200000e0000 */
[----:B------:R-:W-:Y:S02]  /*f840*/  MOV R6, R8 ;  /* 0x0000000800067202 */ /* 0x000fe40000000f00 */
[----:B------:R-:W-:Y:S01]  /*f850*/  LOP3.LUT P0, RZ, R15, 0x3, RZ, 0xc0, !PT ;  /* 0x000000030fff7812 */ /* 0x000fe2000780c0ff */
[----:B------:R-:W-:Y:S01]  /*f860*/  SHFL.IDX PT, R10, R4, 0x1, 0x1c1f ;  /* 0x003c1f00040a7f89 */ /* 0x000fe200000e0000 */
[----:B------:R-:W-:-:S03]  /*f870*/  IMAD R15, R5, c[0x0][0x3e0], RZ ;  /* 0x0000f800050f7a24 */ /* 0x000fc600078e02ff */
[----:B------:R-:W2:Y:S04]  /*f880*/  SHFL.IDX PT, R11, R3, 0x1, 0x1c1f ;  /* 0x003c1f00030b7f89 */ /* 0x000ea800000e0000 */
[----:B------:R-:W-:Y:S04]  /*f890*/  SHFL.IDX PT, R8, R4, 0x2, 0x1c1f ;  /* 0x005c1f0004087f89 */ /* 0x000fe800000e0000 */
[----:B------:R-:W3:Y:S04]  /*f8a0*/  SHFL.IDX PT, R9, R3, 0x2, 0x1c1f ;  /* 0x005c1f0003097f89 */ /* 0x000ee800000e0000 */
[----:B------:R-:W-:Y:S04]  /*f8b0*/  SHFL.IDX PT, R4, R4, 0x3, 0x1c1f ;  /* 0x007c1f0004047f89 */ /* 0x000fe800000e0000 */
[----:B------:R4:W1:Y:S01]  /*f8c0*/  SHFL.IDX PT, R5, R3, 0x3, 0x1c1f ;  /* 0x007c1f0003057f89 */ /* 0x00086200000e0000 */
[----:B------:R-:W-:-:S02]  /*f8d0*/  IADD3 R16, R2, 0x8, RZ ;  /* 0x0000000802107810 */ /* 0x000fc40007ffe0ff */
[----:B------:R-:W-:Y:S02]  /*f8e0*/  ISETP.GE.OR P3, PT, R2, UR4, P0 ;  /* 0x0000000402007c0c */ /* 0x000fe40008766670 */
[----:B------:R-:W-:Y:S01]  /*f8f0*/  ISETP.GE.OR P2, PT, R16, UR4, P0 ;  /* 0x0000000410007c0c */ /* 0x000fe20008746670 */
[C---:B------:R-:W-:Y:S02]  /*f900*/  IMAD R15, R0.reuse, c[0x0][0x3e4], R15 ;  /* 0x0000f900000f7a24 */ /* 0x040fe400078e020f */
[----:B------:R-:W-:Y:S01]  /*f910*/  IMAD.WIDE.U32 R6, R0, c[0x0][0x3e0], R6 ;  /* 0x0000f80000067a25 */ /* 0x000fe200078e0006 */
[C---:B----4-:R-:W-:Y:S02]  /*f920*/  IADD3 R3, R2.reuse, 0x40, RZ ;  /* 0x0000004002037810 */ /* 0x050fe40007ffe0ff */
[----:B------:R-:W-:Y:S02]  /*f930*/  IADD3 R2, R2, 0x48, RZ ;  /* 0x0000004802027810 */ /* 0x000fe40007ffe0ff */
[----:B------:R-:W-:-:S02]  /*f940*/  ISETP.GE.OR P1, PT, R3, UR4, P0 ;  /* 0x0000000403007c0c */ /* 0x000fc40008726670 */
[----:B------:R-:W-:Y:S01]  /*f950*/  ISETP.GE.OR P0, PT, R2, UR4, P0 ;  /* 0x0000000402007c0c */ /* 0x000fe20008706670 */
[----:B------:R-:W-:Y:S01]  /*f960*/  IMAD.MOV R0, RZ, RZ, -R0 ;  /* 0x000000ffff007224 */ /* 0x000fe200078e0a00 */
[----:B------:R-:W-:Y:S01]  /*f970*/  IADD3 R3, R7, R15, RZ ;  /* 0x0000000f07037210 */ /* 0x000fe20007ffe0ff */
[----:B-1----:R-:W-:Y:S01]  /*f980*/  @!P3 ST.E [R12.64], R45 ;  /* 0x0000002d0c00b985 */ /* 0x002fe2000c101906 */
[----:B------:R-:W-:Y:S01]  /*f990*/  SHF.L.U32 R7, R17, 0x1, RZ ;  /* 0x0000000111077819 */ /* 0x000fe200000006ff */
[----:B------:R-:W-:Y:S02]  /*f9a0*/  IMAD R0, R0, c[0x0][0x4e8], R14 ;  /* 0x00013a0000007a24 */ /* 0x000fe400078e020e */
[----:B--2---:R-:W-:Y:S01]  /*f9b0*/  @!P2 ST.E [R10.64], R46 ;  /* 0x0000002e0a00a985 */ /* 0x004fe2000c101906 */
[----:B------:R-:W-:-:S03]  /*f9c0*/  IMAD.MOV.U32 R2, RZ, RZ, R6 ;  /* 0x000000ffff027224 */ /* 0x000fc600078e0006 */
[----:B---3--:R-:W-:Y:S01]  /*f9d0*/  @!P1 ST.E [R8.64], R47 ;  /* 0x0000002f08009985 */ /* 0x008fe2000c101906 */
[----:B------:R-:W-:-:S03]  /*f9e0*/  SHF.R.S32.HI R6, RZ, 0x1f, R0 ;  /* 0x0000001fff067819 */ /* 0x000fc60000011400 */
[----:B------:R1:W-:Y:S04]  /*f9f0*/  @!P0 ST.E [R4.64], R44 ;  /* 0x0000002c04008985 */ /* 0x0003e8000c101906 */
[----:B------:R2:W3:Y:S04]  /*fa00*/  LDS.128 R32, [R7+0x880] ;  /* 0x0008800007207984 */ /* 0x0004e80000000c00 */
[----:B------:R2:W4:Y:S04]  /*fa10*/  LDS.128 R44, [R7+0x1080] ;  /* 0x00108000072c7984 */ /* 0x0005280000000c00 */
[----:B------:R2:W2:Y:S04]  /*fa20*/  LDS.128 R52, [R7+0x1880] ;  /* 0x0018800007347984 */ /* 0x0004a80000000c00 */
[----:B------:R1:W2:Y:S04]  /*fa30*/  LDS.128 R28, [R7+0x2880] ;  /* 0x00288000071c7984 */ /* 0x0002a80000000c00 */
[----:B------:R2:W2:Y:S04]  /*fa40*/  LDS.128 R40, [R7+0x3080] ;  /* 0x0030800007287984 */ /* 0x0004a80000000c00 */
[----:B------:R2:W2:Y:S04]  /*fa50*/  LDS.128 R48, [R7+0x3880] ;  /* 0x0038800007307984 */ /* 0x0004a80000000c00 */
[----:B------:R2:W2:Y:S04]  /*fa60*/  LDS.128 R24, [R7+0x4880] ;  /* 0x0048800007187984 */ /* 0x0004a80000000c00 */
[----:B------:R2:W2:Y:S04]  /*fa70*/  LDS.128 R36, [R7+0x5080] ;  /* 0x0050800007247984 */ /* 0x0004a80000000c00 */
[----:B------:R2:W2:Y:S01]  /*fa80*/  LDS.128 R56, [R7+0x5880] ;  /* 0x0058800007387984 */ /* 0x0004a20000000c00 */
[----:B------:R-:W-:Y:S01]  /*fa90*/  SHF.R.S32.HI R17, RZ, 0x1f, R19 ;  /* 0x0000001fff117819 */ /* 0x000fe20000011413 */
[----:B------:R-:W-:-:S03]  /*faa0*/  IMAD R6, R6, c[0x0][0x3d8], RZ ;  /* 0x0000f60006067a24 */ /* 0x000fc600078e02ff */
[----:B------:R-:W-:Y:S01]  /*fab0*/  LEA.HI R17, R17, R19, RZ, 0x2 ;  /* 0x0000001311117211 */ /* 0x000fe200078f10ff */
[C---:B-1----:R-:W-:Y:S02]  /*fac0*/  IMAD R4, R0.reuse, c[0x0][0x3dc], R6 ;  /* 0x0000f70000047a24 */ /* 0x042fe400078e0206 */
[----:B------:R-:W-:Y:S01]  /*fad0*/  IMAD.WIDE.U32 R2, R0, c[0x0][0x3d8], R2 ;  /* 0x0000f60000027a25 */ /* 0x000fe200078e0002 */
[----:B------:R-:W-:-:S03]  /*fae0*/  SHF.R.S32.HI R17, RZ, 0x2, R17 ;  /* 0x00000002ff117819 */ /* 0x000fc60000011411 */
[----:B------:R-:W-:Y:S01]  /*faf0*/  IMAD.IADD R3, R3, 0x1, R4 ;  /* 0x0000000103037824 */ /* 0x000fe200078e0204 */
[C---:B------:R-:W-:Y:S02]  /*fb00*/  LEA R11, P0, R2.reuse, c[0x0][0x380], 0x1 ;  /* 0x0000e000020b7a11 */ /* 0x040fe400078008ff */
[----:B------:R-:W-:Y:S02]  /*fb10*/  IADD3 R10, R17, R18, RZ ;  /* 0x00000012110a7210 */ /* 0x000fe40007ffe0ff */
[----:B------:R-:W-:Y:S02]  /*fb20*/  LEA.HI.X R3, R2, c[0x0][0x384], R3, 0x1, P0 ;  /* 0x0000e10002037a11 */ /* 0x000fe400000f0c03 */
[----:B------:R-:W-:Y:S01]  /*fb30*/  ISETP.GE.AND P0, PT, R10, UR4, PT ;  /* 0x000000040a007c0c */ /* 0x000fe2000bf06270 */
[----:B------:R1:W1:Y:S04]  /*fb40*/  SHFL.IDX PT, R0, R11, RZ, 0x1c1f ;  /* 0x001c1fff0b007589 */ /* 0x00026800000e0000 */
[----:B------:R1:W1:Y:S08]  /*fb50*/  SHFL.IDX PT, R2, R3, RZ, 0x1c1f ;  /* 0x001c1fff03027589 */ /* 0x00027000000e0000 */
[----:B------:R-:W-:Y:S05]  /*fb60*/  @P0 BRA `(.L_x_564) ;  /* 0x000000f000000947 */ /* 0x000fea0003800000 */
[----:B---34-:R-:W3:Y:S01]  /*fb70*/  LDS.128 R20, [R7+0x80] ;  /* 0x0000800007147984 */ /* 0x018ee20000000c00 */
[----:B-----5:R-:W-:-:S02]  /*fb80*/  ISETP.GE.AND P5, PT, R66, c[0x0][0x3c8], PT ;  /* 0x0000f20042007a0c */ /* 0x020fc40003fa6270 */
[----:B------:R-:W-:Y:S01]  /*fb90*/  ISETP.GE.AND P4, PT, R63, c[0x0][0x3c8], PT ;  /* 0x0000f2003f007a0c */ /* 0x000fe20003f86270 */
[----:B------:R-:W4:Y:S01]  /*fba0*/  LDS.128 R16, [R7+0x2080] ;  /* 0x0020800007107984 */ /* 0x000f220000000c00 */
[----:B------:R-:W-:-:S03]  /*fbb0*/  ISETP.GE.AND P3, PT, R61, c[0x0][0x3c8], PT ;  /* 0x0000f2003d007a0c */ /* 0x000fc60003f66270 */
[----:B------:R2:W1:Y:S06]  /*fbc0*/  LDS.128 R12, [R7+0x4080] ;  /* 0x00408000070c7984 */ /* 0x00046c0000000c00 */
[-C--:B-1----:R-:W-:Y:S02]  /*fbd0*/  @!P5 LEA R8, P2, R66, R0.reuse, 0x1 ;  /* 0x000000004208d211 */ /* 0x082fe400078408ff */
[-C--:B------:R-:W-:Y:S02]  /*fbe0*/  @!P4 LEA R6, P1, R63, R0.reuse, 0x1 ;  /* 0x000000003f06c211 */ /* 0x080fe400078208ff */
[----:B------:R-:W-:-:S02]  /*fbf0*/  @!P3 LEA R4, P0, R61, R0, 0x1 ;  /* 0x000000003d04b211 */ /* 0x000fc400078008ff */
[-C--:B------:R-:W-:Y:S02]  /*fc00*/  @!P5 LEA.HI.X R9, R66, R2.reuse, R67, 0x1, P2 ;  /* 0x000000024209d211 */ /* 0x080fe400010f0c43 */
[-C--:B------:R-:W-:Y:S02]  /*fc10*/  @!P3 LEA.HI.X R5, R61, R2.reuse, R62, 0x1, P0 ;  /* 0x000000023d05b211 */ /* 0x080fe400000f0c3e */
[----:B--2---:R-:W-:Y:S01]  /*fc20*/  @!P4 LEA.HI.X R7, R63, R2, R64, 0x1, P1 ;  /* 0x000000023f07c211 */ /* 0x004fe200008f0c40 */
[----:B---3--:R1:W-:Y:S04]  /*fc30*/  @!P5 ST.E.128 [R8.64], R20 ;  /* 0x000000140800d985 */ /* 0x0083e8000c101d06 */
[----:B----4-:R1:W-:Y:S04]  /*fc40*/  @!P4 ST.E.128 [R6.64], R16 ;  /* 0x000000100600c985 */ /* 0x0103e8000c101d06 */
[----:B------:R1:W-:Y:S02]  /*fc50*/  @!P3 ST.E.128 [R4.64], R12 ;  /* 0x0000000c0400b985 */ /* 0x0003e4000c101d06 */
.L_x_564:
[----:B---34-:R-:W-:Y:S05]  /*fc60*/  BSYNC B0 ;  /* 0x0000000000007941 */ /* 0x018fea0003800000 */
.L_x_563:
[----:B-1----:R-:W-:Y:S01]  /*fc70*/  IADD3 R4, R10, 0x20, RZ ;  /* 0x000000200a047810 */ /* 0x002fe20007ffe0ff */
[----:B------:R1:W3:Y:S01]  /*fc80*/  SHFL.IDX PT, R2, R3, 0x1, 0x1c1f ;  /* 0x003c1f0003027f89 */ /* 0x0002e200000e0000 */
[----:B------:R-:W-:Y:S02]  /*fc90*/  BSSY B0, `(.L_x_565) ;  /* 0x0000010000007945 */ /* 0x000fe40003800000 */
[----:B------:R-:W-:Y:S01]  /*fca0*/  ISETP.GE.AND P0, PT, R4, UR4, PT ;  /* 0x0000000404007c0c */ /* 0x000fe2000bf06270 */
[----:B------:R1:W4:-:S12]  /*fcb0*/  SHFL.IDX PT, R0, R11, 0x1, 0x1c1f ;  /* 0x003c1f000b007f89 */ /* 0x00031800000e0000 */
[----:B------:R-:W-:Y:S05]  /*fcc0*/  @P0 BRA `(.L_x_566) ;  /* 0x000000c000000947 */ /* 0x000fea0003800000 */
[----:B-----5:R-:W-:Y:S02]  /*fcd0*/  ISETP.GE.AND P2, PT, R66, c[0x0][0x3c8], PT ;  /* 0x0000f20042007a0c */ /* 0x020fe40003f46270 */
[----:B------:R-:W-:Y:S02]  /*fce0*/  ISETP.GE.AND P1, PT, R63, c[0x0][0x3c8], PT ;  /* 0x0000f2003f007a0c */ /* 0x000fe40003f26270 */
[----:B------:R-:W-:-:S09]  /*fcf0*/  ISETP.GE.AND P0, PT, R61, c[0x0][0x3c8], PT ;  /* 0x0000f2003d007a0c */ /* 0x000fd20003f06270 */
[CC--:B----4-:R-:W-:Y:S02]  /*fd00*/  @!P2 LEA R8, P5, R66.reuse, R0.reuse, 0x1 ;  /* 0x000000004208a211 */ /* 0x0d0fe400078a08ff */
[-C--:B------:R-:W-:Y:S02]  /*fd10*/  @!P1 LEA R6, P4, R63, R0.reuse, 0x1 ;  /* 0x000000003f069211 */ /* 0x080fe400078808ff */
[----:B------:R-:W-:Y:S02]  /*fd20*/  @!P0 LEA R4, P3, R61, R0, 0x1 ;  /* 0x000000003d048211 */ /* 0x000fe400078608ff */
[-C--:B---3--:R-:W-:Y:S02]  /*fd30*/  @!P2 LEA.HI.X R9, R66, R2.reuse, R67, 0x1, P5 ;  /* 0x000000024209a211 */ /* 0x088fe400028f0c43 */
[-C--:B--2---:R-:W-:Y:S02]  /*fd40*/  @!P1 LEA.HI.X R7, R63, R2.reuse, R64, 0x1, P4 ;  /* 0x000000023f079211 */ /* 0x084fe400020f0c40 */
[----:B------:R-:W-:Y:S01]  /*fd50*/  @!P0 LEA.HI.X R5, R61, R2, R62, 0x1, P3 ;  /* 0x000000023d058211 */ /* 0x000fe200018f0c3e */
[----:B------:R2:W-:Y:S04]  /*fd60*/  @!P2 ST.E.128 [R8.64], R32 ;  /* 0x000000200800a985 */ /* 0x0005e8000c101d06 */
[----:B------:R2:W-:Y:S04]  /*fd70*/  @!P1 ST.E.128 [R6.64], R28 ;  /* 0x0000001c06009985 */ /* 0x0005e8000c101d06 */
[----:B------:R2:W-:Y:S02]  /*fd80*/  @!P0 ST.E.128 [R4.64], R24 ;  /* 0x0000001804008985 */ /* 0x0005e4000c101d06 */
.L_x_566:
[----:B------:R-:W-:Y:S05]  /*fd90*/  BSYNC B0 ;  /* 0x0000000000007941 */ /* 0x000fea0003800000 */
.L_x_565:
[----:B--2---:R-:W-:Y:S01]  /*fda0*/  IADD3 R4, R10, 0x40, RZ ;  /* 0x000000400a047810 */ /* 0x004fe20007ffe0ff */
[----:B---3--:R2:W3:Y:S01]  /*fdb0*/  SHFL.IDX PT, R2, R3, 0x2, 0x1c1f ;  /* 0x005c1f0003027f89 */ /* 0x0084e200000e0000 */
[----:B------:R-:W-:Y:S02]  /*fdc0*/  BSSY B0, `(.L_x_567) ;  /* 0x0000010000007945 */ /* 0x000fe40003800000 */
[----:B------:R-:W-:Y:S01]  /*fdd0*/  ISETP.GE.AND P0, PT, R4, UR4, PT ;  /* 0x0000000404007c0c */ /* 0x000fe2000bf06270 */
[----:B----4-:R2:W4:-:S12]  /*fde0*/  SHFL.IDX PT, R0, R11, 0x2, 0x1c1f ;  /* 0x005c1f000b007f89 */ /* 0x01051800000e0000 */
        /* <DEDUP_REMOVED lines=8> */
[-C--:B------:R-:W-:Y:S02]  /*fe70*/  @!P1 LEA.HI.X R7, R63, R2.reuse, R64, 0x1, P4 ;  /* 0x000000023f079211 */ /* 0x080fe400020f0c40 */
[----:B------:R-:W-:Y:S01]  /*fe80*/  @!P0 LEA.HI.X R5, R61, R2, R62, 0x1, P3 ;  /* 0x000000023d058211 */ /* 0x000fe200018f0c3e */
[----:B------:R3:W-:Y:S04]  /*fe90*/  @!P2 ST.E.128 [R8.64], R44 ;  /* 0x0000002c0800a985 */ /* 0x0007e8000c101d06 */
[----:B------:R3:W-:Y:S04]  /*fea0*/  @!P1 ST.E.128 [R6.64], R40 ;  /* 0x0000002806009985 */ /* 0x0007e8000c101d06 */
[----:B------:R3:W-:Y:S02]  /*feb0*/  @!P0 ST.E.128 [R4.64], R36 ;  /* 0x0000002404008985 */ /* 0x0007e4000c101d06 */
.L_x_568:
[----:B------:R-:W-:Y:S05]  /*fec0*/  BSYNC B0 ;  /* 0x0000000000007941 */ /* 0x000fea0003800000 */
.L_x_567:
[----:B---3--:R3:W1:Y:S04]  /*fed0*/  SHFL.IDX PT, R2, R3, 0x3, 0x1c1f ;  /* 0x007c1f0003027f89 */ /* 0x00866800000e0000 */
[----:B----4-:R4:W2:Y:S02]  /*fee0*/  SHFL.IDX PT, R0, R11, 0x3, 0x1c1f ;  /* 0x007c1f000b007f89 */ /* 0x0108a400000e0000 */
[----:B-123--:R-:W-:-:S04]  /*fef0*/  IADD3 R3, R10, 0x60, RZ ;  /* 0x000000600a037810 */ /* 0x00efc80007ffe0ff */
[----:B------:R-:W-:-:S13]  /*ff00*/  ISETP.GE.AND P0, PT, R3, UR4, PT ;  /* 0x0000000403007c0c */ /* 0x000fda000bf06270 */
[----:B------:R-:W-:Y:S05]  /*ff10*/  @P0 BRA `(.L_x_569) ;  /* 0x00000bd000000947 */ /* 0x000fea0003800000 */
[----:B----45:R-:W-:Y:S02]  /*ff20*/  ISETP.GE.AND P1, PT, R66, c[0x0][0x3c8], PT ;  /* 0x0000f20042007a0c */ /* 0x030fe40003f26270 */
[----:B------:R-:W-:-:S11]  /*ff30*/  ISETP.GE.AND P0, PT, R63, c[0x0][0x3c8], PT ;  /* 0x0000f2003f007a0c */ /* 0x000fd60003f06270 */
[CC--:B------:R-:W-:Y:S02]  /*ff40*/  @!P1 LEA R6, P3, R66.reuse, R0.reuse, 0x1 ;  /* 0x0000000042069211 */ /* 0x0c0fe400078608ff */
[C---:B------:R-:W-:Y:S02]  /*ff50*/  @!P0 LEA R4, P2, R63.reuse, R0, 0x1 ;  /* 0x000000003f048211 */ /* 0x040fe400078408ff */
[-C--:B------:R-:W-:Y:S02]  /*ff60*/  @!P1 LEA.HI.X R7, R66, R2.reuse, R67, 0x1, P3 ;  /* 0x0000000242079211 */ /* 0x080fe400018f0c43 */
[----:B------:R-:W-:-:S03]  /*ff70*/  @!P0 LEA.HI.X R5, R63, R2, R64, 0x1, P2 ;  /* 0x000000023f058211 */ /* 0x000fc600010f0c40 */
[----:B------:R1:W-:Y:S04]  /*ff80*/  @!P1 ST.E.128 [R6.64], R52 ;  /* 0x0000003406009985 */ /* 0x0003e8000c101d06 */
[----:B------:R1:W-:Y:S01]  /*ff90*/  @!P0 ST.E.128 [R4.64], R48 ;  /* 0x0000003004008985 */ /* 0x0003e2000c101d06 */
[----:B------:R-:W-:-:S13]  /*ffa0*/  ISETP.GE.AND P0, PT, R61, c[0x0][0x3c8], PT ;  /* 0x0000f2003d007a0c */ /* 0x000fda0003f06270 */
[----:B------:R-:W-:Y:S05]  /*ffb0*/  @P0 BRA `(.L_x_569) ;  /* 0x00000b3000000947 */ /* 0x000fea0003800000 */
[----:B-1----:R-:W-:-:S04]  /*ffc0*/  LEA R4, P0, R61, R0, 0x1 ;  /* 0x000000003d047211 */ /* 0x002fc800078008ff */
[----:B------:R-:W-:-:S05]  /*ffd0*/  LEA.HI.X R5, R61, R2, R62, 0x1, P0 ;  /* 0x000000023d057211 */ /* 0x000fca00000f0c3e */
[----:B------:R1:W-:Y:S01]  /*ffe0*/  ST.E.128 [R4.64], R56 ;  /* 0x0000003804007985 */ /* 0x0003e2000c101d06 */
[----:B------:R-:W-:Y:S05]  /*fff0*/  BRA `(.L_x_569) ;  /* 0x00000af000007947 */ /* 0x000fea0003800000 */
.L_x_561:
[----:B------:R-:W2:Y:S04]  /*10000*/  LDL R0, [R1+0x48] ;  /* 0x0000480001007983 */ /* 0x000ea80000100800 */
[----:B------:R-:W3:Y:S04]  /*10010*/  LDL R14, [R1+0x4c] ;  /* 0x00004c00010e7983 */ /* 0x000ee80000100800 */
[----:B------:R-:W4:Y:S01]  /*10020*/  LDL R13, [R1+0x50] ;  /* 0x00005000010d7983 */ /* 0x000f220000100800 */
[----:B------:R-:W-:Y:S03]  /*10030*/  BSSY B0, `(.L_x_570) ;  /* 0x0000025000007945 */ /* 0x000fe60003800000 */
[----:B------:R-:W1:Y:S02]  /*10040*/  S2R R11, SR_TID.X ;  /* 0x00000000000b7919 */ /* 0x000e640000002100 */
[----:B-1----:R-:W-:Y:S01]  /*10050*/  ISETP.GE.AND P0, PT, R11, 0x80, PT ;  /* 0x000000800b00780c */ /* 0x002fe20003f06270 */
[----:B--2---:R-:W-:Y:S01]  /*10060*/  IMAD.MOV.U32 R12, RZ, RZ, R0 ;  /* 0x000000ffff0c7224 */ /* 0x004fe200078e0000 */
[----:B---3--:R-:W-:-:S02]  /*10070*/  SHF.R.S32.HI R8, RZ, 0x1f, R14 ;  /* 0x0000001fff087819 */ /* 0x008fc4000001140e */
[----:B----4-:R-:W-:-:S09]  /*10080*/  SHF.R.S32.HI R10, RZ, 0x1f, R13 ;  /* 0x0000001fff0a7819 */ /* 0x010fd2000001140d */
[----:B------:R-:W-:Y:S05]  /*10090*/  @P0 BRA `(.L_x_571) ;  /* 0x000001e000000947 */ /* 0x000fea0003800000 */
[----:B------:R-:W-:Y:S02]  /*100a0*/  MOV R2, c[0x0][0x4e8] ;  /* 0x00013a0000027a02 */ /* 0x000fe40000000f00 */
[----:B------:R-:W-:-:S03]  /*100b0*/  IADD3 R6, R12, R11, RZ ;  /* 0x0000000b0c067210 */ /* 0x000fc60007ffe0ff */
[----:B------:R-:W-:-:S05]  /*100c0*/  IMAD R0, R2, c[0x0][0x388], RZ ;  /* 0x0000e20002007a24 */ /* 0x000fca00078e02ff */
[----:B------:R-:W-:-:S13]  /*100d0*/  ISETP.GE.AND P0, PT, R6, R0, PT ;  /* 0x000000000600720c */ /* 0x000fda0003f06270 */
[----:B------:R-:W-:Y:S05]  /*100e0*/  @P0 BRA `(.L_x_571) ;  /* 0x0000019000000947 */ /* 0x000fea0003800000 */
[----:B------:R-:W-:Y:S01]  /*100f0*/  ISETP.NE.AND P0, PT, R2, 0x1, PT ;  /* 0x000000010200780c */ /* 0x000fe20003f05270 */
[----:B------:R-:W-:Y:S01]  /*10100*/  IMAD R4, R8, c[0x0][0x490], RZ ;  /* 0x0001240008047a24 */ /* 0x000fe200078e02ff */
[----:B------:R-:W-:Y:S01]  /*10110*/  MOV R0, R6 ;  /* 0x0000000600007202 */ /* 0x000fe20000000f00 */
[----:B------:R-:W-:-:S04]  /*10120*/  IMAD.WIDE.U32 R2, R14, c[0x0][0x490], RZ ;  /* 0x000124000e027a25 */ /* 0x000fc800078e00ff */
[----:B------:R-:W-:Y:S02]  /*10130*/  IMAD R4, R14, c[0x0][0x494], R4 ;  /* 0x000125000e047a24 */ /* 0x000fe400078e0204 */
[----:B------:R-:W-:-:S03]  /*10140*/  IMAD R9, R10, c[0x0][0x498], RZ ;  /* 0x000126000a097a24 */ /* 0x000fc600078e02ff */
[----:B------:R-:W-:Y:S01]  /*10150*/  IADD3 R3, R3, R4, RZ ;  /* 0x0000000403037210 */ /* 0x000fe20007ffe0ff */
[----:B------:R-:W-:-:S05]  /*10160*/  @P0 IMAD.HI.U32 R5, R6, c[0x0][0x4ec], RZ ;  /* 0x00013b0006050a27 */ /* 0x000fca00078e00ff */
[----:B------:R-:W-:Y:S01]  /*10170*/  @P0 SHF.R.U32.HI R0, RZ, c[0x0][0x4f0], R5 ;  /* 0x00013c00ff000a19 */ /* 0x000fe20000011605 */
[----:B------:R-:W-:-:S03]  /*10180*/  IMAD.WIDE.U32 R4, R13, c[0x0][0x498], R2 ;  /* 0x000126000d047a25 */ /* 0x000fc600078e0002 */
[C---:B------:R-:W-:Y:S01]  /*10190*/  IADD3 R7, -R0.reuse, RZ, RZ ;  /* 0x000000ff00077210 */ /* 0x040fe20007ffe1ff */
[----:B------:R-:W-:Y:S01]  /*101a0*/  IMAD R3, R13, c[0x0][0x49c], R9 ;  /* 0x000127000d037a24 */ /* 0x000fe200078e0209 */
[----:B------:R-:W-:-:S03]  /*101b0*/  IADD3 R4, P0, R0, R4, RZ ;  /* 0x0000000400047210 */ /* 0x000fc60007f1e0ff */
[----:B------:R-:W-:Y:S01]  /*101c0*/  IMAD R2, R7, c[0x0][0x4e8], R6 ;  /* 0x00013a0007027a24 */ /* 0x000fe200078e0206 */
[----:B------:R-:W-:-:S04]  /*101d0*/  SHF.R.S32.HI R6, RZ, 0x1f, R0 ;  /* 0x0000001fff067819 */ /* 0x000fc80000011400 */
[----:B------:R-:W-:Y:S02]  /*101e0*/  SHF.R.S32.HI R0, RZ, 0x1f, R2 ;  /* 0x0000001fff007819 */ /* 0x000fe40000011402 */
[----:B------:R-:W-:-:S03]  /*101f0*/  IADD3.X R5, R6, R5, R3, P0, !PT ;  /* 0x0000000506057210 */ /* 0x000fc600007fe403 */
[----:B------:R-:W-:-:S04]  /*10200*/  IMAD R0, R0, c[0x0][0x488], RZ ;  /* 0x0001220000007a24 */ /* 0x000fc800078e02ff */
[C---:B------:R-:W-:Y:S02]  /*10210*/  IMAD R0, R2.reuse, c[0x0][0x48c], R0 ;  /* 0x0001230002007a24 */ /* 0x040fe400078e0200 */
[----:B------:R-:W-:-:S05]  /*10220*/  IMAD.WIDE.U32 R2, R2, c[0x0][0x488], R4 ;  /* 0x0001220002027a25 */ /* 0x000fca00078e0004 */
[----:B------:R-:W-:Y:S02]  /*10230*/  IADD3 R0, R3, R0, RZ ;  /* 0x0000000003007210 */ /* 0x000fe40007ffe0ff */
[----:B------:R-:W-:-:S04]  /*10240*/  LEA R4, P0, R2, c[0x0][0x450], 0x2 ;  /* 0x0001140002047a11 */ /* 0x000fc800078010ff */
[----:B------:R-:W-:Y:S02]  /*10250*/  LEA.HI.X R5, R2, c[0x0][0x454], R0, 0x2, P0 ;  /* 0x0001150002057a11 */ /* 0x000fe400000f1400 */
[----:B------:R-:W-:-:S05]  /*10260*/  MOV R0, 0xff800000 ;  /* 0xff80000000007802 */ /* 0x000fca0000000f00 */
[----:B------:R1:W-:Y:S02]  /*10270*/  STG.E [R4.64], R0 ;  /* 0x0000000004007986 */ /* 0x0003e4000c101906 */
.L_x_571:
[----:B------:R-:W-:Y:S05]  /*10280*/  BSYNC B0 ;  /* 0x0000000000007941 */ /* 0x000fea0003800000 */
.L_x_570:
[----:B------:R-:W2:Y:S01]  /*10290*/  LDL R2, [R1+0x78] ;  /* 0x0000780001027983 */ /* 0x000ea20000100800 */
[----:B-1----:R-:W-:Y:S01]  /*102a0*/  MOV R0, c[0x0][0x4e8] ;  /* 0x00013a0000007a02 */ /* 0x002fe20000000f00 */
[----:B------:R-:W-:Y:S01]  /*102b0*/  IMAD R6, R10, c[0x0][0x3f0], RZ ;  /* 0x0000fc000a067a24 */ /* 0x000fe200078e02ff */
[----:B------:R-:W-:Y:S02]  /*102c0*/  SHF.R.S32.HI R9, RZ, 0x1f, R11 ;  /* 0x0000001fff097819 */ /* 0x000fe4000001140b */
[----:B------:R-:W-:Y:S01]  /*102d0*/  ISETP.NE.AND P0, PT, R0, 0x1, PT ;  /* 0x000000010000780c */ /* 0x000fe20003f05270 */
[----:B------:R-:W-:Y:S01]  /*102e0*/  IMAD R0, R8, c[0x0][0x3e8], RZ ;  /* 0x0000fa0008007a24 */ /* 0x000fe200078e02ff */
[----:B------:R-:W-:Y:S01]  /*102f0*/  LEA.HI R9, R9, R11, RZ, 0x2 ;  /* 0x0000000b09097211 */ /* 0x000fe200078f10ff */
[----:B------:R-:W-:Y:S02]  /*10300*/  IMAD R8, R13, c[0x0][0x3f4], R6 ;  /* 0x0000fd000d087a24 */ /* 0x000fe400078e0206 */
[----:B------:R-:W-:Y:S01]  /*10310*/  IMAD R5, R14, c[0x0][0x3ec], R0 ;  /* 0x0000fb000e057a24 */ /* 0x000fe200078e0200 */
[----:B------:R-:W-:-:S04]  /*10320*/  SHF.R.S32.HI R9, RZ, 0x2, R9 ;  /* 0x00000002ff097819 */ /* 0x000fc80000011409 */
[-C--:B------:R-:W-:Y:S02]  /*10330*/  IADD3 R10, R9, R12.reuse, RZ ;  /* 0x0000000c090a7210 */ /* 0x080fe40007ffe0ff */
[----:B--2---:R-:W-:Y:S01]  /*10340*/  IADD3 R4, R2, R12, RZ ;  /* 0x0000000c02047210 */ /* 0x004fe20007ffe0ff */
[----:B------:R-:W-:-:S03]  /*10350*/  IMAD.WIDE.U32 R2, R14, c[0x0][0x3e8], RZ ;  /* 0x0000fa000e027a25 */ /* 0x000fc600078e00ff */
[----:B------:R-:W-:Y:S01]  /*10360*/  MOV R0, R4 ;  /* 0x0000000400007202 */ /* 0x000fe20000000f00 */
[----:B------:R-:W-:-:S04]  /*10370*/  @P0 IMAD.HI.U32 R7, R4, c[0x0][0x4ec], RZ ;  /* 0x00013b0004070a27 */ /* 0x000fc800078e00ff */
[----:B------:R-:W-:Y:S01]  /*10380*/  IMAD.IADD R3, R3, 0x1, R5 ;  /* 0x0000000103037824 */ /* 0x000fe200078e0205 */
[----:B------:R-:W-:-:S03]  /*10390*/  @P0 SHF.R.U32.HI R0, RZ, c[0x0][0x4f0], R7 ;  /* 0x00013c00ff000a19 */ /* 0x000fc60000011607 */
[----:B------:R-:W-:Y:S01]  /*103a0*/  IMAD.WIDE.U32 R2, R13, c[0x0][0x3f0], R2 ;  /* 0x0000fc000d027a25 */ /* 0x000fe200078e0002 */
[----:B------:R-:W-:Y:S02]  /*103b0*/  SHF.R.S32.HI R6, RZ, 0x1f, R0 ;  /* 0x0000001fff067819 */ /* 0x000fe40000011400 */
[----:B------:R-:W-:Y:S02]  /*103c0*/  IADD3 R5, -R0, RZ, RZ ;  /* 0x000000ff00057210 */ /* 0x000fe40007ffe1ff */
[----:B------:R-:W-:Y:S01]  /*103d0*/  IADD3 R3, R3, R8, RZ ;  /* 0x0000000803037210 */ /* 0x000fe20007ffe0ff */
[----:B------:R-:W-:Y:S02]  /*103e0*/  IMAD R6, R6, c[0x0][0x3e0], RZ ;  /* 0x0000f80006067a24 */ /* 0x000fe400078e02ff */
[----:B------:R-:W-:Y:S02]  /*103f0*/  IMAD R4, R5, c[0x0][0x4e8], R4 ;  /* 0x00013a0005047a24 */ /* 0x000fe400078e0204 */
[----:B------:R-:W-:-:S02]  /*10400*/  IMAD R5, R0, c[0x0][0x3e4], R6 ;  /* 0x0000f90000057a24 */ /* 0x000fc400078e0206 */
[----:B------:R-:W-:Y:S01]  /*10410*/  IMAD.WIDE.U32 R2, R0, c[0x0][0x3e0], R2 ;  /* 0x0000f80000027a25 */ /* 0x000fe200078e0002 */
[----:B------:R-:W-:-:S03]  /*10420*/  SHF.R.S32.HI R0, RZ, 0x1f, R4 ;  /* 0x0000001fff007819 */ /* 0x000fc60000011404 */
[----:B------:R-:W-:Y:S02]  /*10430*/  IMAD.IADD R3, R3, 0x1, R5 ;  /* 0x0000000103037824 */ /* 0x000fe400078e0205 */
[----:B------:R-:W-:Y:S02]  /*10440*/  IMAD R0, R0, c[0x0][0x3d8], RZ ;  /* 0x0000f60000007a24 */ /* 0x000fe400078e02ff */
[----:B------:R-:W-:-:S04]  /*10450*/  IMAD.WIDE.U32 R2, R4, c[0x0][0x3d8], R2 ;  /* 0x0000f60004027a25 */ /* 0x000fc800078e0002 */
[----:B------:R-:W-:Y:S01]  /*10460*/  IMAD R4, R4, c[0x0][0x3dc], R0 ;  /* 0x0000f70004047a24 */ /* 0x000fe200078e0200 */
[----:B------:R-:W-:-:S04]  /*10470*/  LEA R11, P0, R2, c[0x0][0x380], 0x1 ;  /* 0x0000e000020b7a11 */ /* 0x000fc800078008ff */
[----:B------:R-:W-:-:S04]  /*10480*/  IADD3 R3, R3, R4, RZ ;  /* 0x0000000403037210 */ /* 0x000fc80007ffe0ff */
[----:B------:R-:W-:Y:S01]  /*10490*/  LEA.HI.X R3, R2, c[0x0][0x384], R3, 0x1, P0 ;  /* 0x0000e10002037a11 */ /* 0x000fe200000f0c03 */
[----:B------:R-:W-:Y:S05]  /*104a0*/  BRA.DIV ~URZ, `(.L_x_572) ;  /* 0x00000d727f007947 */ /* 0x000fea000b800000 */
[----:B------:R1:W2:Y:S02]  /*104b0*/  SHFL.IDX PT, R2, R3, RZ, 0x1c1f ;  /* 0x001c1fff03027589 */ /* 0x0002a400000e0000 */
.L_x_596:
[----:B------:R-:W-:Y:S05]  /*104c0*/  BRA.DIV ~URZ, `(.L_x_573) ;  /* 0x00000dc27f007947 */ /* 0x000fea000b800000 */
[----:B------:R3:W4:Y:S02]  /*104d0*/  SHFL.IDX PT, R0, R11, RZ, 0x1c1f ;  /* 0x001c1fff0b007589 */ /* 0x00072400000e0000 */
.L_x_597:
[----:B------:R-:W-:Y:S01]  /*104e0*/  MOV R12, c[0x0][0x4e8] ;  /* 0x00013a00000c7a02 */ /* 0x000fe20000000f00 */
[----:B------:R-:W-:Y:S04]  /*104f0*/  BSSY B0, `(.L_x_574) ;  /* 0x0000015000007945 */ /* 0x000fe80003800000 */
[----:B------:R-:W-:-:S05]  /*10500*/  IMAD R12, R12, c[0x0][0x388], RZ ;  /* 0x0000e2000c0c7a24 */ /* 0x000fca00078e02ff */
[----:B------:R-:W-:-:S13]  /*10510*/  ISETP.GE.AND P0, PT, R10, R12, PT ;  /* 0x0000000c0a00720c */ /* 0x000fda0003f06270 */
[----:B------:R-:W-:Y:S05]  /*10520*/  @P0 BRA `(.L_x_575) ;  /* 0x0000011000000947 */ /* 0x000fea0003800000 */
[----:B------:R-:W5:Y:S04]  /*10530*/  LDL.64 R18, [R1+0x38] ;  /* 0x0000380001127983 */ /* 0x000f680000100a00 */
[----:B---3--:R-:W3:Y:S04]  /*10540*/  LDL R15, [R1+0x40] ;  /* 0x00004000010f7983 */ /* 0x008ee80000100800 */
[----:B----4-:R-:W4:Y:S04]  /*10550*/  LDL R13, [R1+0x44] ;  /* 0x00004400010d7983 */ /* 0x010f280000100800 */
[----:B--2---:R-:W2:Y:S04]  /*10560*/  LDL R16, [R1+0x70] ;  /* 0x0000700001107983 */ /* 0x004ea80000100800 */
[----:B------:R-:W2:Y:S01]  /*10570*/  LDL R14, [R1+0x6c] ;  /* 0x00006c00010e7983 */ /* 0x000ea20000100800 */
[----:B-----5:R-:W-:-:S02]  /*10580*/  ISETP.GE.AND P2, PT, R18, c[0x0][0x3c8], PT ;  /* 0x0000f20012007a0c */ /* 0x020fc40003f46270 */
[----:B---3--:R-:W-:Y:S02]  /*10590*/  ISETP.GE.AND P1, PT, R15, c[0x0][0x3c8], PT ;  /* 0x0000f2000f007a0c */ /* 0x008fe40003f26270 */
[----:B----4-:R-:W-:-:S09]  /*105a0*/  ISETP.GE.AND P0, PT, R13, c[0x0][0x3c8], PT ;  /* 0x0000f2000d007a0c */ /* 0x010fd20003f06270 */
[CC--:B------:R-:W-:Y:S02]  /*105b0*/  @!P2 LEA R8, P5, R18.reuse, R0.reuse, 0x1 ;  /* 0x000000001208a211 */ /* 0x0c0fe400078a08ff */
[----:B------:R-:W-:Y:S02]  /*105c0*/  @!P1 LEA R6, P4, R15, R0, 0x1 ;  /* 0x000000000f069211 */ /* 0x000fe400078808ff */
[----:B------:R-:W-:Y:S02]  /*105d0*/  @!P2 LEA.HI.X R9, R18, R2, R19, 0x1, P5 ;  /* 0x000000021209a211 */ /* 0x000fe400028f0c13 */
[----:B------:R-:W-:Y:S02]  /*105e0*/  @!P0 LEA R4, P3, R13, R0, 0x1 ;  /* 0x000000000d048211 */ /* 0x000fe400078608ff */
[-C--:B--2---:R-:W-:Y:S02]  /*105f0*/  @!P1 LEA.HI.X R7, R15, R2.reuse, R16, 0x1, P4 ;  /* 0x000000020f079211 */ /* 0x084fe400020f0c10 */
[----:B------:R-:W-:Y:S01]  /*10600*/  @!P0 LEA.HI.X R5, R13, R2, R14, 0x1, P3 ;  /* 0x000000020d058211 */ /* 0x000fe200018f0c0e */
[----:B------:R2:W-:Y:S04]  /*10610*/  @!P2 ST.E.128 [R8.64], RZ ;  /* 0x000000ff0800a985 */ /* 0x0005e8000c101d06 */
[----:B------:R2:W-:Y:S04]  /*10620*/  @!P1 ST.E.128 [R6.64], RZ ;  /* 0x000000ff06009985 */ /* 0x0005e8000c101d06 */
[----:B------:R2:W-:Y:S02]  /*10630*/  @!P0 ST.E.128 [R4.64], RZ ;  /* 0x000000ff04008985 */ /* 0x0005e4000c101d06 */
.L_x_575:
[----:B------:R-:W-:Y:S05]  /*10640*/  BSYNC B0 ;  /* 0x0000000000007941 */ /* 0x000fea0003800000 */
.L_x_574:
[----:B------:R-:W-:Y:S05]  /*10650*/  BRA.DIV ~URZ, `(.L_x_576) ;  /* 0x00000c927f007947 */ /* 0x000fea000b800000 */
[----:B--2---:R2:W1:Y:S04]  /*10660*/  SHFL.IDX PT, R2, R3, 0x1, 0x1c1f ;  /* 0x003c1f0003027f89 */ /* 0x00446800000e0000 */
[----:B----4-:R2:W4:Y:S02]  /*10670*/  SHFL.IDX PT, R0, R11, 0x1, 0x1c1f ;  /* 0x003c1f000b007f89 */ /* 0x01052400000e0000 */
.L_x_598:
        /* <DEDUP_REMOVED lines=8> */
[----:B------:R-:W4:Y:S01]  /*10700*/  LDL R14, [R1+0x6c] ;  /* 0x00006c00010e7983 */ /* 0x000f220000100800 */
[----:B-----5:R-:W-:-:S02]  /*10710*/  ISETP.GE.AND P2, PT, R18, c[0x0][0x3c8], PT ;  /* 0x0000f20012007a0c */ /* 0x020fc40003f46270 */
[----:B--2---:R-:W-:Y:S02]  /*10720*/  ISETP.GE.AND P1, PT, R15, c[0x0][0x3c8], PT ;  /* 0x0000f2000f007a0c */ /* 0x004fe40003f26270 */
[----:B---3--:R-:W-:-:S09]  /*10730*/  ISETP.GE.AND P0, PT, R13, c[0x0][0x3c8], PT ;  /* 0x0000f2000d007a0c */ /* 0x008fd20003f06270 */
[CC--:B------:R-:W-:Y:S02]  /*10740*/  @!P2 LEA R8, P5, R18.reuse, R0.reuse, 0x1 ;  /* 0x000000001208a211 */ /* 0x0c0fe400078a08ff */
[----:B------:R-:W-:Y:S02]  /*10750*/  @!P1 LEA R6, P4, R15, R0, 0x1 ;  /* 0x000000000f069211 */ /* 0x000fe400078808ff */
[----:B-1----:R-:W-:Y:S02]  /*10760*/  @!P2 LEA.HI.X R9, R18, R2, R19, 0x1, P5 ;  /* 0x000000021209a211 */ /* 0x002fe400028f0c13 */
[----:B------:R-:W-:Y:S02]  /*10770*/  @!P0 LEA R4, P3, R13, R0, 0x1 ;  /* 0x000000000d048211 */ /* 0x000fe400078608ff */
[-C--:B----4-:R-:W-:Y:S02]  /*10780*/  @!P1 LEA.HI.X R7, R15, R2.reuse, R16, 0x1, P4 ;  /* 0x000000020f079211 */ /* 0x090fe400020f0c10 */
[----:B------:R-:W-:Y:S01]  /*10790*/  @!P0 LEA.HI.X R5, R13, R2, R14, 0x1, P3 ;  /* 0x000000020d058211 */ /* 0x000fe200018f0c0e */
[----:B------:R1:W-:Y:S04]  /*107a0*/  @!P2 ST.E.128 [R8.64], RZ ;  /* 0x000000ff0800a985 */ /* 0x0003e8000c101d06 */
[----:B------:R1:W-:Y:S04]  /*107b0*/  @!P1 ST.E.128 [R6.64], RZ ;  /* 0x000000ff06009985 */ /* 0x0003e8000c101d06 */
[----:B------:R1:W-:Y:S02]  /*107c0*/  @!P0 ST.E.128 [R4.64], RZ ;  /* 0x000000ff04008985 */ /* 0x0003e4000c101d06 */
.L_x_578:
[----:B------:R-:W-:Y:S05]  /*107d0*/  BSYNC B0 ;  /* 0x0000000000007941 */ /* 0x000fea0003800000 */
.L_x_577:
[----:B------:R-:W-:Y:S05]  /*107e0*/  BRA.DIV ~URZ, `(.L_x_579) ;  /* 0x00000bc27f007947 */ /* 0x000fea000b800000 */
[----:B-1----:R1:W2:Y:S02]  /*107f0*/  SHFL.IDX PT, R2, R3, 0x2, 0x1c1f ;  /* 0x005c1f0003027f89 */ /* 0x0022a400000e0000 */
.L_x_599:
[----:B------:R-:W-:Y:S05]  /*10800*/  BRA.DIV ~URZ, `(.L_x_580) ;  /* 0x00000c127f007947 */ /* 0x000fea000b800000 */
[----:B----4-:R4:W1:Y:S02]  /*10810*/  SHFL.IDX PT, R0, R11, 0x2, 0x1c1f ;  /* 0x005c1f000b007f89 */ /* 0x01086400000e0000 */
.L_x_600:
[----:B------:R-:W-:Y:S01]  /*10820*/  IADD3 R4, R10, 0x40, RZ ;  /* 0x000000400a047810 */ /* 0x000fe20007ffe0ff */
[----:B------:R-:W-:Y:S03]  /*10830*/  BSSY B0, `(.L_x_581) ;  /* 0x0000014000007945 */ /* 0x000fe60003800000 */
        /* <DEDUP_REMOVED lines=10> */
[CC--:B-1----:R-:W-:Y:S02]  /*108e0*/  @!P2 LEA R8, P5, R18.reuse, R0.reuse, 0x1 ;  /* 0x000000001208a211 */ /* 0x0c2fe400078a08ff */
        /* <DEDUP_REMOVED lines=8> */
.L_x_582:
[----:B------:R-:W-:Y:S05]  /*10970*/  BSYNC B0 ;  /* 0x0000000000007941 */ /* 0x000fea0003800000 */
.L_x_581:
[----:B------:R-:W-:Y:S05]  /*10980*/  BRA.DIV ~URZ, `(.L_x_583) ;  /* 0x00000af27f007947 */ /* 0x000fea000b800000 */
[----:B--2---:R2:W3:Y:S04]  /*10990*/  SHFL.IDX PT, R2, R3, 0x3, 0x1c1f ;  /* 0x007c1f0003027f89 */ /* 0x0044e800000e0000 */
[----:B-1----:R2:W1:Y:S02]  /*109a0*/  SHFL.IDX PT, R0, R11, 0x3, 0x1c1f ;  /* 0x007c1f000b007f89 */ /* 0x00246400000e0000 */
.L_x_601:
[----:B------:R-:W-:-:S04]  /*109b0*/  IADD3 R10, R10, 0x60, RZ ;  /* 0x000000600a0a7810 */ /* 0x000fc80007ffe0ff */
[----:B------:R-:W-:-:S13]  /*109c0*/  ISETP.GE.AND P0, PT, R10, R12, PT ;  /* 0x0000000c0a00720c */ /* 0x000fda0003f06270 */
[----:B------:R-:W-:Y:S05]  /*109d0*/  @P0 BRA `(.L_x_569) ;  /* 0x0000011000000947 */ /* 0x000fea0003800000 */
[----:B------:R-:W5:Y:S04]  /*109e0*/  LDL.64 R16, [R1+0x38] ;  /* 0x0000380001107983 */ /* 0x000f680000100a00 */
[----:B--2---:R-:W2:Y:S04]  /*109f0*/  LDL R13, [R1+0x40] ;  /* 0x00004000010d7983 */ /* 0x004ea80000100800 */
[----:B----4-:R-:W4:Y:S04]  /*10a00*/  LDL R3, [R1+0x44] ;  /* 0x0000440001037983 */ /* 0x010f280000100800 */
[----:B---3--:R-:W3:Y:S04]  /*10a10*/  LDL R14, [R1+0x70] ;  /* 0x00007000010e7983 */ /* 0x008ee80000100800 */
[----:B------:R-:W3:Y:S01]  /*10a20*/  LDL R11, [R1+0x6c] ;  /* 0x00006c00010b7983 */ /* 0x000ee20000100800 */
[----:B-----5:R-:W-:-:S02]  /*10a30*/  ISETP.GE.AND P2, PT, R16, c[0x0][0x3c8], PT ;  /* 0x0000f20010007a0c */ /* 0x020fc40003f46270 */
[----:B--2---:R-:W-:Y:S02]  /*10a40*/  ISETP.GE.AND P1, PT, R13, c[0x0][0x3c8], PT ;  /* 0x0000f2000d007a0c */ /* 0x004fe40003f26270 */
[----:B----4-:R-:W-:-:S09]  /*10a50*/  ISETP.GE.AND P0, PT, R3, c[0x0][0x3c8], PT ;  /* 0x0000f20003007a0c */ /* 0x010fd20003f06270 */
[CC--:B-1----:R-:W-:Y:S02]  /*10a60*/  @!P2 LEA R8, P5, R16.reuse, R0.reuse, 0x1 ;  /* 0x000000001008a211 */ /* 0x0c2fe400078a08ff */
[----:B------:R-:W-:Y:S02]  /*10a70*/  @!P1 LEA R6, P4, R13, R0, 0x1 ;  /* 0x000000000d069211 */ /* 0x000fe400078808ff */
[----:B------:R-:W-:Y:S02]  /*10a80*/  @!P2 LEA.HI.X R9, R16, R2, R17, 0x1, P5 ;  /* 0x000000021009a211 */ /* 0x000fe400028f0c11 */
[----:B------:R-:W-:Y:S02]  /*10a90*/  @!P0 LEA R4, P3, R3, R0, 0x1 ;  /* 0x0000000003048211 */ /* 0x000fe400078608ff */
[-C--:B---3--:R-:W-:Y:S02]  /*10aa0*/  @!P1 LEA.HI.X R7, R13, R2.reuse, R14, 0x1, P4 ;  /* 0x000000020d079211 */ /* 0x088fe400020f0c0e */
[----:B------:R-:W-:Y:S01]  /*10ab0*/  @!P0 LEA.HI.X R5, R3, R2, R11, 0x1, P3 ;  /* 0x0000000203058211 */ /* 0x000fe200018f0c0b */
[----:B------:R1:W-:Y:S04]  /*10ac0*/  @!P2 ST.E.128 [R8.64], RZ ;  /* 0x000000ff0800a985 */ /* 0x0003e8000c101d06 */
[----:B------:R1:W-:Y:S04]  /*10ad0*/  @!P1 ST.E.128 [R6.64], RZ ;  /* 0x000000ff06009985 */ /* 0x0003e8000c101d06 */
[----:B------:R1:W-:Y:S02]  /*10ae0*/  @!P0 ST.E.128 [R4.64], RZ ;  /* 0x000000ff04008985 */ /* 0x0003e4000c101d06 */
.L_x_569:
[----:B----4-:R-:W-:Y:S05]  /*10af0*/  BSYNC B1 ;  /* 0x0000000000017941 */ /* 0x010fea0003800000 */
.L_x_560:
[----:B-1----:R-:W4:Y:S02]  /*10b00*/  LDL R0, [R1+0x7c] ;  /* 0x00007c0001007983 */ /* 0x002f240000100800 */
[----:B----4-:R-:W-:-:S13]  /*10b10*/  ISETP.NE.AND P0, PT, R0, RZ, PT ;  /* 0x000000ff0000720c */ /* 0x010fda0003f05270 */
[----:B------:R-:W-:Y:S01]  /*10b20*/  @P0 WARPSYNC 0xffffffff ;  /* 0xffffffff00000948 */ /* 0x000fe20003800000 */
[----:B------:R-:W-:Y:S06]  /*10b30*/  @P0 BAR.SYNC.DEFER_BLOCKING 0x5, 0x80 ;  /* 0x0142000000000b1d */ /* 0x000fec0000010000 */
[----:B------:R-:W1:Y:S04]  /*10b40*/  @P0 LDS R0, [0xc100] ;  /* 0x00c10000ff000984 */ /* 0x000e680000000800 */
[----:B-1----:R1:W-:Y:S04]  /*10b50*/  @P0 STL [R1+0x74], R0 ;  /* 0x0000740001000387 */ /* 0x0023e80000100800 */
[----:B------:R-:W-:Y:S06]  /*10b60*/  @P0 BAR.ARV 0x4, 0x80 ;  /* 0x0102000000000b1d */ /* 0x000fec0000002000 */
[----:B------:R-:W-:Y:S05]  /*10b70*/  @P0 BRA `(.L_x_584) ;  /* 0x0000007000000947 */ /* 0x000fea0003800000 */
[----:B------:R-:W-:Y:S05]  /*10b80*/  BRA.DIV ~URZ, `(.L_x_585) ;  /* 0x000009b27f007947 */ /* 0x000fea000b800000 */
[----:B-1----:R1:W4:Y:S02]  /*10b90*/  SHFL.IDX PT, R0, R60, RZ, 0x1f ;  /* 0x00001fff3c007589 */ /* 0x00232400000e0000 */
.L_x_602:
[----:B------:R-:W-:Y:S01]  /*10ba0*/  WARPSYNC 0xffffffff ;  /* 0xffffffff00007948 */ /* 0x000fe20003800000 */
[----:B------:R-:W-:Y:S06]  /*10bb0*/  BAR.SYNC.DEFER_BLOCKING 0x4, 0x80 ;  /* 0x0102000000007b1d */ /* 0x000fec0000010000 */
[----:B----4-:R4:W-:Y:S04]  /*10bc0*/  STL [R1+0x74], R0 ;  /* 0x0000740001007387 */ /* 0x0109e80000100800 */
[----:B------:R4:W-:Y:S04]  /*10bd0*/  @!P6 STS [0xc100], R60 ;  /* 0x00c1003cff00e388 */ /* 0x0009e80000000800 */
[----:B------:R-:W-:Y:S06]  /*10be0*/  BAR.ARV 0x5, 0x80 ;  /* 0x0142000000007b1d */ /* 0x000fec0000002000 */
.L_x_584:
[----:B-1--4-:R-:W4:Y:S02]  /*10bf0*/  LDL R0, [R1+0x74] ;  /* 0x0000740001007983 */ /* 0x012f240000100800 */
[----:B----4-:R-:W-:-:S13]  /*10c00*/  ISETP.GE.AND P0, PT, R0, c[0x0][0x538], PT ;  /* 0x00014e0000007a0c */ /* 0x010fda0003f06270 */
[----:B--23-5:R-:W-:Y:S01]  /*10c10*/  @P0 CALL.REL.NOINC `(.L_x_586) ;  /* 0x0000001000000944 */ /* 0x02cfe20003c00000 */
[----:B------:R-:W-:Y:S05]  /*10c20*/  BRA `(.L_x_587) ;  /* 0xfffefe0000007947 */ /* 0x000fea000383ffff */
.L_x_586:
[----:B------:R-:W-:Y:S05]  /*10c30*/  EXIT ;  /* 0x000000000000794d */ /* 0x000fea0003800000 */
.L_x_538:
[----:B------:R-:W-:Y:S01]  /*10c40*/  IMAD.MOV.U32 R7, RZ, RZ, R10 ;  /* 0x000000ffff077224 */ /* 0x000fe200078e000a */
[----:B--2---:R-:W-:Y:S01]  /*10c50*/  MOV R4, RZ ;  /* 0x000000ff00047202 */ /* 0x004fe20000000f00 */
[----:B------:R-:W-:Y:S01]  /*10c60*/  IMAD.MOV.U32 R0, RZ, RZ, 0x1c1f ;  /* 0x00001c1fff007424 */ /* 0x000fe200078e00ff */
[----:B------:R-:W-:Y:S02]  /*10c70*/  MOV R5, 0x10c90 ;  /* 0x00010c9000057802 */ /* 0x000fe40000000f00 */
[----:B------:R-:W-:Y:S05]  /*10c80*/  CALL.REL.NOINC `($__internal_1_$__cuda_sm70_shflsync_idx_p) ;  /* 0x0000095000007944 */ /* 0x000fea0003c00000 */
[----:B------:R-:W-:Y:S01]  /*10c90*/  MOV R2, R0 ;  /* 0x0000000000027202 */ /* 0x000fe20000000f00 */
[----:B------:R-:W-:Y:S05]  /*10ca0*/  BRA `(.L_x_588) ;  /* 0xffff0b6000007947 */ /* 0x000fea000383ffff */
.L_x_539:
[----:B------:R-:W-:Y:S01]  /*10cb0*/  IMAD.MOV.U32 R7, RZ, RZ, R12 ;  /* 0x000000ffff077224 */ /* 0x000fe200078e000c */
[----:B--2---:R-:W-:Y:S01]  /*10cc0*/  MOV R4, RZ ;  /* 0x000000ff00047202 */ /* 0x004fe20000000f00 */
[----:B------:R-:W-:Y:S01]  /*10cd0*/  IMAD.MOV.U32 R0, RZ, RZ, 0x1c1f ;  /* 0x00001c1fff007424 */ /* 0x000fe200078e00ff */
[----:B------:R-:W-:Y:S02]  /*10ce0*/  MOV R5, 0x10d00 ;  /* 0x00010d0000057802 */ /* 0x000fe40000000f00 */
[----:B-1-3--:R-:W-:Y:S05]  /*10cf0*/  CALL.REL.NOINC `($__internal_1_$__cuda_sm70_shflsync_idx_p) ;  /* 0x000008e000007944 */ /* 0x00afea0003c00000 */
[----:B------:R-:W-:Y:S05]  /*10d00*/  BRA `(.L_x_589) ;  /* 0xffff0b2000007947 */ /* 0x000fea000383ffff */
.L_x_542:
[----:B--2---:R-:W-:Y:S01]  /*10d10*/  IMAD.MOV.U32 R7, RZ, RZ, R10 ;  /* 0x000000ffff077224 */ /* 0x004fe200078e000a */
[----:B------:R-:W-:Y:S01]  /*10d20*/  MOV R4, 0x1 ;  /* 0x0000000100047802 */ /* 0x000fe20000000f00 */
[----:B----4-:R-:W-:Y:S01]  /*10d30*/  IMAD.MOV.U32 R0, RZ, RZ, 0x1c1f ;  /* 0x00001c1fff007424 */ /* 0x010fe200078e00ff */
[----:B------:R-:W-:-:S02]  /*10d40*/  MOV R5, 0x10d60 ;  /* 0x00010d6000057802 */ /* 0x000fc40000000f00 */
[----:B-1-3--:R-:W-:Y:S05]  /*10d50*/  CALL.REL.NOINC `($__internal_1_$__cuda_sm70_shflsync_idx_p) ;  /* 0x0000088000007944 */ /* 0x00afea0003c00000 */
[----:B------:R-:W-:Y:S01]  /*10d60*/  IMAD.MOV.U32 R2, RZ, RZ, R0 ;  /* 0x000000ffff027224 */ /* 0x000fe200078e0000 */
[----:B------:R-:W-:Y:S01]  /*10d70*/  MOV R4, 0x1 ;  /* 0x0000000100047802 */ /* 0x000fe20000000f00 */
[----:B------:R-:W-:Y:S01]  /*10d80*/  IMAD.MOV.U32 R7, RZ, RZ, R12 ;  /* 0x000000ffff077224 */ /* 0x000fe200078e000c */
[----:B------:R-:W-:-:S02]  /*10d90*/  MOV R0, 0x1c1f ;  /* 0x00001c1f00007802 */ /* 0x000fc40000000f00 */
[----:B------:R-:W-:Y:S02]  /*10da0*/  MOV R5, 0x10dc0 ;  /* 0x00010dc000057802 */ /* 0x000fe40000000f00 */
[----:B------:R-:W-:Y:S05]  /*10db0*/  CALL.REL.NOINC `($__internal_1_$__cuda_sm70_shflsync_idx_p) ;  /* 0x0000082000007944 */ /* 0x000fea0003c00000 */
[----:B------:R-:W-:Y:S05]  /*10dc0*/  BRA `(.L_x_590) ;  /* 0xffff0c4000007947 */ /* 0x000fea000383ffff */
.L_x_545:
[----:B-1----:R-:W-:Y:S01]  /*10dd0*/  IMAD.MOV.U32 R7, RZ, RZ, R10 ;  /* 0x000000ffff077224 */ /* 0x002fe200078e000a */
[----:B------:R-:W-:Y:S01]  /*10de0*/  MOV R4, 0x2 ;  /* 0x0000000200047802 */ /* 0x000fe20000000f00 */
[----:B--2---:R-:W-:Y:S01]  /*10df0*/  IMAD.MOV.U32 R0, RZ, RZ, 0x1c1f ;  /* 0x00001c1fff007424 */ /* 0x004fe200078e00ff */
[----:B------:R-:W-:Y:S02]  /*10e00*/  MOV R5, 0x10e20 ;  /* 0x00010e2000057802 */ /* 0x000fe40000000f00 */
[----:B---3--:R-:W-:Y:S05]  /*10e10*/  CALL.REL.NOINC `($__internal_1_$__cuda_sm70_shflsync_idx_p) ;  /* 0x000007c000007944 */ /* 0x008fea0003c00000 */
[----:B------:R-:W-:Y:S01]  /*10e20*/  MOV R2, R0 ;  /* 0x0000000000027202 */ /* 0x000fe20000000f00 */
[----:B------:R-:W-:Y:S05]  /*10e30*/  BRA `(.L_x_591) ;  /* 0xffff0d9000007947 */ /* 0x000fea000383ffff */
.L_x_546:
[----:B------:R-:W-:Y:S01]  /*10e40*/  IMAD.MOV.U32 R7, RZ, RZ, R12 ;  /* 0x000000ffff077224 */ /* 0x000fe200078e000c */
[----:B------:R-:W-:Y:S01]  /*10e50*/  MOV R4, 0x2 ;  /* 0x0000000200047802 */ /* 0x000fe20000000f00 */
[----:B--2---:R-:W-:Y:S01]  /*10e60*/  IMAD.MOV.U32 R0, RZ, RZ, 0x1c1f ;  /* 0x00001c1fff007424 */ /* 0x004fe200078e00ff */
[----:B------:R-:W-:Y:S02]  /*10e70*/  MOV R5, 0x10e90 ;  /* 0x00010e9000057802 */ /* 0x000fe40000000f00 */
[----:B-1-34-:R-:W-:Y:S05]  /*10e80*/  CALL.REL.NOINC `($__internal_1_$__cuda_sm70_shflsync_idx_p) ;  /* 0x0000075000007944 */ /* 0x01afea0003c00000 */
[----:B------:R-:W-:Y:S05]  /*10e90*/  BRA `(.L_x_592) ;  /* 0xffff0d5000007947 */ /* 0x000fea000383ffff */
.L_x_549:
[----:B-1----:R-:W-:Y:S01]  /*10ea0*/  IMAD.MOV.U32 R7, RZ, RZ, R10 ;  /* 0x000000ffff077224 */ /* 0x002fe200078e000a */
[----:B------:R-:W-:Y:S01]  /*10eb0*/  MOV R4, 0x3 ;  /* 0x0000000300047802 */ /* 0x000fe20000000f00 */
[----:B------:R-:W-:Y:S01]  /*10ec0*/  IMAD.MOV.U32 R0, RZ, RZ, 0x1c1f ;  /* 0x00001c1fff007424 */ /* 0x000fe200078e00ff */
[----:B------:R-:W-:-:S02]  /*10ed0*/  MOV R5, 0x10ef0 ;  /* 0x00010ef000057802 */ /* 0x000fc40000000f00 */
[----:B--234-:R-:W-:Y:S05]  /*10ee0*/  CALL.REL.NOINC `($__internal_1_$__cuda_sm70_shflsync_idx_p) ;  /* 0x000006f000007944 */ /* 0x01cfea0003c00000 */
[----:B------:R-:W-:Y:S01]  /*10ef0*/  IMAD.MOV.U32 R2, RZ, RZ, R0 ;  /* 0x000000ffff027224 */ /* 0x000fe200078e0000 */
[----:B------:R-:W-:Y:S01]  /*10f00*/  MOV R4, 0x3 ;  /* 0x0000000300047802 */ /* 0x000fe20000000f00 */
[----:B------:R-:W-:Y:S01]  /*10f10*/  IMAD.MOV.U32 R7, RZ, RZ, R12 ;  /* 0x000000ffff077224 */ /* 0x000fe200078e000c */
[----:B------:R-:W-:-:S02]  /*10f20*/  MOV R0, 0x1c1f ;  /* 0x00001c1f00007802 */ /* 0x000fc40000000f00 */
[----:B------:R-:W-:Y:S02]  /*10f30*/  MOV R5, 0x10f50 ;  /* 0x00010f5000057802 */ /* 0x000fe40000000f00 */
[----:B------:R-:W-:Y:S05]  /*10f40*/  CALL.REL.NOINC `($__internal_1_$__cuda_sm70_shflsync_idx_p) ;  /* 0x0000069000007944 */ /* 0x000fea0003c00000 */
[----:B------:R-:W-:Y:S05]  /*10f50*/  BRA `(.L_x_593) ;  /* 0xffff0e6000007947 */ /* 0x000fea000383ffff */
.L_x_556:
[----:B---3--:R1:W5:Y:S01]  /*10f60*/  LDL R0, [R1+0x20] ;  /* 0x0000200001007983 */ /* 0x0083620000100800 */
[----:B------:R-:W-:Y:S02]  /*10f70*/  MOV R3, 0x2 ;  /* 0x0000000200037802 */ /* 0x000fe40000000f00 */
[----:B------:R-:W-:Y:S02]  /*10f80*/  MOV R2, 0x10fa0 ;  /* 0x00010fa000027802 */ /* 0x000fe40000000f00 */
[----:B-1---5:R-:W-:Y:S05]  /*10f90*/  CALL.REL.NOINC `($__internal_0_$__cuda_sm70_shflsync_bfly_p) ;  /* 0x0000060000007944 */ /* 0x022fea0003c00000 */
[----:B------:R-:W-:Y:S01]  /*10fa0*/  MOV R4, R8 ;  /* 0x0000000800047202 */ /* 0x000fe20000000f00 */
[----:B------:R-:W-:Y:S05]  /*10fb0*/  BRA `(.L_x_594) ;  /* 0xffffd25000007947 */ /* 0x000fea000383ffff */
.L_x_557:
[----:B------:R-:W-:Y:S01]  /*10fc0*/  IMAD.MOV.U32 R0, RZ, RZ, R4 ;  /* 0x000000ffff007224 */ /* 0x000fe200078e0004 */
[----:B------:R-:W-:Y:S02]  /*10fd0*/  MOV R3, 0x1 ;  /* 0x0000000100037802 */ /* 0x000fe40000000f00 */
[----:B------:R-:W-:Y:S02]  /*10fe0*/  MOV R2, 0x11000 ;  /* 0x0001100000027802 */ /* 0x000fe40000000f00 */
[----:B------:R-:W-:Y:S05]  /*10ff0*/  CALL.REL.NOINC `($__internal_0_$__cuda_sm70_shflsync_bfly_p) ;  /* 0x000005a000007944 */ /* 0x000fea0003c00000 */
[----:B------:R1:W5:Y:S01]  /*11000*/  LDL R0, [R1+0x24] ;  /* 0x0000240001007983 */ /* 0x0003620000100800 */
[----:B------:R-:W-:Y:S01]  /*11010*/  FADD.FTZ R4, R4, R8 ;  /* 0x0000000804047221 */ /* 0x000fe20000010000 */
[----:B------:R-:W-:Y:S02]  /*11020*/  MOV R3, 0x2 ;  /* 0x0000000200037802 */ /* 0x000fe40000000f00 */
[----:B------:R-:W-:-:S02]  /*11030*/  MOV R2, 0x11050 ;  /* 0x0001105000027802 */ /* 0x000fc40000000f00 */
[----:B-1---5:R-:W-:Y:S05]  /*11040*/  CALL.REL.NOINC `($__internal_0_$__cuda_sm70_shflsync_bfly_p) ;  /* 0x0000055000007944 */ /* 0x022fea0003c00000 */
[----:B------:R-:W2:Y:S01]  /*11050*/  LDL.LU R0, [R1+0x24] ;  /* 0x0000240001007983 */ /* 0x000ea20000300800 */
[----:B------:R-:W-:-:S02]  /*11060*/  MOV R3, 0x1 ;  /* 0x0000000100037802 */ /* 0x000fc40000000f00 */
[----:B------:R-:W-:Y:S01]  /*11070*/  MOV R2, 0x110b0 ;  /* 0x000110b000027802 */ /* 0x000fe20000000f00 */
[----:B--2---:R-:W-:-:S05]  /*11080*/  FADD.FTZ R5, R0, R8 ;  /* 0x0000000800057221 */ /* 0x004fca0000010000 */
[----:B------:R-:W-:Y:S02]  /*11090*/  MOV R0, R5 ;  /* 0x0000000500007202 */ /* 0x000fe40000000f00 */
[----:B------:R-:W-:Y:S05]  /*110a0*/  CALL.REL.NOINC `($__internal_0_$__cuda_sm70_shflsync_bfly_p) ;  /* 0x000004f000007944 */ /* 0x000fea0003c00000 */
[----:B------:R1:W5:Y:S01]  /*110b0*/  LDL R0, [R1+0x28] ;  /* 0x0000280001007983 */ /* 0x0003620000100800 */
[----:B------:R-:W-:Y:S01]  /*110c0*/  FADD.FTZ R5, R5, R8 ;  /* 0x0000000805057221 */ /* 0x000fe20000010000 */
[----:B------:R-:W-:Y:S02]  /*110d0*/  MOV R3, 0x2 ;  /* 0x0000000200037802 */ /* 0x000fe40000000f00 */
[----:B------:R-:W-:Y:S02]  /*110e0*/  MOV R2, 0x11100 ;  /* 0x0001110000027802 */ /* 0x000fe40000000f00 */
[----:B-1---5:R-:W-:Y:S05]  /*110f0*/  CALL.REL.NOINC `($__internal_0_$__cuda_sm70_shflsync_bfly_p) ;  /* 0x000004a000007944 */ /* 0x022fea0003c00000 */
[----:B------:R-:W2:Y:S01]  /*11100*/  LDL.LU R0, [R1+0x28] ;  /* 0x0000280001007983 */ /* 0x000ea20000300800 */
[----:B------:R-:W-:Y:S02]  /*11110*/  MOV R3, 0x1 ;  /* 0x0000000100037802 */ /* 0x000fe40000000f00 */
        /* <DEDUP_REMOVED lines=15> */
[----:B------:R-:W-:Y:S05]  /*11210*/  BRA `(.L_x_595) ;  /* 0xffffd12000007947 */ /* 0x000fea000383ffff */
.L_x_572:
[----:B------:R-:W-:Y:S01]  /*11220*/  IMAD.MOV.U32 R7, RZ, RZ, R3 ;  /* 0x000000ffff077224 */ /* 0x000fe200078e0003 */
[----:B------:R-:W-:Y:S01]  /*11230*/  MOV R4, RZ ;  /* 0x000000ff00047202 */ /* 0x000fe20000000f00 */
[----:B------:R-:W-:Y:S01]  /*11240*/  IMAD.MOV.U32 R0, RZ, RZ, 0x1c1f ;  /* 0x00001c1fff007424 */ /* 0x000fe200078e00ff */
[----:B------:R-:W-:Y:S02]  /*11250*/  MOV R5, 0x11270 ;  /* 0x0001127000057802 */ /* 0x000fe40000000f00 */
[----:B------:R-:W-:Y:S05]  /*11260*/  CALL.REL.NOINC `($__internal_1_$__cuda_sm70_shflsync_idx_p) ;  /* 0x0000037000007944 */ /* 0x000fea0003c00000 */
[----:B------:R-:W-:Y:S01]  /*11270*/  MOV R2, R0 ;  /* 0x0000000000027202 */ /* 0x000fe20000000f00 */
[----:B------:R-:W-:Y:S05]  /*11280*/  BRA `(.L_x_596) ;  /* 0xfffff23000007947 */ /* 0x000fea000383ffff */
.L_x_573:
[----:B------:R-:W-:Y:S01]  /*11290*/  IMAD.MOV.U32 R7, RZ, RZ, R11 ;  /* 0x000000ffff077224 */ /* 0x000fe200078e000b */
[----:B------:R-:W-:Y:S01]  /*112a0*/  MOV R4, RZ ;  /* 0x000000ff00047202 */ /* 0x000fe20000000f00 */
[----:B------:R-:W-:Y:S01]  /*112b0*/  IMAD.MOV.U32 R0, RZ, RZ, 0x1c1f ;  /* 0x00001c1fff007424 */ /* 0x000fe200078e00ff */
[----:B------:R-:W-:Y:S02]  /*112c0*/  MOV R5, 0x112e0 ;  /* 0x000112e000057802 */ /* 0x000fe40000000f00 */
[----:B-12---:R-:W-:Y:S05]  /*112d0*/  CALL.REL.NOINC `($__internal_1_$__cuda_sm70_shflsync_idx_p) ;  /* 0x0000030000007944 */ /* 0x006fea0003c00000 */
[----:B------:R-:W-:Y:S05]  /*112e0*/  BRA `(.L_x_597) ;  /* 0xfffff1f000007947 */ /* 0x000fea000383ffff */
.L_x_576:
        /* <DEDUP_REMOVED lines=12> */
.L_x_579:
[----:B-1----:R-:W-:Y:S01]  /*113b0*/  IMAD.MOV.U32 R7, RZ, RZ, R3 ;  /* 0x000000ffff077224 */ /* 0x002fe200078e0003 */
[----:B------:R-:W-:Y:S01]  /*113c0*/  MOV R4, 0x2 ;  /* 0x0000000200047802 */ /* 0x000fe20000000f00 */
[----:B----4-:R-:W-:Y:S01]  /*113d0*/  IMAD.MOV.U32 R0, RZ, RZ, 0x1c1f ;  /* 0x00001c1fff007424 */ /* 0x010fe200078e00ff */
[----:B------:R-:W-:Y:S02]  /*113e0*/  MOV R5, 0x11400 ;  /* 0x0001140000057802 */ /* 0x000fe40000000f00 */
[----:B--23--:R-:W-:Y:S05]  /*113f0*/  CALL.REL.NOINC `($__internal_1_$__cuda_sm70_shflsync_idx_p) ;  /* 0x000001e000007944 */ /* 0x00cfea0003c00000 */
[----:B------:R-:W-:Y:S01]  /*11400*/  MOV R2, R0 ;  /* 0x0000000000027202 */ /* 0x000fe20000000f00 */
[----:B------:R-:W-:Y:S05]  /*11410*/  BRA `(.L_x_599) ;  /* 0xfffff3e000007947 */ /* 0x000fea000383ffff */
.L_x_580:
[----:B------:R-:W-:Y:S01]  /*11420*/  IMAD.MOV.U32 R7, RZ, RZ, R11 ;  /* 0x000000ffff077224 */ /* 0x000fe200078e000b */
[----:B------:R-:W-:Y:S01]  /*11430*/  MOV R4, 0x2 ;  /* 0x0000000200047802 */ /* 0x000fe20000000f00 */
[----:B----4-:R-:W-:Y:S01]  /*11440*/  IMAD.MOV.U32 R0, RZ, RZ, 0x1c1f ;  /* 0x00001c1fff007424 */ /* 0x010fe200078e00ff */
[----:B------:R-:W-:Y:S02]  /*11450*/  MOV R5, 0x11470 ;  /* 0x0001147000057802 */ /* 0x000fe40000000f00 */
[----:B-123--:R-:W-:Y:S05]  /*11460*/  CALL.REL.NOINC `($__internal_1_$__cuda_sm70_shflsync_idx_p) ;  /* 0x0000017000007944 */ /* 0x00efea0003c00000 */
[----:B------:R-:W-:Y:S05]  /*11470*/  BRA `(.L_x_600) ;  /* 0xfffff3a000007947 */ /* 0x000fea000383ffff */
.L_x_583:
        /* <DEDUP_REMOVED lines=12> */
.L_x_585:
[----:B------:R-:W-:Y:S01]  /*11540*/  IMAD.MOV.U32 R7, RZ, RZ, R60 ;  /* 0x000000ffff077224 */ /* 0x000fe200078e003c */
[----:B------:R-:W-:Y:S01]  /*11550*/  MOV R4, RZ ;  /* 0x000000ff00047202 */ /* 0x000fe20000000f00 */
[----:B-1----:R-:W-:Y:S01]  /*11560*/  IMAD.MOV.U32 R0, RZ, RZ, 0x1f ;  /* 0x0000001fff007424 */ /* 0x002fe200078e00ff */
[----:B------:R-:W-:Y:S02]  /*11570*/  MOV R5, 0x11590 ;  /* 0x0001159000057802 */ /* 0x000fe40000000f00 */
[----:B--23-5:R-:W-:Y:S05]  /*11580*/  CALL.REL.NOINC `($__internal_1_$__cuda_sm70_shflsync_idx_p) ;  /* 0x0000005000007944 */ /* 0x02cfea0003c00000 */
[----:B------:R-:W-:Y:S05]  /*11590*/  BRA `(.L_x_602) ;  /* 0xfffff60000007947 */ /* 0x000fea000383ffff */
        .weak           $__internal_0_$__cuda_sm70_shflsync_bfly_p
        .type           $__internal_0_$__cuda_sm70_shflsync_bfly_p,@function
        .size           $__internal_0_$__cuda_sm70_shflsync_bfly_p,($__internal_1_$__cuda_sm70_shflsync_idx_p - $__internal_0_$__cuda_sm70_shflsync_bfly_p)
$__internal_0_$__cuda_sm70_shflsync_bfly_p:
[----:B------:R-:W-:Y:S04]  /*115a0*/  WARPSYNC R9 ;  /* 0x0000000900007348 */ /* 0x000fe80003800000 */
[----:B------:R1:W2:Y:S02]  /*115b0*/  SHFL.BFLY PT, R8, R0, R3, R10 ;  /* 0x0c00000300087389 */ /* 0x0002a400000e000a */
[----:B-1----:R-:W-:-:S04]  /*115c0*/  MOV R3, 0x0 ;  /* 0x0000000000037802 */ /* 0x002fc80000000f00 */
[----:B--2---:R-:W-:Y:S05]  /*115d0*/  RET.REL.NODEC R2 `(_ZN7cutlass13device_kernelIN5flash19enable_sm80_to_sm89INS1_16FlashAttnFwdSm80INS1_25CollectiveMainloopFwdSm80ILi4ELi1ELb0EN4cute5tupleIJNS5_1CILi128EEENS7_ILi64EEENS7_ILi96EEEEEELi96ENS_6half_tEfNS_4arch4Sm80ELb1ELb0ELb1ELb0ELb0ELb0ELb1ELb0EEENS1_21CollectiveEpilogueFwdINS6_IJS8_SA_S9_EEENS6_IJNS7_ILi1EEESI_SI_EEESC_SE_Li128ELb0ELb1ELb0ELb0EEENS1_30DynamicPersistentTileSchedulerILi128ELi128ELb0ELb1ELb0EEEEEEEEEvNT_6ParamsE) ;  /* 0xfffeea2002007950 */ /* 0x004fea0003c3ffff */
        .weak           $__internal_1_$__cuda_sm70_shflsync_idx_p
        .type           $__internal_1_$__cuda_sm70_shflsync_idx_p,@function
        .size           $__internal_1_$__cuda_sm70_shflsync_idx_p,(.L_x_760 - $__internal_1_$__cuda_sm70_shflsync_idx_p)
$__internal_1_$__cuda_sm70_shflsync_idx_p:
[----:B------:R-:W-:-:S04]  /*115e0*/  MOV R6, 0xffffffff ;  /* 0xffffffff00067802 */ /* 0x000fc80000000f00 */
[----:B------:R-:W-:Y:S04]  /*115f0*/  WARPSYNC R6 ;  /* 0x0000000600007348 */ /* 0x000fe80003800000 */
[----:B------:R1:W2:Y:S02]  /*11600*/  SHFL.IDX PT, R0, R7, R4, R0 ;  /* 0x0000000407007389 */ /* 0x0002a400000e0000 */
[----:B-1----:R-:W-:Y:S02]  /*11610*/  MOV R4, R5 ;  /* 0x0000000500047202 */ /* 0x002fe40000000f00 */
[----:B------:R-:W-:-:S04]  /*11620*/  MOV R5, 0x0 ;  /* 0x0000000000057802 */ /* 0x000fc80000000f00 */
[----:B--2---:R-:W-:Y:S05]  /*11630*/  RET.REL.NODEC R4 `(_ZN7cutlass13device_kernelIN5flash19enable_sm80_to_sm89INS1_16FlashAttnFwdSm80INS1_25CollectiveMainloopFwdSm80ILi4ELi1ELb0EN4cute5tupleIJNS5_1CILi128EEENS7_ILi64EEENS7_ILi96EEEEEELi96ENS_6half_tEfNS_4arch4Sm80ELb1ELb0ELb1ELb0ELb0ELb0ELb1ELb0EEENS1_21CollectiveEpilogueFwdINS6_IJS8_SA_S9_EEENS6_IJNS7_ILi1EEESI_SI_EEESC_SE_Li128ELb0ELb1ELb0ELb0EEENS1_30DynamicPersistentTileSchedulerILi128ELi128ELb0ELb1ELb0EEEEEEEEEvNT_6ParamsE) ;  /* 0xfffee9c004007950 */ /* 0x004fea0003c3ffff */
.L_x_603:
        /* <DEDUP_REMOVED lines=12> */
.L_x_760:


//--------------------- .text._ZN7cutlass13device_kernelIN5flash19enable_sm80_to_sm89INS1_16FlashAttnFwdSm80INS1_25CollectiveMainloopFwdSm80ILi4ELi1ELb0EN4cute5tupleIJNS5_1CILi128EEENS7_ILi64EEENS7_ILi96EEEEEELi96ENS_6half_tEfNS_4arch4Sm80ELb1ELb0ELb1ELb1ELb0ELb0ELb1ELb0EEENS1_21CollectiveEpilogueFwdINS6_IJS8_SA_S9_EEENS6_IJNS7_ILi1EEESI_SI_EEESC_SE_Li128ELb1ELb1ELb0ELb0EEENS1_19SingleTileSchedulerILb1ELb0ELb1ELi128EEEEEEEEEvNT_6ParamsE --------------------------
	.section	.text._ZN7cutlass13device_kernelIN5flash19enable_sm80_to_sm89INS1_16FlashAttnFwdSm80INS1_25CollectiveMainloopFwdSm80ILi4ELi1ELb0EN4cute5tupleIJNS5_1CILi128EEENS7_ILi64EEENS7_ILi96EEEEEELi96ENS_6half_tEfNS_4arch4Sm80ELb1ELb0ELb1ELb1ELb0ELb0ELb1ELb0EEENS1_21CollectiveEpilogueFwdINS6_IJS8_SA_S9_EEENS6_IJNS7_ILi1EEESI_SI_EEESC_SE_Li128ELb1ELb1ELb0ELb0EEENS1_19SingleTileSchedulerILb1ELb0ELb1ELi128EEEEEEEEEvNT_6ParamsE,"ax",@progbits
	.sectioninfo	@"SHI_REGISTERS=255"
	.align	128
.text._ZN7cutlass13device_kernelIN5flash19enable_sm80_to_sm89INS1_16FlashAttnFwdSm80INS1_25CollectiveMainloopFwdSm80ILi4ELi1ELb0EN4cute5tupleIJNS5_1CILi128EEENS7_ILi64EEENS7_ILi96EEEEEELi96ENS_6half_tEfNS_4arch4Sm80ELb1ELb0ELb1ELb1ELb0ELb0ELb1ELb0EEENS1_21CollectiveEpilogueFwdINS6_IJS8_SA_S9_EEENS6_IJNS7_ILi1EEESI_SI_EEESC_SE_Li128ELb1ELb1ELb0ELb0EEENS1_19SingleTileSchedulerILb1ELb0ELb1ELi128EEEEEEEEEvNT_6ParamsE:
        .type           _ZN7cutlass13device_kernelIN5flash19enable_sm80_to_sm89INS1_16FlashAttnFwdSm80INS1_25CollectiveMainloopFwdSm80ILi4ELi1ELb0EN4cute5tupleIJNS5_1CILi128EEENS7_ILi64EEENS7_ILi96EEEEEELi96ENS_6half_tEfNS_4arch4Sm80ELb1ELb0ELb1ELb1ELb0ELb0ELb1ELb0EEENS1_21CollectiveEpilogueFwdINS6_IJS8_SA_S9_EEENS6_IJNS7_ILi1EEESI_SI_EEESC_SE_Li128ELb1ELb1ELb0ELb0EEENS1_19SingleTileSchedulerILb1ELb0ELb1ELi128EEEEEEEEEvNT_6ParamsE,@function
        .size           _ZN7cutlass13device_kernelIN5flash19enable_sm80_to_sm89INS1_16FlashAttnFwdSm80INS1_25CollectiveMainloopFwdSm80ILi4ELi1ELb0EN4cute5tupleIJNS5_1CILi128EEENS7_ILi64EEENS7_ILi96EEEEEELi96ENS_6half_tEfNS_4arch4Sm80ELb1ELb0ELb1ELb1ELb0ELb0ELb1ELb0EEENS1_21CollectiveEpilogueFwdINS6_IJS8_SA_S9_EEENS6_IJNS7_ILi1EEESI_SI_EEESC_SE_Li128ELb1ELb1ELb0ELb0EEENS1_19SingleTileSchedulerILb1ELb0ELb1ELi128EEEEEEEEEvNT_6ParamsE,(.L_x_763 - _ZN7cutlass13device_kernelIN5flash19enable_sm80_to_sm89INS1_16FlashAttnFwdSm80INS1_25CollectiveMainloopFwdSm80ILi4ELi1ELb0EN4cute5tupleIJNS5_1CILi128EEENS7_ILi64EEENS7_ILi96EEEEEELi96ENS_6half_tEfNS_4arch4Sm80ELb1ELb0ELb1ELb1ELb0ELb0ELb1ELb0EEENS1_21CollectiveEpilogueFwdINS6_IJS8_SA_S9_EEENS6_IJNS7_ILi1EEESI_SI_EEESC_SE_Li128ELb1ELb1ELb0ELb0EEENS1_19SingleTileSchedulerILb1ELb0ELb1ELi128EEEEEEEEEvNT_6ParamsE)
        .other          _ZN7cutlass13device_kernelIN5flash19enable_sm80_to_sm89INS1_16FlashAttnFwdSm80INS1_25CollectiveMainloopFwdSm80ILi4ELi1ELb0EN4cute5tupleIJNS5_1CILi128EEENS7_ILi64EEENS7_ILi96EEEEEELi96ENS_6half_tEfNS_4arch4Sm80ELb1ELb0ELb1ELb1ELb0ELb0ELb1ELb0EEENS1_21CollectiveEpilogueFwdINS6_IJS8_SA_S9_EEENS6_IJNS7_ILi1EEESI_SI_EEESC_SE_Li128ELb1ELb1ELb0ELb0EEENS1_19SingleTileSchedulerILb1ELb0ELb1ELi128EEEEEEEEEvNT_6ParamsE,@"STO_CUDA_ENTRY STV_DEFAULT"
_ZN7cutlass13device_kernelIN5flash19enable_sm80_to_sm89INS1_16FlashAttnFwdSm80INS1_25CollectiveMainloopFwdSm80ILi4ELi1ELb0EN4cute5tupleIJNS5_1CILi128EEENS7_ILi64EEENS7_ILi96EEEEEELi96ENS_6half_tEfNS_4arch4Sm80ELb1ELb0ELb1ELb1ELb0ELb0ELb1ELb0EEENS1_21CollectiveEpilogueFwdINS6_IJS8_SA_S9_EEENS6_IJNS7_ILi1EEESI_SI_EEESC_SE_Li128ELb1ELb1ELb0ELb0EEENS1_19SingleTileSchedulerILb1ELb0ELb1ELi128EEEEEEEEEvNT_6ParamsE:
        /* <DEDUP_REMOVED lines=17> */
.L_x_605:
        /* <DEDUP_REMOVED lines=8> */
.L_x_607:
[----:B------:R-:W-:-:S04]  /*0190*/  MOV R0, c[0x0][0x54c] ;  /* 0x0001530000007a02 */ /* 0x000fc80000000f00 */
.L_x_606:
[----:B------:R-:W-:Y:S01]  /*01a0*/  USHF.L.U32 UR4, UR4, 0x7, URZ ;  /* 0x0000000704047899 */ /* 0x000fe2000800063f */
[----:B-----5:R-:W-:-:S05]  /*01b0*/  IMAD R0, R0, c[0x0][0x548], RZ ;  /* 0x0001520000007a24 */ /* 0x020fca00078e02ff */
[----:B------:R-:W-:-:S04]  /*01c0*/  MOV R10, UR4 ;  /* 0x00000004000a7c02 */ /* 0x000fc80008000f00 */
[----:B------:R-:W-:-:S04]  /*01d0*/  ISETP.GE.AND P0, PT, R10, R0, PT ;  /* 0x000000000a00720c */ /* 0x000fc80003f06270 */
[----:B------:R-:W-:-:S05]  /*01e0*/  SEL R0, R5, 0xffffffff, !P0 ;  /* 0xffffffff05007807 */ /* 0x000fca0004000000 */
[----:B------:R2:W-:Y:S01]  /*01f0*/  STL [R1+0x78], R0 ;  /* 0x0000780001007387 */ /* 0x0005e20000100800 */
[----:B------:R-:W-:Y:S05]  /*0200*/  BRA `(.L_x_608) ;  /* 0x0000014000007947 */ /* 0x000fea0003800000 */
.L_x_604:
[----:B------:R-:W-:-:S04]  /*0210*/  ISETP.NE.U32.AND P0, PT, RZ, c[0x0][0x568], PT ;  /* 0x00015a00ff007a0c */ /* 0x000fc80003f05070 */
[----:B------:R-:W-:-:S13]  /*0220*/  ISETP.NE.AND.EX P0, PT, RZ, c[0x0][0x56c], PT, P0 ;  /* 0x00015b00ff007a0c */ /* 0x000fda0003f05300 */
[----:B------:R-:W-:Y:S05]  /*0230*/  @!P0 BRA `(.L_x_609) ;  /* 0x0000002000008947 */ /* 0x000fea0003800000 */
[----:B------:R1:W5:Y:S01]  /*0240*/  LDG.E R0, [R2.64] ;  /* 0x0000000602007981 */ /* 0x000362000c1e1900 */
[----:B------:R-:W-:Y:S05]  /*0250*/  BRA `(.L_x_610) ;  /* 0x0000009000007947 */ /* 0x000fea0003800000 */
.L_x_609:
        /* <DEDUP_REMOVED lines=8> */
.L_x_611:
[----:B------:R-:W-:-:S04]  /*02e0*/  MOV R0, c[0x0][0x54c] ;  /* 0x0001530000007a02 */ /* 0x000fc80000000f00 */
.L_x_610:
[----:B------:R-:W-:Y:S01]  /*02f0*/  USHF.L.U32 UR4, UR4, 0x7, URZ ;  /* 0x0000000704047899 */ /* 0x000fe2000800063f */
[----:B-----5:R-:W-:-:S05]  /*0300*/  IMAD R0, R0, c[0x0][0x548], RZ ;  /* 0x0001520000007a24 */ /* 0x020fca00078e02ff */
[----:B------:R-:W-:-:S04]  /*0310*/  MOV R10, UR4 ;  /* 0x00000004000a7c02 */ /* 0x000fc80008000f00 */
[----:B------:R-:W-:-:S04]  /*0320*/  ISETP.GE.AND P0, PT, R10, R0, PT ;  /* 0x000000000a00720c */ /* 0x000fc80003f06270 */
[----:B------:R-:W-:-:S05]  /*0330*/  SEL R0, R5, 0xffffffff, !P0 ;  /* 0xffffffff05007807 */ /* 0x000fca0004000000 */
[----:B------:R2:W-:Y:S04]  /*0340*/  STL [R1+0x78], R0 ;  /* 0x0000780001007387 */ /* 0x0005e80000100800 */
.L_x_608:
        /* <DEDUP_REMOVED lines=10> */
[CC--:B------:R-:W-:Y:S01]  /*03f0*/  IMAD.WIDE R4, R48.reuse, R29.reuse, c[0x0][0x348] ;  /* 0x0000d20030047625 */ /* 0x0c0fe200078e021d */
[----:B------:R-:W-:Y:S02]  /*0400*/  ISETP.NE.U32.AND P3, PT, RZ, c[0x0][0x348], PT ;  /* 0x0000d200ff007a0c */ /* 0x000fe40003f65070 */
[----:B------:R-:W-:Y:S01]  /*0410*/  ISETP.NE.U32.AND P1, PT, RZ, c[0x0][0x350], PT ;  /* 0x0000d400ff007a0c */ /* 0x000fe20003f25070 */
[----:B-1----:R-:W-:Y:S01]  /*0420*/  IMAD.WIDE R2, R48, R29, c[0x0][0x350] ;  /* 0x0000d40030027625 */ /* 0x002fe200078e021d */
[----:B------:R-:W-:-:S02]  /*0430*/  ISETP.NE.AND.EX P3, PT, RZ, c[0x0][0x34c], PT, P3 ;  /* 0x0000d300ff007a0c */ /* 0x000fc40003f65330 */
[----:B------:R-:W-:-:S03]  /*0440*/  ISETP.NE.AND.EX P1, PT, RZ, c[0x0][0x354], PT, P1 ;  /* 0x0000d500ff007a0c */ /* 0x000fc60003f25310 */
[----:B------:R-:W-:-:S04]  /*0450*/  @P0 IMAD.WIDE R6, R48, R29, c[0x0][0x360] ;  /* 0x0000d80030060625 */ /* 0x000fc800078e021d */
[----:B------:R-:W-:Y:S01]  /*0460*/  @P2 IMAD.WIDE R8, R48, R29, c[0x0][0x370] ;  /* 0x0000dc0030082625 */ /* 0x000fe200078e021d */
[----:B------:R1:W2:Y:S04]  /*0470*/  @P0 LDG.E R0, [R6.64] ;  /* 0x0000000606000981 */ /* 0x0002a8000c1e1900 */
[----:B------:R3:W5:Y:S04]  /*0480*/  @P2 LDG.E R12, [R8.64] ;  /* 0x00000006080c2981 */ /* 0x000768000c1e1900 */
[----:B------:R3:W5:Y:S04]  /*0490*/  @P3 LDG.E R11, [R4.64] ;  /* 0x00000006040b3981 */ /* 0x000768000c1e1900 */
[----:B------:R3:W5:Y:S01]  /*04a0*/  @P1 LDG.E R13, [R2.64] ;  /* 0x00000006020d1981 */ /* 0x000762000c1e1900 */
[----:B-1----:R-:W-:-:S03]  /*04b0*/  IMAD.MOV.U32 R6, RZ, RZ, c[0x0][0x1d0] ;  /* 0x00007400ff067624 */ /* 0x002fc600078e00ff */
[----:B--2---:R3:W-:Y:S01]  /*04c0*/  STL [R1+0x74], R0 ;  /* 0x0000740001007387 */ /* 0x0047e20000100800 */
[----:B------:R-:W-:Y:S01]  /*04d0*/  IMAD.MOV.U32 R161, RZ, RZ, R0 ;  /* 0x000000ffffa17224 */ /* 0x000fe200078e0000 */
[----:B------:R-:W-:Y:S05]  /*04e0*/  @P0 BRA `(.L_x_612) ;  /* 0x0000005000000947 */ /* 0x000fea0003800000 */
[----:B------:R-:W-:Y:S05]  /*04f0*/  @!P3 BRA `(.L_x_612) ;  /* 0x000000400000b947 */ /* 0x000fea0003800000 */
[----:B---3--:R1:W2:Y:S04]  /*0500*/  LDG.E R0, [R4.64] ;  /* 0x0000000604007981 */ /* 0x0082a8000c1e1900 */
[----:B-1----:R-:W2:Y:S02]  /*0510*/  LDG.E R4, [R4.64+0x4] ;  /* 0x0000040604047981 */ /* 0x002ea4000c1e1900 */
[----:B--2---:R-:W-:-:S05]  /*0520*/  IADD3 R161, -R0, R4, RZ ;  /* 0x0000000400a17210 */ /* 0x004fca0007ffe1ff */
[----:B------:R1:W-:Y:S02]  /*0530*/  STL [R1+0x74], R161 ;  /* 0x000074a101007387 */ /* 0x0003e40000100800 */
.L_x_612:
[----:B------:R-:W-:-:S04]  /*0540*/  ISETP.NE.U32.AND P0, PT, RZ, c[0x0][0x368], PT ;  /* 0x0000da00ff007a0c */ /* 0x000fc80003f05070 */
[----:B------:R-:W-:-:S13]  /*0550*/  ISETP.NE.AND.EX P0, PT, RZ, c[0x0][0x36c], PT, P0 ;  /* 0x0000db00ff007a0c */ /* 0x000fda0003f05300 */
[----:B------:R-:W-:Y:S05]  /*0560*/  @!P0 BRA `(.L_x_613) ;  /* 0x0000003000008947 */ /* 0x000fea0003800000 */
[----:B---3--:R-:W-:-:S05]  /*0570*/  IMAD.WIDE R2, R48, R29, c[0x0][0x368] ;  /* 0x0000da0030027625 */ /* 0x008fca00078e021d */
[----:B------:R2:W5:Y:S01]  /*0580*/  LDG.E R6, [R2.64] ;  /* 0x0000000602067981 */ /* 0x000562000c1e1900 */
[----:B------:R-:W-:Y:S05]  /*0590*/  BRA `(.L_x_614) ;  /* 0x0000004000007947 */ /* 0x000fea0003800000 */
.L_x_613:
[----:B------:R-:W-:Y:S05]  /*05a0*/  @!P1 BRA `(.L_x_614) ;  /* 0x0000003000009947 */ /* 0x000fea0003800000 */
[----:B------:R2:W4:Y:S04]  /*05b0*/  LDG.E R6, [R2.64] ;  /* 0x0000000602067981 */ /* 0x000528000c1e1900 */
[----:B--23--:R-:W4:Y:S02]  /*05c0*/  LDG.E R2, [R2.64+0x4] ;  /* 0x0000040602027981 */ /* 0x00cf24000c1e1900 */
[----:B----4-:R-:W-:-:S03]  /*05d0*/  IADD3 R6, -R6, R2, RZ ;  /* 0x0000000206067210 */ /* 0x010fc60007ffe1ff */
.L_x_614:
[----:B---3--:R-:W-:Y:S01]  /*05e0*/  IMAD.MOV.U32 R0, RZ, RZ, c[0x0][0x2c4] ;  /* 0x0000b100ff007624 */ /* 0x008fe200078e00ff */
[----:B-----5:R-:W-:Y:S01]  /*05f0*/  IADD3 R159, -R12, R6, RZ ;  /* 0x000000060c9f7210 */ /* 0x020fe20007ffe1ff */
[----:B------:R-:W-:Y:S01]  /*0600*/  IMAD.MOV.U32 R236, RZ, RZ, R10 ;  /* 0x000000ffffec7224 */ /* 0x000fe200078e000a */
[----:B--2---:R-:W-:Y:S01]  /*0610*/  IADD3 R3, R10, 0x7f, RZ ;  /* 0x0000007f0a037810 */ /* 0x004fe20007ffe0ff */
[----:B------:R-:W-:Y:S01]  /*0620*/  CS2R R94, SRZ ;  /* 0x00000000005e7805 */ /* 0x000fe2000001ff00 */
[----:B------:R-:W-:Y:S01]  /*0630*/  ISETP.NE.AND P2, PT, R0, 0x1, PT ;  /* 0x000000010000780c */ /* 0x000fe20003f45270 */
[----:B------:R2:W-:Y:S01]  /*0640*/  STL [R1+0x50], R159 ;  /* 0x0000509f01007387 */ /* 0x0005e20000100800 */
[C---:B------:R-:W-:Y:S01]  /*0650*/  IADD3 R4, R159.reuse, 0x40, -R161 ;  /* 0x000000409f047810 */ /* 0x040fe20007ffe8a1 */
[----:B------:R-:W-:Y:S01]  /*0660*/  CS2R R92, SRZ ;  /* 0x00000000005c7805 */ /* 0x000fe2000001ff00 */
[----:B------:R-:W-:Y:S01]  /*0670*/  IADD3 R2, R159, 0x3f, RZ ;  /* 0x0000003f9f027810 */ /* 0x000fe20007ffe0ff */
[----:B------:R-:W-:Y:S01]  /*0680*/  CS2R R98, SRZ ;  /* 0x0000000000627805 */ /* 0x000fe2000001ff00 */
[----:B------:R-:W-:Y:S01]  /*0690*/  PLOP3.LUT P0, PT, PT, PT, PT, 0x80, 0x0 ;  /* 0x000000000000781c */ /* 0x000fe20003f0f070 */
[----:B------:R-:W-:Y:S01]  /*06a0*/  CS2R R96, SRZ ;  /* 0x0000000000607805 */ /* 0x000fe2000001ff00 */
[----:B------:R-:W-:Y:S01]  /*06b0*/  IMAD.MOV.U32 R90, RZ, RZ, RZ ;  /* 0x000000ffff5a7224 */ /* 0x000fe200078e00ff */
[----:B------:R-:W-:Y:S01]  /*06c0*/  CS2R R88, SRZ ;  /* 0x0000000000587805 */ /* 0x000fe2000001ff00 */
[----:B------:R-:W-:Y:S01]  /*06d0*/  CS2R R86, SRZ ;  /* 0x0000000000567805 */ /* 0x000fe2000001ff00 */
[----:B------:R-:W-:Y:S01]  /*06e0*/  CS2R R84, SRZ ;  /* 0x0000000000547805 */ /* 0x000fe2000001ff00 */
[----:B------:R-:W-:Y:S01]  /*06f0*/  CS2R R14, SRZ ;  /* 0x00000000000e7805 */ /* 0x000fe2000001ff00 */
[----:B------:R-:W-:Y:S01]  /*0700*/  @P2 IADD3 R0, R236, 0x7f, RZ ;  /* 0x0000007fec002810 */ /* 0x000fe20007ffe0ff */
[----:B------:R-:W-:Y:S01]  /*0710*/  IMAD.MOV.U32 R78, RZ, RZ, RZ ;  /* 0x000000ffff4e7224 */ /* 0x000fe200078e00ff */
[----:B------:R-:W-:Y:S01]  /*0720*/  MOV R76, RZ ;  /* 0x000000ff004c7202 */ /* 0x000fe20000000f00 */
[----:B------:R-:W-:Y:S01]  /*0730*/  CS2R R16, SRZ ;  /* 0x0000000000107805 */ /* 0x000fe2000001ff00 */
[----:B------:R-:W-:Y:S01]  /*0740*/  IMAD.MOV.U32 R82, RZ, RZ, RZ ;  /* 0x000000ffff527224 */ /* 0x000fe200078e00ff */
[----:B------:R-:W-:Y:S01]  /*0750*/  CS2R R18, SRZ ;  /* 0x0000000000127805 */ /* 0x000fe2000001ff00 */
[----:B------:R-:W-:Y:S01]  /*0760*/  @P2 IMAD.HI.U32 R0, R0, c[0x0][0x2c8], RZ ;  /* 0x0000b20000002a27 */ /* 0x000fe200078e00ff */
[----:B------:R-:W-:Y:S01]  /*0770*/  MOV R74, RZ ;  /* 0x000000ff004a7202 */ /* 0x000fe20000000f00 */
[----:B------:R-:W-:Y:S01]  /*0780*/  CS2R R20, SRZ ;  /* 0x0000000000147805 */ /* 0x000fe2000001ff00 */
[----:B------:R-:W-:Y:S01]  /*0790*/  MOV R68, RZ ;  /* 0x000000ff00447202 */ /* 0x000fe20000000f00 */
[----:B------:R-:W-:Y:S01]  /*07a0*/  IMAD.MOV.U32 R80, RZ, RZ, RZ ;  /* 0x000000ffff507224 */ /* 0x000fe200078e00ff */
[----:B------:R-:W-:Y:S01]  /*07b0*/  @P2 SHF.R.U32.HI R3, RZ, c[0x0][0x2cc], R0 ;  /* 0x0000b300ff032a19 */ /* 0x000fe20000011600 */
[----:B------:R-:W-:Y:S01]  /*07c0*/  IMAD.MOV.U32 R72, RZ, RZ, RZ ;  /* 0x000000ffff487224 */ /* 0x000fe200078e00ff */
[----:B------:R-:W-:Y:S01]  /*07d0*/  CS2R R22, SRZ ;  /* 0x0000000000167805 */ /* 0x000fe2000001ff00 */
[----:B------:R-:W-:Y:S01]  /*07e0*/  IMAD.MOV.U32 R70, RZ, RZ, RZ ;  /* 0x000000ffff467224 */ /* 0x000fe200078e00ff */
[----:B------:R-:W-:Y:S01]  /*07f0*/  CS2R R24, SRZ ;  /* 0x0000000000187805 */ /* 0x000fe2000001ff00 */
[----:B------:R-:W-:Y:S01]  /*0800*/  IMAD.IADD R0, R4, 0x1, R3 ;  /* 0x0000000104007824 */ /* 0x000fe200078e0203 */
[----:B------:R-:W-:Y:S01]  /*0810*/  SHF.R.S32.HI R3, RZ, 0x1f, R2 ;  /* 0x0000001fff037819 */ /* 0x000fe20000011402 */
[----:B------:R-:W-:Y:S01]  /*0820*/  IMAD.MOV.U32 R170, RZ, RZ, RZ ;  /* 0x000000ffffaa7224 */ /* 0x000fe200078e00ff */
[----:B------:R-:W-:Y:S01]  /*0830*/  MOV R174, RZ ;  /* 0x000000ff00ae7202 */ /* 0x000fe20000000f00 */
[----:B------:R-:W-:Y:S01]  /*0840*/  IMAD.MOV.U32 R168, RZ, RZ, RZ ;  /* 0x000000ffffa87224 */ /* 0x000fe200078e00ff */
[----:B------:R-:W-:Y:S01]  /*0850*/  SHF.R.S32.HI R4, RZ, 0x1f, R0 ;  /* 0x0000001fff047819 */ /* 0x000fe20000011400 */
[----:B------:R-:W-:Y:S01]  /*0860*/  IMAD.MOV.U32 R172, RZ, RZ, RZ ;  /* 0x000000ffffac7224 */ /* 0x000fe200078e00ff */
[----:B------:R-:W-:Y:S01]  /*0870*/  LEA.HI R2, R3, R2, RZ, 0x6 ;  /* 0x0000000203027211 */ /* 0x000fe200078f30ff */
[----:B------:R-:W-:Y:S01]  /*0880*/  CS2R R166, SRZ ;  /* 0x0000000000a67805 */ /* 0x000fe2000001ff00 */
[----:B------:R-:W-:Y:S01]  /*0890*/  LEA.HI R0, R4, R0, RZ, 0x6 ;  /* 0x0000000004007211 */ /* 0x000fe200078f30ff */
[----:B------:R-:W-:Y:S01]  /*08a0*/  IMAD.IADD R4, R13, 0x1, R12 ;  /* 0x000000010d047824 */ /* 0x000fe200078e020c */
[----:B------:R-:W-:Y:S01]  /*08b0*/  SHF.R.S32.HI R2, RZ, 0x6, R2 ;  /* 0x00000006ff027819 */ /* 0x000fe20000011402 */
[----:B------:R-:W-:Y:S01]  /*08c0*/  CS2R R26, SRZ ;  /* 0x00000000001a7805 */ /* 0x000fe2000001ff00 */
[----:B------:R-:W-:Y:S01]  /*08d0*/  SHF.R.S32.HI R0, RZ, 0x6, R0 ;  /* 0x00000006ff007819 */ /* 0x000fe20000011400 */
[----:B------:R-:W-:Y:S01]  /*08e0*/  IMAD.MOV.U32 R164, RZ, RZ, RZ ;  /* 0x000000ffffa47224 */ /* 0x000fe200078e00ff */
[----:B------:R-:W-:Y:S01]  /*08f0*/  MOV R12, RZ ;  /* 0x000000ff000c7202 */ /* 0x000fe20000000f00 */
[----:B------:R-:W-:Y:S01]  /*0900*/  IMAD.MOV.U32 R28, RZ, RZ, RZ ;  /* 0x000000ffff1c7224 */ /* 0x000fe200078e00ff */
[----:B------:R-:W-:Y:S01]  /*0910*/  IMNMX R204, R2, R0, PT ;  /* 0x0000000002cc7217 */ /* 0x000fe20003800200 */
[----:B------:R-:W-:Y:S01]  /*0920*/  IMAD.MOV.U32 R160, RZ, RZ, RZ ;  /* 0x000000ffffa07224 */ /* 0x000fe200078e00ff */
[----:B------:R-:W-:Y:S01]  /*0930*/  MOV R162, RZ ;  /* 0x000000ff00a27202 */ /* 0x000fe20000000f00 */
[----:B------:R-:W-:Y:S01]  /*0940*/  CS2R R154, SRZ ;  /* 0x00000000009a7805 */ /* 0x000fe2000001ff00 */
[----:B------:R-:W-:Y:S01]  /*0950*/  ISETP.GE.AND P4, PT, R204, 0x1, PT ;  /* 0x00000001cc00780c */ /* 0x000fe20003f86270 */
[----:B------:R-:W-:Y:S01]  /*0960*/  CS2R R30, SRZ ;  /* 0x00000000001e7805 */ /* 0x000fe2000001ff00 */
[----:B------:R-:W-:Y:S01]  /*0970*/  MOV R152, RZ ;  /* 0x000000ff00987202 */ /* 0x000fe20000000f00 */
[----:B------:R-:W-:Y:S01]  /*0980*/  IMAD.MOV.U32 R158, RZ, RZ, RZ ;  /* 0x000000ffff9e7224 */ /* 0x000fe200078e00ff */
[----:B------:R-:W-:Y:S01]  /*0990*/  CS2R R32, SRZ ;  /* 0x0000000000207805 */ /* 0x000fe2000001ff00 */
[----:B------:R-:W-:Y:S01]  /*09a0*/  IMAD.MOV.U32 R156, RZ, RZ, RZ ;  /* 0x000000ffff9c7224 */ /* 0x000fe200078e00ff */
[----:B------:R-:W-:Y:S01]  /*09b0*/  CS2R R150, SRZ ;  /* 0x0000000000967805 */ /* 0x000fe2000001ff00 */
[----:B------:R-:W-:Y:S01]  /*09c0*/  MOV R148, RZ ;  /* 0x000000ff00947202 */ /* 0x000fe20000000f00 */
[----:B------:R-:W-:Y:S01]  /*09d0*/  CS2R R34, SRZ ;  /* 0x0000000000227805 */ /* 0x000fe2000001ff00 */
[----:B------:R-:W-:Y:S01]  /*09e0*/  IMAD.MOV.U32 R146, RZ, RZ, RZ ;  /* 0x000000ffff927224 */ /* 0x000fe200078e00ff */
[----:B------:R-:W-:Y:S01]  /*09f0*/  CS2R R138, SRZ ;  /* 0x00000000008a7805 */ /* 0x000fe2000001ff00 */
[----:B------:R-:W-:Y:S01]  /*0a00*/  IMAD.MOV.U32 R144, RZ, RZ, RZ ;  /* 0x000000ffff907224 */ /* 0x000fe200078e00ff */
        /* <DEDUP_REMOVED lines=25> */
[----:B--2---:R-:W-:-:S04]  /*0ba0*/  ISETP.NE.U32.AND P0, PT, RZ, c[0x0][0x340], PT ;  /* 0x0000d000ff007a0c */ /* 0x004fc80003f05070 */
[----:B------:R-:W-:-:S13]  /*0bb0*/  ISETP.NE.AND.EX P0, PT, RZ, c[0x0][0x344], PT, P0 ;  /* 0x0000d100ff007a0c */ /* 0x000fda0003f05300 */
[----:B------:R-:W-:-:S05]  /*0bc0*/  @P0 IMAD.WIDE R2, R48, R29, c[0x0][0x340] ;  /* 0x0000d00030020625 */ /* 0x000fca00078e021d */
[----:B------:R2:W3:Y:S01]  /*0bd0*/  @P0 LDG.E R22, [R2.64] ;  /* 0x0000000602160981 */ /* 0x0004e2000c1e1900 */
[----:B------:R-:W-:Y:S01]  /*0be0*/  SHF.R.S32.HI R0, RZ, 0x1f, R11 ;  /* 0x0000001fff007819 */ /* 0x000fe2000001140b */
[----:B------:R-:W-:Y:S01]  /*0bf0*/  BSSY B0, `(.L_x_616) ;  /* 0x000008d000007945 */ /* 0x000fe20003800000 */
[----:B------:R-:W-:Y:S01]  /*0c00*/  SHF.R.S32.HI R14, RZ, 0x1f, R157 ;  /* 0x0000001fff0e7819 */ /* 0x000fe2000001149d */
[----:B------:R-:W4:Y:S01]  /*0c10*/  S2R R30, SR_CTAID.Y ;  /* 0x00000000001e7919 */ /* 0x000f220000002600 */
[----:B------:R-:W-:Y:S01]  /*0c20*/  SHF.R.S32.HI R7, RZ, 0x1f, R4 ;  /* 0x0000001fff077819 */ /* 0x000fe20000011404 */
[----:B------:R-:W-:Y:S01]  /*0c30*/  IMAD R0, R0, c[0x0][0x178], RZ ;  /* 0x00005e0000007a24 */ /* 0x000fe200078e02ff */
[CC--:B------:R-:W-:Y:S02]  /*0c40*/  LEA.HI R10, R14.reuse, R157.reuse, RZ, 0x2 ;  /* 0x0000009d0e0a7211 */ /* 0x0c0fe400078f10ff */
[----:B------:R-:W-:Y:S01]  /*0c50*/  LEA.HI R28, R14, R157, RZ, 0x3 ;  /* 0x0000009d0e1c7211 */ /* 0x000fe200078f18ff */
[----:B------:R-:W-:Y:S01]  /*0c60*/  IMAD R0, R11, c[0x0][0x17c], R0 ;  /* 0x00005f000b007a24 */ /* 0x000fe200078e0200 */
[----:B------:R-:W-:-:S02]  /*0c70*/  LOP3.LUT R5, R10, 0xfffffffc, RZ, 0xc0, !PT ;  /* 0xfffffffc0a057812 */ /* 0x000fc400078ec0ff */
[----:B------:R-:W-:Y:S02]  /*0c80*/  SHF.R.S32.HI R26, RZ, 0x3, R28 ;  /* 0x00000003ff1a7819 */ /* 0x000fe4000001141c */
[----:B------:R-:W-:Y:S01]  /*0c90*/  SHF.R.S32.HI R24, RZ, 0x2, R10 ;  /* 0x00000002ff187819 */ /* 0x000fe2000001140a */
[----:B------:R-:W-:Y:S01]  /*0ca0*/  IMAD.IADD R84, R157, 0x1, -R5 ;  /* 0x000000019d547824 */ /* 0x000fe200078e0a05 */
[----:B------:R-:W-:Y:S02]  /*0cb0*/  LEA.HI R27, R14, R157, RZ, 0x4 ;  /* 0x0000009d0e1b7211 */ /* 0x000fe400078f20ff */
[----:B------:R-:W-:Y:S02]  /*0cc0*/  IADD3 R4, P4, R4, R24, RZ ;  /* 0x0000001804047210 */ /* 0x000fe40007f9e0ff */
[----:B------:R-:W-:Y:S02]  /*0cd0*/  SHF.L.U32 R12, R84, 0x3, RZ ;  /* 0x00000003540c7819 */ /* 0x000fe400000006ff */
[----:B------:R-:W-:Y:S01]  /*0ce0*/  LEA.HI.X.SX32 R7, R24, R7, 0x1, P4 ;  /* 0x0000000718077211 */ /* 0x000fe200020f0eff */
[----:B--2---:R-:W-:Y:S01]  /*0cf0*/  IMAD.WIDE.U32 R2, R11, c[0x0][0x178], RZ ;  /* 0x00005e000b027a25 */ /* 0x004fe200078e00ff */
[----:B------:R-:W-:-:S02]  /*0d00*/  SHF.R.S32.HI R13, RZ, 0x1f, R12 ;  /* 0x0000001fff0d7819 */ /* 0x000fc4000001140c */
[----:B----4-:R-:W-:Y:S01]  /*0d10*/  SHF.R.S32.HI R29, RZ, 0x1f, R30 ;  /* 0x0000001fff1d7819 */ /* 0x010fe2000001141e */
[----:B------:R-:W-:Y:S01]  /*0d20*/  IMAD.IADD R3, R3, 0x1, R0 ;  /* 0x0000000103037824 */ /* 0x000fe200078e0200 */
[----:B------:R-:W-:Y:S01]  /*0d30*/  LEA.HI R153, R14, R157, RZ, 0x5 ;  /* 0x0000009d0e997211 */ /* 0x000fe200078f28ff */
[----:B------:R-:W-:Y:S01]  /*0d40*/  IMAD.SHL.U32 R0, R26, 0x40, RZ ;  /* 0x000000401a007824 */ /* 0x000fe200078e00ff */
[----:B------:R-:W-:Y:S01]  /*0d50*/  SHF.R.S32.HI R19, RZ, 0x1f, R48 ;  /* 0x0000001fff137819 */ /* 0x000fe20000011430 */
[----:B------:R-:W-:Y:S01]  /*0d60*/  IMAD R8, R29, c[0x0][0x1b8], RZ ;  /* 0x00006e001d087a24 */ /* 0x000fe200078e02ff */
[----:B------:R-:W-:Y:S01]  /*0d70*/  SHF.R.S32.HI R152, RZ, 0x5, R153 ;  /* 0x00000005ff987819 */ /* 0x000fe20000011499 */
[----:B------:R-:W-:Y:S01]  /*0d80*/  IMAD.WIDE.U32 R16, R4, c[0x0][0x208], R12 ;  /* 0x0000820004107a25 */ /* 0x000fe200078e000c */
[----:B------:R-:W-:Y:S02]  /*0d90*/  LOP3.LUT R0, R0, 0xc0, RZ, 0xc0, !PT ;  /* 0x000000c000007812 */ /* 0x000fe400078ec0ff */
[----:B------:R-:W-:Y:S01]  /*0da0*/  ISETP.GE.AND P6, PT, R12, c[0x0][0x1d4], PT ;  /* 0x000075000c007a0c */ /* 0x000fe20003fc6270 */
[----:B------:R-:W-:Y:S01]  /*0db0*/  IMAD.WIDE.U32 R2, R30, c[0x0][0x1b8], R2 ;  /* 0x00006e001e027a25 */ /* 0x000fe200078e0002 */
[----:B------:R-:W-:-:S02]  /*0dc0*/  LOP3.LUT R6, R0, 0x18, R12, 0xf8, !PT ;  /* 0x0000001800067812 */ /* 0x000fc400078ef80c */
[----:B------:R-:W-:Y:S02]  /*0dd0*/  SHF.R.U32.HI R5, RZ, 0x3, R0 ;  /* 0x00000003ff057819 */ /* 0x000fe40000011600 */
[----:B------:R-:W-:Y:S02]  /*0de0*/  IADD3 R0, R12, 0x40, RZ ;  /* 0x000000400c007810 */ /* 0x000fe40007ffe0ff */
[----:B------:R-:W-:Y:S01]  /*0df0*/  LOP3.LUT R18, R6, R5, RZ, 0x3c, !PT ;  /* 0x0000000506127212 */ /* 0x000fe200078e3cff */
[----:B------:R-:W-:Y:S01]  /*0e00*/  IMAD R5, R30, c[0x0][0x1bc], R8 ;  /* 0x00006f001e057a24 */ /* 0x000fe200078e0208 */
[----:B------:R-:W-:Y:S01]  /*0e10*/  ISETP.GE.AND P4, PT, R0, c[0x0][0x1d4], PT ;  /* 0x0000750000007a0c */ /* 0x000fe20003f86270 */
[C---:B------:R-:W-:Y:S01]  /*0e20*/  IMAD R0, R7.reuse, c[0x0][0x1e0], RZ ;  /* 0x0000780007007a24 */ /* 0x040fe200078e02ff */
[----:B------:R-:W-:Y:S01]  /*0e30*/  SEL R6, R48, RZ, !P3 ;  /* 0x000000ff30067207 */ /* 0x000fe20005800000 */
[----:B------:R-:W-:Y:S02]  /*0e40*/  IMAD R7, R7, c[0x0][0x208], RZ ;  /* 0x0000820007077a24 */ /* 0x000fe400078e02ff */
[C---:B------:R-:W-:Y:S01]  /*0e50*/  IMAD R20, R4.reuse, c[0x0][0x1e4], R0 ;  /* 0x0000790004147a24 */ /* 0x040fe200078e0200 */
[----:B------:R-:W-:Y:S01]  /*0e60*/  LOP3.LUT R0, R27, 0xfffffff0, RZ, 0xc0, !PT ;  /* 0xfffffff01b007812 */ /* 0x000fe200078ec0ff */
[----:B------:R-:W-:-:S02]  /*0e70*/  IMAD R21, R4, c[0x0][0x20c], R7 ;  /* 0x0000830004157a24 */ /* 0x000fc400078e0207 */
[----:B------:R-:W-:Y:S01]  /*0e80*/  IMAD.WIDE.U32 R8, R4, c[0x0][0x1e0], R12 ;  /* 0x0000780004087a25 */ /* 0x000fe200078e000c */
[----:B------:R-:W-:Y:S02]  /*0e90*/  LEA.HI R4, R10, R24, RZ, 0x1 ;  /* 0x000000180a047211 */ /* 0x000fe400078f08ff */
[----:B------:R-:W-:Y:S01]  /*0ea0*/  SEL R10, R19, RZ, !P3 ;  /* 0x000000ff130a7207 */ /* 0x000fe20005800000 */
[----:B------:R-:W-:Y:S02]  /*0eb0*/  IMAD R7, R84, 0x20, R24 ;  /* 0x0000002054077824 */ /* 0x000fe400078e0218 */
[----:B------:R-:W-:Y:S01]  /*0ec0*/  IMAD.IADD R23, R157, 0x1, -R0 ;  /* 0x000000019d177824 */ /* 0x000fe200078e0a00 */
[----:B------:R-:W-:Y:S01]  /*0ed0*/  LOP3.LUT R0, R4, 0x7fffffe, RZ, 0xc0, !PT ;  /* 0x07fffffe04007812 */ /* 0x000fe200078ec0ff */
[----:B------:R-:W-:Y:S01]  /*0ee0*/  IMAD.IADD R3, R3, 0x1, R5 ;  /* 0x0000000103037824 */ /* 0x000fe200078e0205 */
[----:B------:R-:W-:Y:S01]  /*0ef0*/  IADD3 R7, R236, R7, RZ ;  /* 0x00000007ec077210 */ /* 0x000fe20007ffe0ff */
[----:B------:R-:W-:Y:S01]  /*0f00*/  IMAD.IADD R9, R9, 0x1, R20 ;  /* 0x0000000109097824 */ /* 0x000fe200078e0214 */
[----:B------:R-:W-:Y:S01]  /*0f10*/  LEA.HI R25, R23, R23, RZ, 0x1 ;  /* 0x0000001717197211 */ /* 0x000fe200078f08ff */
[----:B------:R-:W-:-:S02]  /*0f20*/  IMAD.IADD R0, R24, 0x1, -R0 ;  /* 0x0000000118007824 */ /* 0x000fc400078e0a00 */
[----:B------:R-:W-:Y:S01]  /*0f30*/  @P2 IMAD.HI.U32 R11, R7, c[0x0][0x2c8], RZ ;  /* 0x0000b200070b2a27 */ /* 0x000fe200078e00ff */
[--C-:B------:R-:W-:Y:S02]  /*0f40*/  SHF.R.S32.HI R15, RZ, 0x1, R25.reuse ;  /* 0x00000001ff0f7819 */ /* 0x100fe40000011419 */
[----:B------:R-:W-:Y:S01]  /*0f50*/  SHF.R.S32.HI R14, RZ, 0x1f, R25 ;  /* 0x0000001fff0e7819 */ /* 0x000fe20000011419 */
[----:B------:R-:W-:Y:S02]  /*0f60*/  IMAD R5, R152, 0x8, R0 ;  /* 0x0000000898057824 */ /* 0x000fe400078e0200 */
[----:B------:R-:W-:Y:S01]  /*0f70*/  IMAD.MOV.U32 R4, RZ, RZ, R7 ;  /* 0x000000ffff047224 */ /* 0x000fe200078e0007 */
[----:B------:R-:W-:Y:S01]  /*0f80*/  @P2 SHF.R.U32.HI R4, RZ, c[0x0][0x2cc], R11 ;  /* 0x0000b300ff042a19 */ /* 0x000fe2000001160b */
[----:B------:R-:W-:Y:S01]  /*0f90*/  IMAD R0, R10, c[0x0][0x1c0], RZ ;  /* 0x000070000a007a24 */ /* 0x000fe200078e02ff */
[----:B------:R-:W-:Y:S01]  /*0fa0*/  LEA.HI R10, R14, R15, RZ, 0x2 ;  /* 0x0000000f0e0a7211 */ /* 0x000fe200078f10ff */
[----:B------:R-:W-:Y:S01]  /*0fb0*/  IMAD.WIDE.U32 R2, R6, c[0x0][0x1c0], R2 ;  /* 0x0000700006027a25 */ /* 0x000fe200078e0002 */
[----:B------:R-:W-:-:S02]  /*0fc0*/  LEA R226, R5, R18, 0x5 ;  /* 0x0000001205e27211 */ /* 0x000fc400078e28ff */
[----:B------:R-:W-:Y:S01]  /*0fd0*/  LOP3.LUT R5, R10, 0xfffffffc, RZ, 0xc0, !PT ;  /* 0xfffffffc0a057812 */ /* 0x000fe200078ec0ff */
[----:B------:R-:W-:Y:S01]  /*0fe0*/  IMAD R11, R6, c[0x0][0x1c4], R0 ;  /* 0x00007100060b7a24 */ /* 0x000fe200078e0200 */
[--C-:B------:R-:W-:Y:S01]  /*0ff0*/  SHF.R.S32.HI R0, RZ, 0x1f, R4.reuse ;  /* 0x0000001fff007819 */ /* 0x100fe20000011404 */
[----:B------:R-:W-:Y:S01]  /*1000*/  IMAD.MOV R6, RZ, RZ, -R4 ;  /* 0x000000ffff067224 */ /* 0x000fe200078e0a04 */
[----:B------:R-:W-:Y:S01]  /*1010*/  IADD3 R20, R15, -R5, RZ ;  /* 0x800000050f147210 */ /* 0x000fe20007ffe0ff */
[----:B------:R-:W-:Y:S01]  /*1020*/  IMAD.IADD R3, R3, 0x1, R11 ;  /* 0x0000000103037824 */ /* 0x000fe200078e020b */
        /* <DEDUP_REMOVED lines=8> */
[----:B------:R-:W-:Y:S02]  /*10b0*/  IMAD R11, R29, c[0x0][0x1e8], RZ ;  /* 0x00007a001d0b7a24 */ /* 0x000fe400078e02ff */
[C---:B------:R-:W-:Y:S02]  /*10c0*/  IMAD R10, R0.reuse, c[0x0][0x1ac], R4 ;  /* 0x00006b00000a7a24 */ /* 0x040fe400078e0204 */
[----:B------:R-:W-:-:S04]  /*10d0*/  IMAD.WIDE.U32 R2, R0, c[0x0][0x1a8], R2 ;  /* 0x00006a0000027a25 */ /* 0x000fc800078e0002 */
[----:B------:R-:W-:Y:S02]  /*10e0*/  IMAD.IADD R7, R17, 0x1, R21 ;  /* 0x0000000111077824 */ /* 0x000fe400078e0215 */
[----:B------:R-:W-:Y:S02]  /*10f0*/  IMAD R14, R29, c[0x0][0x210], RZ ;  /* 0x000084001d0e7a24 */ /* 0x000fe400078e02ff */
[----:B------:R-:W-:Y:S02]  /*1100*/  IMAD.MOV.U32 R6, RZ, RZ, R16 ;  /* 0x000000ffff067224 */ /* 0x000fe400078e0010 */
[C---:B------:R-:W-:Y:S02]  /*1110*/  IMAD R11, R30.reuse, c[0x0][0x1ec], R11 ;  /* 0x00007b001e0b7a24 */ /* 0x040fe400078e020b */
[----:B------:R-:W-:-:S04]  /*1120*/  IMAD.WIDE.U32 R8, R30, c[0x0][0x1e8], R8 ;  /* 0x00007a001e087a25 */ /* 0x000fc800078e0008 */
[----:B------:R-:W-:Y:S01]  /*1130*/  IMAD.IADD R3, R3, 0x1, R10 ;  /* 0x0000000103037824 */ /* 0x000fe200078e020a */
[----:B------:R-:W-:Y:S01]  /*1140*/  IADD3 R9, R9, R11, RZ ;  /* 0x0000000b09097210 */ /* 0x000fe20007ffe0ff */
[----:B------:R-:W-:Y:S01]  /*1150*/  IMAD R14, R30, c[0x0][0x214], R14 ;  /* 0x000085001e0e7a24 */ /* 0x000fe200078e020e */
[----:B------:R-:W-:Y:S01]  /*1160*/  IADD3 R10, R12, 0x20, RZ ;  /* 0x000000200c0a7810 */ /* 0x000fe20007ffe0ff */
[----:B------:R-:W-:-:S03]  /*1170*/  IMAD.WIDE.U32 R6, R30, c[0x0][0x210], R6 ;  /* 0x000084001e067a25 */ /* 0x000fc600078e0006 */
[----:B------:R-:W-:Y:S01]  /*1180*/  ISETP.GE.AND P5, PT, R10, c[0x0][0x1d4], PT ;  /* 0x000075000a007a0c */ /* 0x000fe20003fa6270 */
[----:B------:R-:W-:Y:S02]  /*1190*/  IMAD.IADD R7, R7, 0x1, R14 ;  /* 0x0000000107077824 */ /* 0x000fe400078e020e */
[----:B------:R-:W-:Y:S02]  /*11a0*/  IMAD R16, R161, c[0x0][0x2c4], RZ ;  /* 0x0000b100a1107a24 */ /* 0x000fe400078e02ff */
[----:B------:R-:W-:-:S05]  /*11b0*/  IMAD.SHL.U32 R14, R84, 0x8, RZ ;  /* 0x00000008540e7824 */ /* 0x000fca00078e00ff */
[----:B------:R-:W-:Y:S02]  /*11c0*/  ISETP.GE.AND P3, PT, R14, c[0x0][0x198], PT ;  /* 0x000066000e007a0c */ /* 0x000fe40003f66270 */
[----:B---3--:R-:W-:Y:S01]  /*11d0*/  @P0 SHF.R.S32.HI R5, RZ, 0x1f, R22 ;  /* 0x0000001fff050819 */ /* 0x008fe20000011416 */
[----:B------:R-:W-:Y:S01]  /*11e0*/  @!P0 IMAD.MOV.U32 R5, RZ, RZ, R19 ;  /* 0x000000ffff058224 */ /* 0x000fe200078e0013 */
[----:B------:R-:W-:Y:S01]  /*11f0*/  @P0 MOV R4, R22 ;  /* 0x0000001600040202 */ /* 0x000fe20000000f00 */
[----:B------:R-:W-:Y:S01]  /*1200*/  @!P0 IMAD.MOV.U32 R4, RZ, RZ, R48 ;  /* 0x000000ffff048224 */ /* 0x000fe200078e0030 */
[C---:B------:R-:W-:Y:S02]  /*1210*/  LEA R18, P0, R2.reuse, c[0x0][0x160], 0x1 ;  /* 0x0000580002127a11 */ /* 0x040fe400078008ff */
[----:B------:R-:W-:Y:S02]  /*1220*/  SEL R0, R5, RZ, !P1 ;  /* 0x000000ff05007207 */ /* 0x000fe40004800000 */
[----:B------:R-:W-:-:S02]  /*1230*/  LEA.HI.X R17, R2, c[0x0][0x164], R3, 0x1, P0 ;  /* 0x0000590002117a11 */ /* 0x000fc400000f0c03 */
[----:B------:R-:W-:Y:S01]  /*1240*/  SEL R4, R4, RZ, !P1 ;  /* 0x000000ff04047207 */ /* 0x000fe20004800000 */
[C---:B------:R-:W-:Y:S01]  /*1250*/  IMAD R2, R0.reuse, c[0x0][0x1f0], RZ ;  /* 0x00007c0000027a24 */ /* 0x040fe200078e02ff */
[----:B------:R-:W-:Y:S01]  /*1260*/  ISETP.GE.AND P0, PT, R15, R16, PT ;  /* 0x000000100f00720c */ /* 0x000fe20003f06270 */
[----:B------:R-:W-:Y:S01]  /*1270*/  IMAD R0, R0, c[0x0][0x218], RZ ;  /* 0x0000860000007a24 */ /* 0x000fe200078e02ff */
[----:B------:R-:W-:Y:S01]  /*1280*/  LOP3.LUT P1, RZ, R20, 0x2, RZ, 0xc0, !PT ;  /* 0x0000000214ff7812 */ /* 0x000fe2000782c0ff */
[C---:B------:R-:W-:Y:S01]  /*1290*/  IMAD R11, R4.reuse, c[0x0][0x1f4], R2 ;  /* 0x00007d00040b7a24 */ /* 0x040fe200078e0202 */
[----:B------:R2:W3:Y:S01]  /*12a0*/  SHFL.IDX PT, R5, R17, RZ, 0x1c1f ;  /* 0x001c1fff11057589 */ /* 0x0004e200000e0000 */
[----:B------:R-:W-:-:S04]  /*12b0*/  IMAD.WIDE.U32 R34, R4, c[0x0][0x1f0], R8 ;  /* 0x00007c0004227a25 */ /* 0x000fc800078e0008 */
[C---:B------:R-:W-:Y:S01]  /*12c0*/  IMAD R2, R4.reuse, c[0x0][0x21c], R0 ;  /* 0x0000870004027a24 */ /* 0x040fe200078e0200 */
[----:B------:R-:W-:Y:S01]  /*12d0*/  IADD3 R37, R35, R11, RZ ;  /* 0x0000000b23257210 */ /* 0x000fe20007ffe0ff */
[----:B------:R-:W-:Y:S01]  /*12e0*/  IMAD.WIDE.U32 R30, R4, c[0x0][0x218], R6 ;  /* 0x00008600041e7a25 */ /* 0x000fe200078e0006 */
[----:B------:R2:W-:Y:S01]  /*12f0*/  STL.64 [R1+0x58], R34 ;  /* 0x0000582201007387 */ /* 0x0005e20000100a00 */
[----:B------:R-:W-:Y:S02]  /*1300*/  IADD3 R0, R14, 0x40, RZ ;  /* 0x000000400e007810 */ /* 0x000fe40007ffe0ff */
[----:B------:R-:W-:Y:S01]  /*1310*/  IMAD.IADD R33, R31, 0x1, R2 ;  /* 0x000000011f217824 */ /* 0x000fe200078e0202 */
[----:B------:R2:W-:Y:S01]  /*1320*/  STL.64 [R1+0x60], R30 ;  /* 0x0000601e01007387 */ /* 0x0005e20000100a00 */
[----:B------:R-:W-:Y:S01]  /*1330*/  IMAD.MOV.U32 R6, RZ, RZ, 0x10 ;  /* 0x00000010ff067424 */ /* 0x000fe200078e00ff */
[----:B------:R-:W-:Y:S02]  /*1340*/  ISETP.GE.AND P3, PT, R0, c[0x0][0x198], PT ;  /* 0x0000660000007a0c */ /* 0x000fe40003f66270 */
[----:B------:R2:W-:Y:S02]  /*1350*/  STL [R1+0x4c], R37 ;  /* 0x00004c2501007387 */ /* 0x0005e40000100800 */
[----:B------:R-:W-:-:S02]  /*1360*/  SEL R3, R6, 0xfffffff0, !P1 ;  /* 0xfffffff006037807 */ /* 0x000fc40004800000 */
[----:B------:R2:W-:Y:S01]  /*1370*/  STL [R1+0x54], R33 ;  /* 0x0000542101007387 */ /* 0x0005e20000100800 */
[----:B------:R-:W-:-:S03]  /*1380*/  ISETP.GE.AND P1, PT, R10, c[0x0][0x198], PT ;  /* 0x000066000a007a0c */ /* 0x000fc60003f26270 */
[----:B------:R2:W4:Y:S01]  /*1390*/  SHFL.IDX PT, R4, R18, RZ, 0x1c1f ;  /* 0x001c1fff12047589 */ /* 0x00052200000e0000 */
[----:B------:R-:W-:Y:S01]  /*13a0*/  P2R R11, PR, RZ, 0x2 ;  /* 0x00000002ff0b7803 */ /* 0x000fe20000000000 */
[----:B------:R-:W-:Y:S05]  /*13b0*/  @P0 BRA `(.L_x_617) ;  /* 0x0000010000000947 */ /* 0x000fea0003800000 */
[C---:B---34-:R-:W-:Y:S02]  /*13c0*/  LEA R6, P0, R14.reuse, R4, 0x1 ;  /* 0x000000040e067211 */ /* 0x058fe400078008ff */
[----:B------:R-:W-:Y:S02]  /*13d0*/  SHF.R.S32.HI R2, RZ, 0x1f, R10 ;  /* 0x0000001fff027819 */ /* 0x000fe4000001140a */
[----:B------:R-:W-:Y:S02]  /*13e0*/  SHF.R.S32.HI R8, RZ, 0x1f, R0 ;  /* 0x0000001fff087819 */ /* 0x000fe40000011400 */
[----:B------:R-:W-:Y:S02]  /*13f0*/  LEA.HI.X R7, R14, R5, R13, 0x1, P0 ;  /* 0x000000050e077211 */ /* 0x000fe400000f0c0d */
[----:B------:R-:W-:-:S02]  /*1400*/  LEA.HI R2, R2, R10, RZ, 0x3 ;  /* 0x0000000a02027211 */ /* 0x000fc400078f18ff */
[----:B------:R-:W-:Y:S02]  /*1410*/  ISETP.GE.AND P0, PT, R14, c[0x0][0x198], PT ;  /* 0x000066000e007a0c */ /* 0x000fe40003f06270 */
[----:B------:R-:W-:Y:S02]  /*1420*/  LEA.HI R0, R8, R0, RZ, 0x3 ;  /* 0x0000000008007211 */ /* 0x000fe400078f18ff */
[----:B------:R-:W-:Y:S02]  /*1430*/  LOP3.LUT R8, R2, 0xfffffff8, RZ, 0xc0, !PT ;  /* 0xfffffff802087812 */ /* 0x000fe400078ec0ff */
[----:B------:R-:W-:Y:S01]  /*1440*/  LOP3.LUT R2, R0, 0xfffffff8, RZ, 0xc0, !PT ;  /* 0xfffffff800027812 */ /* 0x000fe200078ec0ff */
[----:B------:R-:W-:Y:S02]  /*1450*/  IMAD.SHL.U32 R0, R226, 0x2, RZ ;  /* 0x00000002e2007824 */ /* 0x000fe400078e00ff */
[----:B------:R-:W-:-:S04]  /*1460*/  IMAD.WIDE R8, R8, 0x2, R4 ;  /* 0x0000000208087825 */ /* 0x000fc800078e0204 */
[----:B------:R-:W-:Y:S01]  /*1470*/  IMAD.WIDE R4, R2, 0x2, R4 ;  /* 0x0000000202047825 */ /* 0x000fe200078e0204 */
[----:B------:R-:W-:Y:S01]  /*1480*/  @!PT LDS RZ, [RZ] ;  /* 0x00000000fffff984 */ /* 0x000fe20000000800 */
[----:B------:R3:W-:Y:S04]  /*1490*/  LDGSTS.E.BYPASS.LTC128B.128 [R0+0x6100], [R6.64], !P0 ;  /* 0x0610000006007fae */ /* 0x0007e8000c101d46 */
[----:B------:R3:W-:Y:S04]  /*14a0*/  LDGSTS.E.BYPASS.LTC128B.128 [R0+0x8100], [R8.64], !P1 ;  /* 0x0810000008007fae */ /* 0x0007e8000c901d46 */
[----:B------:R3:W-:Y:S02]  /*14b0*/  LDGSTS.E.BYPASS.LTC128B.128 [R0+0xa100], [R4.64], !P3 ;  /* 0x0a10000004007fae */ /* 0x0007e4000d901d46 */
.L_x_617:
[----:B---3--:R-:W-:Y:S05]  /*14c0*/  BSYNC B0 ;  /* 0x0000000000007941 */ /* 0x008fea0003800000 */
.L_x_616:
[----:B------:R-:W-:Y:S01]  /*14d0*/  IADD3 R0, R15, 0x20, RZ ;  /* 0x000000200f007810 */ /* 0x000fe20007ffe0ff */
[----:B------:R3:W1:Y:S01]  /*14e0*/  SHFL.IDX PT, R5, R17, 0x1, 0x1c1f ;  /* 0x003c1f0011057f89 */ /* 0x00066200000e0000 */
[----:B------:R-:W-:Y:S02]  /*14f0*/  BSSY B0, `(.L_x_618) ;  /* 0x0000015000007945 */ /* 0x000fe40003800000 */
[----:B------:R-:W-:Y:S01]  /*1500*/  ISETP.GE.AND P0, PT, R0, R16, PT ;  /* 0x000000100000720c */ /* 0x000fe20003f06270 */
[----:B----4-:R3:W4:-:S12]  /*1510*/  SHFL.IDX PT, R4, R18, 0x1, 0x1c1f ;  /* 0x003c1f0012047f89 */ /* 0x01071800000e0000 */
[----:B------:R-:W-:Y:S05]  /*1520*/  @P0 BRA `(.L_x_619) ;  /* 0x0000011000000947 */ /* 0x000fea0003800000 */
[C---:B------:R-:W-:Y:S02]  /*1530*/  IADD3 R0, R14.reuse, 0x40, RZ ;  /* 0x000000400e007810 */ /* 0x040fe40007ffe0ff */
[C---:B----4-:R-:W-:Y:S02]  /*1540*/  LEA R6, P0, R14.reuse, R4, 0x1 ;  /* 0x000000040e067211 */ /* 0x050fe400078008ff */
[----:B------:R-:W-:Y:S02]  /*1550*/  SHF.R.S32.HI R8, RZ, 0x1f, R10 ;  /* 0x0000001fff087819 */ /* 0x000fe4000001140a */
[----:B------:R-:W-:Y:S02]  /*1560*/  SHF.R.S32.HI R2, RZ, 0x1f, R0 ;  /* 0x0000001fff027819 */ /* 0x000fe40000011400 */
[----:B-1----:R-:W-:Y:S02]  /*1570*/  LEA.HI.X R7, R14, R5, R13, 0x1, P0 ;  /* 0x000000050e077211 */ /* 0x002fe400000f0c0d */
        /* <DEDUP_REMOVED lines=12> */
.L_x_619:
[----:B------:R-:W-:Y:S05]  /*1640*/  BSYNC B0 ;  /* 0x0000000000007941 */ /* 0x000fea0003800000 */
.L_x_618:
[----:B-1----:R-:W-:Y:S01]  /*1650*/  IADD3 R0, R15, 0x40, RZ ;  /* 0x000000400f007810 */ /* 0x002fe20007ffe0ff */
[----:B------:R1:W2:Y:S01]  /*1660*/  SHFL.IDX PT, R5, R17, 0x2, 0x1c1f ;  /* 0x005c1f0011057f89 */ /* 0x0002a200000e0000 */
        /* <DEDUP_REMOVED lines=8> */
[----:B--2---:R-:W-:Y:S02]  /*16f0*/  LEA.HI.X R7, R14, R5, R13, 0x1, P0 ;  /* 0x000000050e077211 */ /* 0x004fe400000f0c0d */
        /* <DEDUP_REMOVED lines=12> */
.L_x_621:
[----:B------:R-:W-:Y:S05]  /*17c0*/  BSYNC B0 ;  /* 0x0000000000007941 */ /* 0x000fea0003800000 */
.L_x_620:
[----:B--2-4-:R-:W2:Y:S01]  /*17d0*/  SHFL.IDX PT, R4, R18, 0x3, 0x1c1f ;  /* 0x007c1f0012047f89 */ /* 0x014ea200000e0000 */
[----:B------:R-:W-:Y:S01]  /*17e0*/  IADD3 R0, R15, 0x60, RZ ;  /* 0x000000600f007810 */ /* 0x000fe20007ffe0ff */
[----:B------:R-:W-:Y:S01]  /*17f0*/  IMAD.SHL.U32 R226, R226, 0x2, RZ ;  /* 0x00000002e2e27824 */ /* 0x000fe200078e00ff */
[----:B------:R-:W-:Y:S01]  /*1800*/  P2R R2, PR, RZ, 0x4 ;  /* 0x00000004ff027803 */ /* 0x000fe20000000000 */
[----:B------:R-:W4:Y:S01]  /*1810*/  SHFL.IDX PT, R5, R17, 0x3, 0x1c1f ;  /* 0x007c1f0011057f89 */ /* 0x000f2200000e0000 */
[----:B------:R-:W-:Y:S01]  /*1820*/  ISETP.GE.AND P1, PT, R0, R16, PT ;  /* 0x000000100000720c */ /* 0x000fe20003f26270 */
[----:B------:R-:W-:Y:S01]  /*1830*/  IMAD.IADD R8, R159, 0x1, -R24 ;  /* 0x000000019f087824 */ /* 0x000fe200078e0a18 */
[----:B------:R-:W-:Y:S01]  /*1840*/  ISETP.GE.AND P2, PT, R14, c[0x0][0x198], PT ;  /* 0x000066000e007a0c */ /* 0x000fe20003f46270 */
[----:B------:R-:W-:Y:S01]  /*1850*/  IMAD.MOV.U32 R9, RZ, RZ, c[0x0][0x1e0] ;  /* 0x00007800ff097624 */ /* 0x000fe200078e00ff */
[----:B------:R-:W-:Y:S01]  /*1860*/  IADD3 R148, R204, -0x1, RZ ;  /* 0xffffffffcc947810 */ /* 0x000fe20007ffe0ff */
[----:B------:R-:W-:Y:S01]  /*1870*/  IMAD.MOV.U32 R162, RZ, RZ, R36 ;  /* 0x000000ffffa27224 */ /* 0x000fe200078e0024 */
[----:B------:R-:W-:Y:S01]  /*1880*/  SHF.R.S32.HI R12, RZ, 0x4, R27 ;  /* 0x00000004ff0c7819 */ /* 0x000fe2000001141b */
[----:B------:R-:W-:-:S02]  /*1890*/  IMAD.MOV.U32 R163, RZ, RZ, R37 ;  /* 0x000000ffffa37224 */ /* 0x000fc400078e0025 */
[C---:B------:R-:W-:Y:S02]  /*18a0*/  IMAD.SHL.U32 R155, R9.reuse, 0x40, RZ ;  /* 0x00000040099b7824 */ /* 0x040fe400078e00ff */
[----:B------:R-:W-:Y:S02]  /*18b0*/  IMAD.MOV.U32 R162, RZ, RZ, R34 ;  /* 0x000000ffffa27224 */ /* 0x000fe400078e0022 */
[----:B------:R-:W-:Y:S01]  /*18c0*/  @!P1 IADD3 R0, R14, 0x40, RZ ;  /* 0x000000400e009810 */ /* 0x000fe20007ffe0ff */
[----:B------:R-:W-:Y:S02]  /*18d0*/  IMAD.SHL.U32 R156, R9, 0x20, RZ ;  /* 0x00000020099c7824 */ /* 0x000fe400078e00ff */
[----:B------:R-:W-:Y:S01]  /*18e0*/  IMAD R86, R148, -0x40, R159 ;  /* 0xffffffc094567824 */ /* 0x000fe200078e029f */
[----:B------:R-:W-:Y:S01]  /*18f0*/  STL.64 [R1+0x48], R162 ;  /* 0x000048a201007387 */ /* 0x000fe20000100a00 */
[----:B--2---:R-:W-:-:S04]  /*1900*/  @!P1 LEA R6, P0, R14, R4, 0x1 ;  /* 0x000000040e069211 */ /* 0x004fc800078008ff */
[----:B----4-:R-:W-:Y:S01]  /*1910*/  @!P1 LEA.HI.X R7, R14, R5, R13, 0x1, P0 ;  /* 0x000000050e079211 */ /* 0x010fe200000f0c0d */
[----:B------:R-:W-:Y:S01]  /*1920*/  IMAD.MOV.U32 R14, RZ, RZ, 0x6 ;  /* 0x00000006ff0e7424 */ /* 0x000fe200078e00ff */
[----:B------:R-:W-:Y:S02]  /*1930*/  ISETP.NE.AND P0, PT, R11, RZ, PT ;  /* 0x000000ff0b00720c */ /* 0x000fe40003f05270 */
[----:B------:R-:W-:Y:S01]  /*1940*/  SHF.R.S32.HI R13, RZ, 0x1f, R148 ;  /* 0x0000001fff0d7819 */ /* 0x000fe20000011494 */
[----:B------:R-:W-:Y:S01]  /*1950*/  @!PT LDS RZ, [RZ] ;  /* 0x00000000fffff984 */ /* 0x000fe20000000800 */
[----:B------:R2:W-:Y:S01]  /*1960*/  @!P1 LDGSTS.E.BYPASS.LTC128B.128 [R226+0x7900], [R6.64], !P2 ;  /* 0x0790000006e29fae */ /* 0x0005e2000d101d46 */
[----:B------:R-:W-:Y:S02]  /*1970*/  ISETP.NE.AND P2, PT, R2, RZ, PT ;  /* 0x000000ff0200720c */ /* 0x000fe40003f45270 */
[----:B------:R-:W-:Y:S02]  /*1980*/  @!P1 SHF.R.S32.HI R2, RZ, 0x1f, R0 ;  /* 0x0000001fff029819 */ /* 0x000fe40000011400 */
[----:B------:R-:W-:-:S02]  /*1990*/  SHF.L.U64.HI R154, R9, R14, c[0x0][0x1e4] ;  /* 0x00007900099a7619 */ /* 0x000fc4000001020e */
[----:B------:R-:W-:Y:S02]  /*19a0*/  @!P1 LEA.HI R0, R2, R0, RZ, 0x3 ;  /* 0x0000000002009211 */ /* 0x000fe400078f18ff */
[----:B------:R-:W-:Y:S02]  /*19b0*/  SHF.R.S32.HI R11, RZ, 0x1f, R23 ;  /* 0x0000001fff0b7819 */ /* 0x000fe40000011417 */
[----:B------:R-:W-:Y:S01]  /*19c0*/  @!P1 LOP3.LUT R2, R0, 0xfffffff8, RZ, 0xc0, !PT ;  /* 0xfffffff800029812 */ /* 0x000fe200078ec0ff */
[----:B------:R-:W-:Y:S01]  /*19d0*/  IMAD R0, R148, -0x40, R8 ;  /* 0xffffffc094007824 */ /* 0x000fe200078e0208 */
[----:B------:R-:W-:Y:S02]  /*19e0*/  LEA.HI R11, R11, R23, RZ, 0x3 ;  /* 0x000000170b0b7211 */ /* 0x000fe400078f18ff */
[----:B--2---:R-:W-:-:S04]  /*19f0*/  @!P1 SHF.R.S32.HI R6, RZ, 0x1f, R10 ;  /* 0x0000001fff069819 */ /* 0x004fc8000001140a */
[----:B------:R-:W-:-:S04]  /*1a00*/  @!P1 LEA.HI R6, R6, R10, RZ, 0x3 ;  /* 0x0000000a06069211 */ /* 0x000fc800078f18ff */
[----:B------:R-:W-:-:S05]  /*1a10*/  @!P1 LOP3.LUT R6, R6, 0xfffffff8, RZ, 0xc0, !PT ;  /* 0xfffffff806069812 */ /* 0x000fca00078ec0ff */
[----:B------:R-:W-:-:S04]  /*1a20*/  @!P1 IMAD.WIDE R6, R6, 0x2, R4 ;  /* 0x0000000206069825 */ /* 0x000fc800078e0204 */
[----:B------:R-:W-:Y:S01]  /*1a30*/  @!P1 IMAD.WIDE R4, R2, 0x2, R4 ;  /* 0x0000000202049825 */ /* 0x000fe200078e0204 */
[----:B------:R2:W-:Y:S01]  /*1a40*/  @!P1 LDGSTS.E.BYPASS.LTC128B.128 [R226+0x9900], [R6.64], !P0 ;  /* 0x0990000006e29fae */ /* 0x0005e2000c101d46 */
[----:B------:R-:W-:Y:S02]  /*1a50*/  ISETP.GE.AND P0, PT, R0, 0x1, PT ;  /* 0x000000010000780c */ /* 0x000fe40003f06270 */
[----:B------:R-:W-:Y:S01]  /*1a60*/  LOP3.LUT R2, R28, 0xfffffff8, RZ, 0xc0, !PT ;  /* 0xfffffff81c027812 */ /* 0x000fe200078ec0ff */
[----:B------:R4:W-:Y:S01]  /*1a70*/  @!P1 LDGSTS.E.BYPASS.LTC128B.128 [R226+0xb900], [R4.64], !P3 ;  /* 0x0b90000004e29fae */ /* 0x0009e2000d901d46 */
[----:B------:R-:W-:Y:S01]  /*1a80*/  ISETP.GE.AND P3, PT, R0, 0x21, PT ;  /* 0x000000210000780c */ /* 0x000fe20003f66270 */
[----:B------:R-:W-:Y:S02]  /*1a90*/  IMAD R0, R154, R148, RZ ;  /* 0x000000949a007224 */ /* 0x000fe400078e02ff */
[----:B------:R-:W0:Y:S01]  /*1aa0*/  LDGDEPBAR ;  /* 0x00000000000079af */ /* 0x000e220000000000 */
[----:B------:R-:W-:-:S02]  /*1ab0*/  IMAD.IADD R2, R157, 0x1, -R2 ;  /* 0x000000019d027824 */ /* 0x000fc400078e0a02 */
[----:B------:R-:W-:-:S03]  /*1ac0*/  IMAD R0, R13, R155, R0 ;  /* 0x0000009b0d007224 */ /* 0x000fc600078e0200 */
[----:B------:R-:W-:-:S04]  /*1ad0*/  LEA.HI R8, R2, R2, RZ, 0x1 ;  /* 0x0000000202087211 */ /* 0x000fc800078f08ff */
[----:B------:R-:W-:-:S05]  /*1ae0*/  LOP3.LUT R10, R8, 0x3fffffe, RZ, 0xc0, !PT ;  /* 0x03fffffe080a7812 */ /* 0x000fca00078ec0ff */
[----:B------:R-:W-:Y:S02]  /*1af0*/  IMAD.IADD R10, R2, 0x1, -R10 ;  /* 0x00000001020a7824 */ /* 0x000fe400078e0a0a */
[----:B------:R-:W-:Y:S02]  /*1b00*/  IMAD.SHL.U32 R2, R20, 0x40, RZ ;  /* 0x0000004014027824 */ /* 0x000fe400078e00ff */
[----:B--2---:R-:W-:-:S03]  /*1b10*/  IMAD.MOV.U32 R6, RZ, RZ, 0x5 ;  /* 0x00000005ff067424 */ /* 0x004fc600078e00ff */
[----:B------:R-:W-:Y:S01]  /*1b20*/  LOP3.LUT R2, R2, 0xc0, RZ, 0xc0, !PT ;  /* 0x000000c002027812 */ /* 0x000fe200078ec0ff */
[----:B----4-:R-:W-:Y:S01]  /*1b30*/  IMAD.WIDE.U32 R4, R148, R155, R162 ;  /* 0x0000009b94047225 */ /* 0x010fe200078e00a2 */
[----:B------:R-:W-:Y:S02]  /*1b40*/  SHF.L.U64.HI R158, R9, R6, c[0x0][0x1e4] ;  /* 0x00007900099e7619 */ /* 0x000fe40000010206 */
[----:B------:R-:W-:Y:S01]  /*1b50*/  LEA.HI R9, R27, R12, RZ, 0x1 ;  /* 0x0000000c1b097211 */ /* 0x000fe200078f08ff */
[----:B------:R-:W-:Y:S01]  /*1b60*/  IMAD.IADD R0, R5, 0x1, R0 ;  /* 0x0000000105007824 */ /* 0x000fe200078e0200 */
[----:B------:R-:W-:Y:S01]  /*1b70*/  BAR.SYNC.DEFER_BLOCKING 0x0 ;  /* 0x0000000000007b1d */ /* 0x000fe20000010000 */
[C---:B------:R-:W-:Y:S02]  /*1b80*/  @P0 LEA R6, P1, R4.reuse, c[0x0][0x1c8], 0x1 ;  /* 0x0000720004060a11 */ /* 0x040fe400078208ff */
[----:B------:R-:W-:Y:S02]  /*1b90*/  LOP3.LUT R9, R9, 0xfffffffe, RZ, 0xc0, !PT ;  /* 0xfffffffe09097812 */ /* 0x000fe400078ec0ff */
[----:B------:R-:W-:-:S02]  /*1ba0*/  @P0 LEA.HI.X R7, R4, c[0x0][0x1cc], R0, 0x1, P1 ;  /* 0x0000730004070a11 */ /* 0x000fc400008f0c00 */
[----:B------:R-:W-:Y:S01]  /*1bb0*/  @P3 IADD3 R5, P1, R156, R4, RZ ;  /* 0x000000049c053210 */ /* 0x000fe20007f3e0ff */
[----:B------:R-:W-:Y:S01]  /*1bc0*/  IMAD.IADD R9, R12, 0x1, -R9 ;  /* 0x000000010c097824 */ /* 0x000fe200078e0a09 */
[----:B------:R-:W-:Y:S02]  /*1bd0*/  LOP3.LUT R4, R25, 0x7fffffe, RZ, 0xc0, !PT ;  /* 0x07fffffe19047812 */ /* 0x000fe400078ec0ff */
[----:B------:R-:W-:Y:S01]  /*1be0*/  SHF.R.S32.HI R12, RZ, 0x1, R8 ;  /* 0x00000001ff0c7819 */ /* 0x000fe20000011408 */
[----:B------:R-:W-:Y:S02]  /*1bf0*/  @P3 IMAD.X R0, R158, 0x1, R0, P1 ;  /* 0x000000019e003824 */ /* 0x000fe400008e0600 */
[----:B------:R-:W-:Y:S01]  /*1c00*/  IMAD.IADD R151, R23, 0x1, -R4 ;  /* 0x0000000117977824 */ /* 0x000fe200078e0a04 */
[----:B------:R-:W-:Y:S01]  /*1c10*/  @P3 LEA R4, P1, R5, c[0x0][0x1c8], 0x1 ;  /* 0x0000720005043a11 */ /* 0x000fe200078208ff */
[----:B------:R-:W-:-:S03]  /*1c20*/  IMAD R10, R9, 0x8, R10 ;  /* 0x00000008090a7824 */ /* 0x000fc600078e020a */
[----:B------:R-:W-:Y:S01]  /*1c30*/  @P3 LEA.HI.X R5, R5, c[0x0][0x1cc], R0, 0x1, P1 ;  /* 0x0000730005053a11 */ /* 0x000fe200008f0c00 */
[C---:B------:R-:W-:Y:S01]  /*1c40*/  IMAD.SHL.U32 R0, R12.reuse, 0x40, RZ ;  /* 0x000000400c007824 */ /* 0x040fe200078e00ff */
[----:B------:R-:W-:Y:S01]  /*1c50*/  LOP3.LUT P1, RZ, R12, 0x2, RZ, 0xc0, !PT ;  /* 0x000000020cff7812 */ /* 0x000fe2000782c0ff */
[----:B------:R-:W-:Y:S01]  /*1c60*/  @!PT LDS RZ, [RZ] ;  /* 0x00000000fffff984 */ /* 0x000fe20000000800 */
[----:B------:R-:W-:Y:S01]  /*1c70*/  @!PT LDS RZ, [RZ] ;  /* 0x00000000fffff984 */ /* 0x000fe20000000800 */
[----:B------:R-:W-:Y:S01]  /*1c80*/  @!PT LDS RZ, [RZ] ;  /* 0x00000000fffff984 */ /* 0x000fe20000000800 */
[----:B------:R2:W-:Y:S03]  /*1c90*/  @P0 LDGSTS.E.BYPASS.LTC128B.128 [R226+0x3100], [R6.64], !P6 ;  /* 0x0310000006e20fae */ /* 0x0005e6000f101d46 */
[----:B------:R-:W-:Y:S01]  /*1ca0*/  LOP3.LUT R0, R0, 0xc0, RZ, 0xc0, !PT ;  /* 0x000000c000007812 */ /* 0x000fe200078ec0ff */
[----:B------:R2:W-:Y:S04]  /*1cb0*/  @P0 LDGSTS.E.BYPASS.LTC128B.128 [R226+0x4100], [R6.64+0x40], !P5 ;  /* 0x0410004006e20fae */ /* 0x0005e8000e901d46 */
[----:B------:R2:W-:Y:S04]  /*1cc0*/  @P0 LDGSTS.E.BYPASS.LTC128B.128 [R226+0x5100], [R6.64+0x80], !P4 ;  /* 0x0510008006e20fae */ /* 0x0005e8000e101d46 */
[----:B------:R4:W-:Y:S04]  /*1cd0*/  @P3 LDGSTS.E.BYPASS.LTC128B.128 [R226+0x3900], [R4.64], !P6 ;  /* 0x0390000004e23fae */ /* 0x0009e8000f101d46 */
[----:B------:R4:W-:Y:S04]  /*1ce0*/  @P3 LDGSTS.E.BYPASS.LTC128B.128 [R226+0x4900], [R4.64+0x40], !P5 ;  /* 0x0490004004e23fae */ /* 0x0009e8000e901d46 */
[----:B------:R4:W-:Y:S04]  /*1cf0*/  @P3 LDGSTS.E.BYPASS.LTC128B.128 [R226+0x5900], [R4.64+0x80], !P4 ;  /* 0x0590008004e23fae */ /* 0x0009e8000e101d46 */
[----:B------:R-:W0:Y:S01]  /*1d00*/  LDGDEPBAR ;  /* 0x00000000000079af */ /* 0x000e220000000000 */
[----:B--2---:R-:W-:-:S02]  /*1d10*/  IMAD.SHL.U32 R7, R26, 0x8, RZ ;  /* 0x000000081a077824 */ /* 0x004fc400078e00ff */
[----:B----4-:R-:W-:Y:S01]  /*1d20*/  IMAD.SHL.U32 R5, R11, 0x20, RZ ;  /* 0x000000200b057824 */ /* 0x010fe200078e00ff */
[----:B------:R-:W-:-:S04]  /*1d30*/  DEPBAR.LE SB0, 0x1 ;  /* 0x000080400000791a */ /* 0x000fc80000000000 */
[----:B------:R-:W-:Y:S01]  /*1d40*/  IMAD.SHL.U32 R4, R9, 0x8, RZ ;  /* 0x0000000809047824 */ /* 0x000fe200078e00ff */
[----:B------:R-:W-:Y:S01]  /*1d50*/  LOP3.LUT R149, R5, 0xffffff00, RZ, 0xc0, !PT ;  /* 0xffffff0005957812 */ /* 0x000fe200078ec0ff */
[----:B------:R-:W-:-:S04]  /*1d60*/  DEPBAR.LE SB0, 0x0 ;  /* 0x000080000000791a */ /* 0x000fc80000000000 */
[----:B------:R-:W-:Y:S01]  /*1d70*/  LOP3.LUT R6, R2, 0x8, R4, 0xf8, !PT ;  /* 0x0000000802067812 */ /* 0x000fe200078ef804 */
[----:B------:R-:W-:Y:S01]  /*1d80*/  IMAD R4, R152, 0x200, R149 ;  /* 0x0000020098047824 */ /* 0x000fe200078e0295 */
[----:B------:R-:W-:Y:S02]  /*1d90*/  SHF.R.U32.HI R5, RZ, 0x3, R2 ;  /* 0x00000003ff057819 */ /* 0x000fe40000011602 */
[----:B------:R-:W-:Y:S02]  /*1da0*/  LOP3.LUT R2, R0, 0x8, R7, 0xf8, !PT ;  /* 0x0000000800027812 */ /* 0x000fe400078ef807 */
[----:B------:R-:W-:Y:S02]  /*1db0*/  SHF.R.U32.HI R0, RZ, 0x3, R0 ;  /* 0x00000003ff007819 */ /* 0x000fe40000011600 */
[----:B------:R-:W-:Y:S01]  /*1dc0*/  LOP3.LUT R150, R6, R5, RZ, 0x3c, !PT ;  /* 0x0000000506967212 */ /* 0x000fe200078e3cff */
[----:B------:R-:W-:Y:S01]  /*1dd0*/  IMAD R5, R13, c[0x0][0x208], RZ ;  /* 0x000082000d057a24 */ /* 0x000fe200078e02ff */
[----:B------:R-:W-:Y:S01]  /*1de0*/  LOP3.LUT R0, R2, R0, RZ, 0x3c, !PT ;  /* 0x0000000002007212 */ /* 0x000fe200078e3cff */
[----:B------:R-:W-:-:S04]  /*1df0*/  IMAD.WIDE.U32 R6, R148, c[0x0][0x208], RZ ;  /* 0x0000820094067a25 */ /* 0x000fc800078e00ff */
[----:B------:R-:W-:Y:S02]  /*1e00*/  IMAD R5, R148, c[0x0][0x20c], R5 ;  /* 0x0000830094057a24 */ /* 0x000fe400078e0205 */
[----:B------:R-:W-:Y:S01]  /*1e10*/  IMAD R2, R151, 0x20, R4 ;  /* 0x0000002097027824 */ /* 0x000fe200078e0204 */
[----:B------:R-:W-:Y:S01]  /*1e20*/  BAR.SYNC.DEFER_BLOCKING 0x0 ;  /* 0x0000000000007b1d */ /* 0x000fe20000010000 */
[----:B------:R-:W-:Y:S01]  /*1e30*/  IMAD.U32 R0, R10, 0x20, R0 ;  /* 0x000000200a007824 */ /* 0x000fe200078e0000 */
[----:B------:R-:W-:Y:S01]  /*1e40*/  LEA R4, P0, R6, R30, 0x6 ;  /* 0x0000001e06047211 */ /* 0x000fe200078030ff */
[----:B------:R-:W-:Y:S02]  /*1e50*/  IMAD.IADD R5, R7, 0x1, R5 ;  /* 0x0000000107057824 */ /* 0x000fe400078e0205 */
[----:B------:R-:W-:Y:S02]  /*1e60*/  IMAD.SHL.U32 R208, R0, 0x2, RZ ;  /* 0x0000000200d07824 */ /* 0x000fe400078e00ff */
[----:B------:R-:W-:Y:S01]  /*1e70*/  IMAD.IADD R2, R150, 0x1, R2 ;  /* 0x0000000196027824 */ /* 0x000fe200078e0202 */
[----:B------:R-:W-:-:S02]  /*1e80*/  LEA.HI.X R0, R6, R33, R5, 0x6, P0 ;  /* 0x0000002106007211 */ /* 0x000fc400000f3405 */
[----:B------:R-:W-:Y:S01]  /*1e90*/  LEA R16, P0, R4, c[0x0][0x1f8], 0x1 ;  /* 0x00007e0004107a11 */ /* 0x000fe200078008ff */
[----:B------:R-:W-:Y:S01]  /*1ea0*/  IMAD.SHL.U32 R211, R2, 0x2, RZ ;  /* 0x0000000202d37824 */ /* 0x000fe200078e00ff */
[----:B------:R-:W-:Y:S02]  /*1eb0*/  SEL R2, RZ, 0x1, P6 ;  /* 0x00000001ff027807 */ /* 0x000fe40003000000 */
[----:B-1-3--:R-:W-:Y:S01]  /*1ec0*/  LEA.HI.X R17, R4, c[0x0][0x1fc], R0, 0x1, P0 ;  /* 0x00007f0004117a11 */ /* 0x00afe200000f0c00 */
[----:B------:R-:W-:Y:S01]  /*1ed0*/  IMAD.MOV.U32 R0, RZ, RZ, c[0x0][0x208] ;  /* 0x00008200ff007624 */ /* 0x000fe200078e00ff */
[----:B------:R-:W-:Y:S01]  /*1ee0*/  SEL R6, RZ, 0x2, P5 ;  /* 0x00000002ff067807 */ /* 0x000fe20002800000 */
[----:B------:R-:W-:Y:S01]  /*1ef0*/  IMAD R212, R3, 0x2, R211 ;  /* 0x0000000203d47824 */ /* 0x000fe200078e02d3 */
[----:B------:R-:W-:Y:S01]  /*1f00*/  SEL R5, RZ, 0x4, P4 ;  /* 0x00000004ff057807 */ /* 0x000fe20002000000 */
[C---:B------:R-:W-:Y:S01]  /*1f10*/  IMAD.SHL.U32 R12, R0.reuse, 0x40, RZ ;  /* 0x00000040000c7824 */ /* 0x040fe200078e00ff */
[----:B------:R-:W-:Y:S01]  /*1f20*/  SHF.L.U64.HI R21, R0, R14, c[0x0][0x20c] ;  /* 0x0000830000157619 */ /* 0x000fe2000001020e */
[----:B------:R-:W-:Y:S01]  /*1f30*/  IMAD.IADD R0, R86, 0x1, -R24 ;  /* 0x0000000156007824 */ /* 0x000fe200078e0a18 */
[----:B------:R-:W-:-:S02]  /*1f40*/  IADD3 R20, R5, R6, R2 ;  /* 0x0000000605147210 */ /* 0x000fc40007ffe002 */
[C---:B------:R-:W-:Y:S01]  /*1f50*/  IADD3 R2, R208.reuse, 0x3100, RZ ;  /* 0x00003100d0027810 */ /* 0x040fe20007ffe0ff */
[----:B------:R-:W-:Y:S01]  /*1f60*/  LDSM.16.M88.4 R8, [R211+0x7100] ;  /* 0x00710000d308783b */ /* 0x000fe20000000200 */
[----:B------:R-:W-:Y:S02]  /*1f70*/  IADD3 R213, R208, 0x3120, RZ ;  /* 0x00003120d0d57810 */ /* 0x000fe40007ffe0ff */
[----:B------:R-:W-:Y:S01]  /*1f80*/  IADD3 R18, P0, R12, R16, RZ ;  /* 0x000000100c127210 */ /* 0x000fe20007f1e0ff */
[----:B------:R-:W1:Y:S01]  /*1f90*/  LDSM.16.M88.4 R28, [R208+0x3100] ;  /* 0x00310000d01c783b */ /* 0x000e620000000200 */
[----:B------:R-:W-:Y:S02]  /*1fa0*/  @P1 IADD3 R213, R2, -0x20, RZ ;  /* 0xffffffe002d51810 */ /* 0x000fe40007ffe0ff */
[----:B------:R-:W-:Y:S01]  /*1fb0*/  LOP3.LUT P1, RZ, R20, 0x2, RZ, 0xc0, !PT ;  /* 0x0000000214ff7812 */ /* 0x000fe2000782c0ff */
[----:B------:R-:W2:Y:S01]  /*1fc0*/  LDSM.16.M88.4 R32, [R208+0x3500] ;  /* 0x00350000d020783b */ /* 0x000ea20000000200 */
[C---:B------:R-:W-:Y:S01]  /*1fd0*/  ISETP.LT.OR P3, PT, R0.reuse, 0x1, P6 ;  /* 0x000000010000780c */ /* 0x040fe20003761670 */
[----:B------:R-:W-:Y:S01]  /*1fe0*/  IMAD.X R19, R21, 0x1, R17, P0 ;  /* 0x0000000115137824 */ /* 0x000fe200000e0611 */
[C---:B------:R-:W-:Y:S01]  /*1ff0*/  ISETP.LT.OR P0, PT, R0.reuse, 0x1, !P1 ;  /* 0x000000010000780c */ /* 0x040fe20004f01670 */
[----:B------:R-:W3:Y:S01]  /*2000*/  LDSM.16.M88.4 R44, [R208+0x3900] ;  /* 0x00390000d02c783b */ /* 0x000ee20000000200 */
[----:B------:R-:W-:-:S02]  /*2010*/  ISETP.LT.OR P1, PT, R0, 0x21, !P1 ;  /* 0x000000210000780c */ /* 0x000fc40004f21670 */
[----:B------:R-:W-:Y:S01]  /*2020*/  LOP3.LUT R2, R153, 0xffffffe0, RZ, 0xc0, !PT ;  /* 0xffffffe099027812 */ /* 0x000fe200078ec0ff */
[----:B------:R-:W4:Y:S04]  /*2030*/  LDSM.16.M88.4 R40, [R208+0x3d00] ;  /* 0x003d0000d028783b */ /* 0x000f280000000200 */
[----:B------:R-:W5:Y:S01]  /*2040*/  LDSM.16.M88.4 R12, [R211+0x6100] ;  /* 0x00610000d30c783b */ /* 0x000f620000000200 */
[----:B------:R-:W-:-:S03]  /*2050*/  IMAD.IADD R2, R157, 0x1, -R2 ;  /* 0x000000019d027824 */ /* 0x000fc600078e0a02 */
[----:B------:R-:W-:Y:S04]  /*2060*/  LDSM.16.M88.4 R24, [R212+0x6100] ;  /* 0x00610000d418783b */ /* 0x000fe80000000200 */
[----:B------:R-:W-:Y:S04]  /*2070*/  LDSM.16.M88.4 R4, [R212+0x7100] ;  /* 0x00710000d404783b */ /* 0x000fe80000000200 */
[----:B------:R-:W5:Y:S04]  /*2080*/  LDSM.16.M88.4 R48, [R213] ;  /* 0x00000000d530783b */ /* 0x000f680000000200 */
[----:B------:R-:W-:Y:S04]  /*2090*/  LDSM.16.M88.4 R72, [R213+0x400] ;  /* 0x00040000d548783b */ /* 0x000fe80000000200 */
[----:B------:R-:W-:Y:S04]  /*20a0*/  LDSM.16.M88.4 R68, [R213+0x800] ;  /* 0x00080000d544783b */ /* 0x000fe80000000200 */
        /* <DEDUP_REMOVED lines=11> */
[----:B---3--:R-:W-:Y:S04]  /*2160*/  HMMA.16816.F32 R76, R8, R44, RZ ;  /* 0x0000002c084c723c */ /* 0x008fe800000018ff */
[----:B------:R1:W-:Y:S01]  /*2170*/  LDGSTS.E.BYPASS.LTC128B.128 [R226+0x2100], [R16.64+0x80], !P0 ;  /* 0x0210008010e27fae */ /* 0x0003e2000c101d46 */
[----:B------:R-:W-:-:S03]  /*2180*/  ISETP.LT.OR P0, PT, R0, 0x21, P6 ;  /* 0x000000210000780c */ /* 0x000fc60003701670 */
[C---:B----4-:R-:W-:Y:S08]  /*2190*/  HMMA.16816.F32 R56, R8.reuse, R40, RZ ;  /* 0x000000280838723c */ /* 0x050ff000000018ff */
[----:B------:R-:W-:Y:S02]  /*21a0*/  HMMA.16816.F32 R88, R8, R30, RZ ;  /* 0x0000001e0858723c */ /* 0x000fe400000018ff */
[----:B------:R1:W-:Y:S01]  /*21b0*/  LDGSTS.E.BYPASS.LTC128B.128 [R226+0x900], [R18.64], !P0 ;  /* 0x0090000012e27fae */ /* 0x0003e2000c101d46 */
[----:B------:R-:W-:-:S02]  /*21c0*/  ISETP.GE.AND P0, PT, R204, 0x2, PT ;  /* 0x00000002cc00780c */ /* 0x000fc40003f06270 */
[----:B------:R-:W-:Y:S01]  /*21d0*/  IADD3 R204, R204, -0x2, RZ ;  /* 0xfffffffecccc7810 */ /* 0x000fe20007ffe0ff */
[----:B------:R1:W-:Y:S02]  /*21e0*/  LDGSTS.E.BYPASS.LTC128B.128 [R226+0x1900], [R18.64+0x40], !P1 ;  /* 0x0190004012e27fae */ /* 0x0003e4000c901d46 */
[C---:B------:R-:W-:Y:S02]  /*21f0*/  HMMA.16816.F32 R100, R8.reuse, R34, RZ ;  /* 0x000000220864723c */ /* 0x040fe400000018ff */
[----:B------:R1:W-:Y:S04]  /*2200*/  LDGSTS.E.BYPASS.LTC128B.128 [R226+0x2900], [R18.64+0x80], !P3 ;  /* 0x0290008012e27fae */ /* 0x0003e8000d901d46 */
[----:B------:R-:W-:Y:S02]  /*2210*/  LDSM.16.M88.4 R36, [R208+0x4100] ;  /* 0x00410000d024783b */ /* 0x000fe40000000200 */
[C---:B------:R-:W-:Y:S02]  /*2220*/  HMMA.16816.F32 R96, R8.reuse, R46, RZ ;  /* 0x0000002e0860723c */ /* 0x040fe400000018ff */
[----:B------:R-:W-:Y:S04]  /*2230*/  LDSM.16.M88.4 R20, [R211+0x9100] ;  /* 0x00910000d314783b */ /* 0x000fe80000000200 */
[----:B------:R-:W0:Y:S02]  /*2240*/  LDGDEPBAR ;  /* 0x00000000000079af */ /* 0x000e240000000000 */
[----:B------:R-:W-:Y:S08]  /*2250*/  HMMA.16816.F32 R60, R8, R42, RZ ;  /* 0x0000002a083c723c */ /* 0x000ff000000018ff */
[C---:B-----5:R-:W-:Y:S01]  /*2260*/  HMMA.16816.F32 R8, R12.reuse, R28, RZ ;  /* 0x0000001c0c08723c */ /* 0x060fe200000018ff */
[----:B-1----:R-:W-:Y:S07]  /*2270*/  LDSM.16.M88.4 R16, [R212+0x8100] ;  /* 0x00810000d410783b */ /* 0x002fee0000000200 */
[C---:B------:R-:W-:Y:S01]  /*2280*/  HMMA.16816.F32 R108, R12.reuse, R30, RZ ;  /* 0x0000001e0c6c723c */ /* 0x040fe200000018ff */
[----:B------:R-:W1:Y:S07]  /*2290*/  LDSM.16.M88.4 R28, [R211+0x8100] ;  /* 0x00810000d31c783b */ /* 0x000e6e0000000200 */
[C---:B------:R-:W-:Y:S08]  /*22a0*/  HMMA.16816.F32 R92, R12.reuse, R44, RZ ;  /* 0x0000002c0c5c723c */ /* 0x040ff000000018ff */
[C---:B------:R-:W-:Y:S08]  /*22b0*/  HMMA.16816.F32 R116, R12.reuse, R46, RZ ;  /* 0x0000002e0c74723c */ /* 0x040ff000000018ff */
[C---:B------:R-:W-:Y:S08]  /*22c0*/  HMMA.16816.F32 R44, R12.reuse, R40, RZ ;  /* 0x000000280c2c723c */ /* 0x040ff000000018ff */
[----:B------:R-:W-:Y:S08]  /*22d0*/  HMMA.16816.F32 R112, R12, R42, RZ ;  /* 0x0000002a0c70723c */ /* 0x000ff000000018ff */
[----:B------:R-:W-:Y:S08]  /*22e0*/  HMMA.16816.F32 R40, R24, R48, R8 ;  /* 0x000000301828723c */ /* 0x000ff00000001808 */
[C---:B------:R-:W-:Y:S08]  /*22f0*/  HMMA.16816.F32 R128, R4.reuse, R64, R56 ;  /* 0x000000400480723c */ /* 0x040ff00000001838 */
[----:B------:R-:W-:Y:S08]  /*2300*/  HMMA.16816.F32 R56, R4, R50, R88 ;  /* 0x000000320438723c */ /* 0x000ff00000001858 */
[C---:B------:R-:W-:Y:S08]  /*2310*/  HMMA.16816.F32 R104, R12.reuse, R32, RZ ;  /* 0x000000200c68723c */ /* 0x040ff000000018ff */
[----:B------:R-:W-:Y:S01]  /*2320*/  HMMA.16816.F32 R120, R12, R34, RZ ;  /* 0x000000220c78723c */ /* 0x000fe200000018ff */
[----:B------:R-:W2:Y:S04]  /*2330*/  LDSM.16.M88.4 R32, [R213+0x1000] ;  /* 0x00100000d520783b */ /* 0x000ea80000000200 */
[----:B------:R-:W3:Y:S03]  /*2340*/  LDSM.16.M88.4 R12, [R212+0x9100] ;  /* 0x00910000d40c783b */ /* 0x000ee60000000200 */
[C---:B------:R-:W-:Y:S01]  /*2350*/  HMMA.16816.F32 R8, R4.reuse, R48, R52 ;  /* 0x000000300408723c */ /* 0x040fe20000001834 */
[----:B------:R-:W-:Y:S07]  /*2360*/  LDSM.16.M88.4 R52, [R208+0x4500] ;  /* 0x00450000d034783b */ /* 0x000fee0000000200 */
[----:B------:R-:W-:Y:S08]  /*2370*/  HMMA.16816.F32 R132, R4, R68, R76 ;  /* 0x000000440484723c */ /* 0x000ff0000000184c */
[----:B------:R-:W-:Y:S01]  /*2380*/  HMMA.16816.F32 R76, R24, R50, R108 ;  /* 0x00000032184c723c */ /* 0x000fe2000000186c */
[----:B------:R-:W-:Y:S07]  /*2390*/  LDSM.16.M88.4 R48, [R208+0x4900] ;  /* 0x00490000d030783b */ /* 0x000fee0000000200 */
[----:B-1----:R-:W-:Y:S08]  /*23a0*/  HMMA.16816.F32 R40, R28, R36, R40 ;  /* 0x000000241c28723c */ /* 0x002ff00000001828 */
[C---:B------:R-:W-:Y:S08]  /*23b0*/  HMMA.16816.F32 R136, R4.reuse, R72, R80 ;  /* 0x000000480488723c */ /* 0x040ff00000001850 */
[C---:B------:R-:W-:Y:S08]  /*23c0*/  HMMA.16816.F32 R100, R4.reuse, R74, R100 ;  /* 0x0000004a0464723c */ /* 0x040ff00000001864 */
[C---:B------:R-:W-:Y:S08]  /*23d0*/  HMMA.16816.F32 R124, R4.reuse, R70, R96 ;  /* 0x00000046047c723c */ /* 0x040ff00000001860 */
[----:B------:R-:W-:Y:S08]  /*23e0*/  HMMA.16816.F32 R80, R4, R66, R60 ;  /* 0x000000420450723c */ /* 0x000ff0000000183c */
[----:B------:R-:W-:Y:S01]  /*23f0*/  HMMA.16816.F32 R4, R20, R38, R56 ;  /* 0x000000261404723c */ /* 0x000fe20000001838 */
[----:B------:R-:W-:Y:S07]  /*2400*/  LDSM.16.M88.4 R56, [R208+0x4d00] ;  /* 0x004d0000d038783b */ /* 0x000fee0000000200 */
[----:B------:R-:W-:Y:S01]  /*2410*/  HMMA.16816.F32 R144, R24, R64, R44 ;  /* 0x000000401890723c */ /* 0x000fe2000000182c */
[----:B------:R-:W-:Y:S07]  /*2420*/  LDSM.16.M88.4 R44, [R208+0x5100] ;  /* 0x00510000d02c783b */ /* 0x000fee0000000200 */
[----:B------:R-:W-:Y:S01]  /*2430*/  HMMA.16816.F32 R60, R20, R36, R8 ;  /* 0x00000024143c723c */ /* 0x000fe20000001808 */
[----:B------:R-:W1:Y:S07]  /*2440*/  LDSM.16.M88.4 R8, [R211+0xa100] ;  /* 0x00a10000d308783b */ /* 0x000e6e0000000200 */
[----:B------:R-:W-:Y:S01]  /*2450*/  HMMA.16816.F32 R76, R28, R38, R76 ;  /* 0x000000261c4c723c */ /* 0x000fe2000000184c */
[----:B------:R-:W-:Y:S07]  /*2460*/  LDSM.16.M88.4 R36, [R213+0x2000] ;  /* 0x00200000d524783b */ /* 0x000fee0000000200 */
[----:B--2---:R-:W-:Y:S08]  /*2470*/  HMMA.16816.F32 R40, R16, R32, R40 ;  /* 0x000000201028723c */ /* 0x004ff00000001828 */
[C---:B------:R-:W-:Y:S08]  /*2480*/  HMMA.16816.F32 R140, R24.reuse, R68, R92 ;  /* 0x00000044188c723c */ /* 0x040ff0000000185c */
[----:B------:R-:W-:Y:S08]  /*2490*/  HMMA.16816.F32 R92, R24, R66, R112 ;  /* 0x00000042185c723c */ /* 0x000ff00000001870 */
[----:B---3--:R-:W-:Y:S01]  /*24a0*/  HMMA.16816.F32 R64, R12, R34, R4 ;  /* 0x000000220c40723c */ /* 0x008fe20000001804 */
[----:B------:R-:W2:Y:S07]  /*24b0*/  LDSM.16.M88.4 R4, [R211+0xb100] ;  /* 0x00b10000d304783b */ /* 0x000eae0000000200 */
[C---:B------:R-:W-:Y:S08]  /*24c0*/  HMMA.16816.F32 R104, R24.reuse, R72, R104 ;  /* 0x000000481868723c */ /* 0x040ff00000001868 */
[C---:B------:R-:W-:Y:S08]  /*24d0*/  HMMA.16816.F32 R72, R24.reuse, R74, R120 ;  /* 0x0000004a1848723c */ /* 0x040ff00000001878 */
[----:B------:R-:W-:Y:S01]  /*24e0*/  HMMA.16816.F32 R88, R24, R70, R116 ;  /* 0x000000461858723c */ /* 0x000fe20000001874 */
[----:B------:R-:W3:Y:S07]  /*24f0*/  LDSM.16.M88.4 R24, [R212+0xa100] ;  /* 0x00a10000d418783b */ /* 0x000eee0000000200 */
[----:B------:R-:W-:Y:S08]  /*2500*/  HMMA.16816.F32 R60, R12, R32, R60 ;  /* 0x000000200c3c723c */ /* 0x000ff0000000183c */
[----:B------:R-:W-:Y:S08]  /*2510*/  HMMA.16816.F32 R32, R16, R34, R76 ;  /* 0x000000221020723c */ /* 0x000ff0000000184c */
[----:B-1----:R-:W-:Y:S01]  /*2520*/  HMMA.16816.F32 R68, R8, R44, R40 ;  /* 0x0000002c0844723c */ /* 0x002fe20000001828 */
[----:B------:R-:W-:Y:S07]  /*2530*/  LDSM.16.M88.4 R40, [R213+0x1400] ;  /* 0x00140000d528783b */ /* 0x000fee0000000200 */
[C---:B------:R-:W-:Y:S08]  /*2540*/  HMMA.16816.F32 R108, R20.reuse, R48, R132 ;  /* 0x00000030146c723c */ /* 0x040ff00000001884 */
[C---:B------:R-:W-:Y:S08]  /*2550*/  HMMA.16816.F32 R96, R20.reuse, R52, R136 ;  /* 0x000000341460723c */ /* 0x040ff00000001888 */
[C---:B------:R-:W-:Y:S08]  /*2560*/  HMMA.16816.F32 R132, R20.reuse, R56, R128 ;  /* 0x000000381484723c */ /* 0x040ff00000001880 */
[C---:B------:R-:W-:Y:S08]  /*2570*/  HMMA.16816.F32 R100, R20.reuse, R54, R100 ;  /* 0x000000361464723c */ /* 0x040ff00000001864 */
[C---:B------:R-:W-:Y:S08]  /*2580*/  HMMA.16816.F32 R124, R20.reuse, R50, R124 ;  /* 0x00000032147c723c */ /* 0x040ff0000000187c */
[----:B------:R-:W-:Y:S01]  /*2590*/  HMMA.16816.F32 R120, R20, R58, R80 ;  /* 0x0000003a1478723c */ /* 0x000fe20000001850 */
[----:B------:R-:W1:Y:S07]  /*25a0*/  LDSM.16.M88.4 R20, [R212+0xb100] ;  /* 0x00b10000d414783b */ /* 0x000e6e0000000200 */
[-C--:B------:R-:W-:Y:S08]  /*25b0*/  HMMA.16816.F32 R32, R8, R46.reuse, R32 ;  /* 0x0000002e0820723c */ /* 0x080ff00000001820 */
[----:B--2---:R-:W-:Y:S08]  /*25c0*/  HMMA.16816.F32 R64, R4, R46, R64 ;  /* 0x0000002e0440723c */ /* 0x004ff00000001840 */
[----:B---3--:R-:W-:Y:S08]  /*25d0*/  HMMA.16816.F32 R76, R24, R36, R68 ;  /* 0x00000024184c723c */ /* 0x008ff00000001844 */
[----:B------:R-:W-:Y:S01]  /*25e0*/  HMMA.16816.F32 R60, R4, R44, R60 ;  /* 0x0000002c043c723c */ /* 0x000fe2000000183c */
[----:B------:R-:W2:Y:S07]  /*25f0*/  LDSM.16.M88.4 R44, [R213+0x1800] ;  /* 0x00180000d52c783b */ /* 0x000eae0000000200 */
[----:B------:R-:W-:Y:S08]  /*2600*/  HMMA.16816.F32 R80, R28, R52, R104 ;  /* 0x000000341c50723c */ /* 0x000ff00000001868 */
[----:B------:R-:W-:Y:S01]  /*2610*/  HMMA.16816.F32 R68, R24, R38, R32 ;  /* 0x000000261844723c */ /* 0x000fe20000001820 */
[----:B------:R-:W-:Y:S01]  /*2620*/  FMUL.FTZ R0, R76, c[0x0][0x320] ;  /* 0x0000c8004c007a20 */ /* 0x000fe20000410000 */
[----:B------:R-:W-:Y:S06]  /*2630*/  LDSM.16.M88.4 R32, [R213+0x1c00] ;  /* 0x001c0000d520783b */ /* 0x000fec0000000200 */
[C---:B------:R-:W-:Y:S08]  /*2640*/  HMMA.16816.F32 R72, R28.reuse, R54, R72 ;  /* 0x000000361c48723c */ /* 0x040ff00000001848 */
[C---:B------:R-:W-:Y:S01]  /*2650*/  HMMA.16816.F32 R104, R28.reuse, R48, R140 ;  /* 0x000000301c68723c */ /* 0x040fe2000000188c */
[----:B------:R3:W4:Y:S07]  /*2660*/  MUFU.TANH R142, R0 ;  /* 0x00000000008e7308 */ /* 0x00072e0000002400 */
[C---:B------:R-:W-:Y:S08]  /*2670*/  HMMA.16816.F32 R116, R28.reuse, R50, R88 ;  /* 0x000000321c74723c */ /* 0x040ff00000001858 */
[----:B------:R-:W-:Y:S01]  /*2680*/  HMMA.16816.F32 R128, R28, R56, R144 ;  /* 0x000000381c80723c */ /* 0x000fe20000001890 */
[----:B---3--:R-:W-:-:S04]  /*2690*/  FMUL.FTZ R0, R77, c[0x0][0x320] ;  /* 0x0000c8004d007a20 */ /* 0x008fc80000410000 */
[----:B------:R3:W5:Y:S03]  /*26a0*/  MUFU.TANH R141, R0 ;  /* 0x00000000008d7308 */ /* 0x0007660000002400 */
[----:B------:R-:W-:Y:S01]  /*26b0*/  HMMA.16816.F32 R112, R28, R58, R92 ;  /* 0x0000003a1c70723c */ /* 0x000fe2000000185c */
[----:B------:R-:W2:Y:S07]  /*26c0*/  LDSM.16.M88.4 R28, [R208+0x5500] ;  /* 0x00550000d01c783b */ /* 0x000eae0000000200 */
[----:B-1----:R-:W-:Y:S01]  /*26d0*/  HMMA.16816.F32 R64, R20, R38, R64 ;  /* 0x000000261440723c */ /* 0x002fe20000001840 */
[----:B---3--:R-:W-:-:S07]  /*26e0*/  FMUL.FTZ R0, R68, c[0x0][0x320] ;  /* 0x0000c80044007a20 */ /* 0x008fce0000410000 */
[----:B------:R-:W-:Y:S01]  /*26f0*/  HMMA.16816.F32 R52, R20, R36, R60 ;  /* 0x000000241434723c */ /* 0x000fe2000000183c */
[----:B------:R1:W3:Y:S01]  /*2700*/  MUFU.TANH R140, R0 ;  /* 0x00000000008c7308 */ /* 0x0002e20000002400 */
[----:B------:R-:W3:Y:S06]  /*2710*/  LDSM.16.M88.4 R36, [R213+0x2400] ;  /* 0x00240000d524783b */ /* 0x000eec0000000200 */
[-C--:B------:R-:W-:Y:S08]  /*2720*/  HMMA.16816.F32 R48, R16, R40.reuse, R80 ;  /* 0x000000281030723c */ /* 0x080ff00000001850 */
[----:B------:R-:W-:Y:S01]  /*2730*/  HMMA.16816.F32 R56, R12, R40, R96 ;  /* 0x000000280c38723c */ /* 0x000fe20000001860 */
[----:B-1----:R-:W-:-:S04]  /*2740*/  FMUL.FTZ R0, R69, c[0x0][0x320] ;  /* 0x0000c80045007a20 */ /* 0x002fc80000410000 */
[----:B------:R1:W1:Y:S03]  /*2750*/  MUFU.TANH R139, R0 ;  /* 0x00000000008b7308 */ /* 0x0002660000002400 */
[-C--:B------:R-:W-:Y:S08]  /*2760*/  HMMA.16816.F32 R96, R12, R42.reuse, R100 ;  /* 0x0000002a0c60723c */ /* 0x080ff00000001864 */
[----:B------:R-:W-:Y:S01]  /*2770*/  HMMA.16816.F32 R40, R16, R42, R72 ;  /* 0x0000002a1028723c */ /* 0x000fe20000001848 */
[----:B-1----:R-:W-:-:S07]  /*2780*/  FMUL.FTZ R0, R67, c[0x0][0x320] ;  /* 0x0000c80043007a20 */ /* 0x002fce0000410000 */
[----:B--2---:R-:W-:Y:S01]  /*2790*/  HMMA.16816.F32 R88, R12, R44, R108 ;  /* 0x0000002c0c58723c */ /* 0x004fe2000000186c */
[----:B------:R1:W-:Y:S07]  /*27a0*/  MUFU.TANH R143, R0 ;  /* 0x00000000008f7308 */ /* 0x0003ee0000002400 */
[C---:B------:R-:W-:Y:S08]  /*27b0*/  HMMA.16816.F32 R48, R8.reuse, R28, R48 ;  /* 0x0000001c0830723c */ /* 0x040ff00000001830 */
[----:B------:R-:W-:Y:S01]  /*27c0*/  HMMA.16816.F32 R40, R8, R30, R40 ;  /* 0x0000001e0828723c */ /* 0x000fe20000001828 */
[----:B-1----:R-:W-:-:S04]  /*27d0*/  FMUL.FTZ R0, R52, c[0x0][0x320] ;  /* 0x0000c80034007a20 */ /* 0x002fc80000410000 */
[----:B------:R1:W-:Y:S03]  /*27e0*/  MUFU.TANH R109, R0 ;  /* 0x00000000006d7308 */ /* 0x0003e60000002400 */
[C---:B------:R-:W-:Y:S08]  /*27f0*/  HMMA.16816.F32 R80, R12.reuse, R34, R120 ;  /* 0x000000220c50723c */ /* 0x040ff00000001878 */
[----:B------:R-:W-:Y:S01]  /*2800*/  HMMA.16816.F32 R92, R12, R46, R124 ;  /* 0x0000002e0c5c723c */ /* 0x000fe2000000187c */
[----:B-1----:R-:W-:-:S07]  /*2810*/  FMUL.FTZ R0, R53, c[0x0][0x320] ;  /* 0x0000c80035007a20 */ /* 0x002fce0000410000 */
[----:B------:R-:W-:Y:S01]  /*2820*/  HMMA.16816.F32 R100, R12, R32, R132 ;  /* 0x000000200c64723c */ /* 0x000fe20000001884 */
[----:B------:R1:W-:Y:S01]  /*2830*/  MUFU.TANH R108, R0 ;  /* 0x00000000006c7308 */ /* 0x0003e20000002400 */
[----:B------:R-:W2:Y:S06]  /*2840*/  LDSM.16.M88.4 R12, [R208+0x5900] ;  /* 0x00590000d00c783b */ /* 0x000eac0000000200 */
[C---:B------:R-:W-:Y:S08]  /*2850*/  HMMA.16816.F32 R72, R16.reuse, R44, R104 ;  /* 0x0000002c1048723c */ /* 0x040ff00000001868 */
[----:B------:R-:W-:Y:S01]  /*2860*/  HMMA.16816.F32 R60, R16, R46, R116 ;  /* 0x0000002e103c723c */ /* 0x000fe20000001874 */
[----:B-1----:R-:W-:-:S04]  /*2870*/  FMUL.FTZ R0, R54, c[0x0][0x320] ;  /* 0x0000c80036007a20 */ /* 0x002fc80000410000 */
[----:B------:R1:W-:Y:S02]  /*2880*/  MUFU.TANH R111, R0 ;  /* 0x00000000006f7308 */ /* 0x0003e40000002400 */
[----:B-1----:R-:W-:Y:S02]  /*2890*/  FMUL.FTZ R0, R55, c[0x0][0x320] ;  /* 0x0000c80037007a20 */ /* 0x002fe40000410000 */
[----:B---3--:R-:W-:Y:S04]  /*28a0*/  HMMA.16816.F32 R52, R24, R36, R48 ;  /* 0x000000241834723c */ /* 0x008fe80000001830 */
[----:B------:R1:W-:Y:S04]  /*28b0*/  MUFU.TANH R110, R0 ;  /* 0x00000000006e7308 */ /* 0x0003e80000002400 */
[----:B------:R-:W-:Y:S08]  /*28c0*/  HMMA.16816.F32 R48, R4, R28, R56 ;  /* 0x0000001c0430723c */ /* 0x000ff00000001838 */
[----:B------:R-:W-:Y:S01]  /*28d0*/  HMMA.16816.F32 R56, R24, R38, R40 ;  /* 0x000000261838723c */ /* 0x000fe20000001828 */
[----:B------:R-:W3:Y:S01]  /*28e0*/  LDSM.16.M88.4 R40, [R208+0x5d00] ;  /* 0x005d0000d028783b */ /* 0x000ee20000000200 */
[----:B-1----:R-:W-:-:S04]  /*28f0*/  FMUL.FTZ R0, R78, c[0x0][0x320] ;  /* 0x0000c8004e007a20 */ /* 0x002fc80000410000 */
[----:B------:R1:W-:Y:S02]  /*2900*/  MUFU.TANH R123, R0 ;  /* 0x00000000007b7308 */ /* 0x0003e40000002400 */
[----:B------:R-:W-:Y:S08]  /*2910*/  HMMA.16816.F32 R28, R4, R30, R96 ;  /* 0x0000001e041c723c */ /* 0x000ff00000001860 */
[----:B--2---:R-:W-:Y:S01]  /*2920*/  HMMA.16816.F32 R44, R8, R12, R72 ;  /* 0x0000000c082c723c */ /* 0x004fe20000001848 */
[----:B-1----:R-:W-:-:S07]  /*2930*/  FMUL.FTZ R0, R79, c[0x0][0x320] ;  /* 0x0000c8004f007a20 */ /* 0x002fce0000410000 */
[----:B------:R-:W-:Y:S01]  /*2940*/  HMMA.16816.F32 R76, R4, R14, R92 ;  /* 0x0000000e044c723c */ /* 0x000fe2000000185c */
[----:B------:R1:W-:Y:S07]  /*2950*/  MUFU.TANH R122, R0 ;  /* 0x00000000007a7308 */ /* 0x0003ee0000002400 */
[----:B------:R-:W-:Y:S08]  /*2960*/  HMMA.16816.F32 R28, R20, R38, R28 ;  /* 0x00000026141c723c */ /* 0x000ff0000000181c */
[----:B---3--:R-:W-:Y:S01]  /*2970*/  HMMA.16816.F32 R100, R4, R40, R100 ;  /* 0x000000280464723c */ /* 0x008fe20000001864 */
[----:B-1----:R-:W-:-:S04]  /*2980*/  FMUL.FTZ R0, R70, c[0x0][0x320] ;  /* 0x0000c80046007a20 */ /* 0x002fc80000410000 */
[----:B------:R1:W-:Y:S03]  /*2990*/  MUFU.TANH R121, R0 ;  /* 0x0000000000797308 */ /* 0x0003e60000002400 */
[----:B------:R-:W-:Y:S01]  /*29a0*/  HMMA.16816.F32 R80, R4, R42, R80 ;  /* 0x0000002a0450723c */ /* 0x000fe20000001850 */
[----:B-1----:R-:W-:-:S07]  /*29b0*/  FMUL.FTZ R0, R71, c[0x0][0x320] ;  /* 0x0000c80047007a20 */ /* 0x002fce0000410000 */
[----:B------:R-:W-:Y:S01]  /*29c0*/  HMMA.16816.F32 R68, R16, R34, R112 ;  /* 0x000000221044723c */ /* 0x000fe20000001870 */
[----:B------:R1:W-:Y:S02]  /*29d0*/  MUFU.TANH R120, R0 ;  /* 0x0000000000787308 */ /* 0x0003e40000002400 */
[----:B-1----:R-:W-:-:S06]  /*29e0*/  FMUL.FTZ R0, R64, c[0x0][0x320] ;  /* 0x0000c80040007a20 */ /* 0x002fcc0000410000 */
[----:B------:R1:W-:Y:S02]  /*29f0*/  MUFU.TANH R104, R0 ;  /* 0x0000000000687308 */ /* 0x0003e40000002400 */
[----:B-1----:R-:W-:-:S06]  /*2a00*/  FMUL.FTZ R0, R65, c[0x0][0x320] ;  /* 0x0000c80041007a20 */ /* 0x002fcc0000410000 */
[----:B------:R1:W-:Y:S02]  /*2a10*/  MUFU.TANH R87, R0 ;  /* 0x0000000000577308 */ /* 0x0003e40000002400 */
[----:B-1----:R-:W-:Y:S02]  /*2a20*/  FMUL.FTZ R0, R66, c[0x0][0x320] ;  /* 0x0000c80042007a20 */ /* 0x002fe40000410000 */
[----:B------:R-:W-:Y:S01]  /*2a30*/  HMMA.16816.F32 R64, R16, R32, R128 ;  /* 0x000000201040723c */ /* 0x000fe20000001880 */
[----:B------:R-:W1:Y:S03]  /*2a40*/  LDSM.16.M88.4 R32, [R213+0x2800] ;  /* 0x00280000d520783b */ /* 0x000e660000000200 */
[----:B------:R2:W-:Y:S04]  /*2a50*/  MUFU.TANH R105, R0 ;  /* 0x0000000000697308 */ /* 0x0005e80000002400 */
[----:B------:R-:W-:Y:S08]  /*2a60*/  HMMA.16816.F32 R16, R20, R36, R48 ;  /* 0x000000241410723c */ /* 0x000ff00000001830 */
[----:B------:R-:W-:Y:S01]  /*2a70*/  HMMA.16816.F32 R48, R4, R12, R88 ;  /* 0x0000000c0430723c */ /* 0x000fe20000001858 */
[----:B--2---:R-:W-:-:S04]  /*2a80*/  FMUL.FTZ R0, R52, c[0x0][0x320] ;  /* 0x0000c80034007a20 */ /* 0x004fc80000410000 */
[----:B------:R2:W3:Y:S02]  /*2a90*/  MUFU.TANH R136, R0 ;  /* 0x0000000000887308 */ /* 0x0004e40000002400 */
[----:B------:R-:W-:Y:S01]  /*2aa0*/  SHF.R.S32.HI R4, RZ, 0x1f, R152 ;  /* 0x0000001fff047819 */ /* 0x000fe20000011498 */
[----:B------:R-:W-:Y:S01]  /*2ab0*/  FMUL.FTZ R7, R59, c[0x0][0x320] ;  /* 0x0000c8003b077a20 */ /* 0x000fe20000410000 */
[----:B------:R-:W-:Y:S01]  /*2ac0*/  SHF.R.S32.HI R5, RZ, 0x1f, R2 ;  /* 0x0000001fff057819 */ /* 0x000fe20000011402 */
[C---:B------:R-:W-:Y:S03]  /*2ad0*/  HMMA.16816.F32 R12, R8.reuse, R14, R60 ;  /* 0x0000000e080c723c */ /* 0x040fe6000000183c */
[----:B------:R-:W-:Y:S05]  /*2ae0*/  MUFU.TANH R92, R7 ;  /* 0x00000007005c7308 */ /* 0x000fea0000002400 */
[----:B------:R-:W-:Y:S01]  /*2af0*/  HMMA.16816.F32 R64, R8, R40, R64 ;  /* 0x000000280840723c */ /* 0x000fe20000001840 */
[----:B--2---:R-:W-:-:S04]  /*2b00*/  FMUL.FTZ R0, R53, c[0x0][0x320] ;  /* 0x0000c80035007a20 */ /* 0x004fc80000410000 */
[----:B------:R2:W2:Y:S03]  /*2b10*/  MUFU.TANH R137, R0 ;  /* 0x0000000000897308 */ /* 0x0004a60000002400 */
[----:B------:R-:W-:Y:S07]  /*2b20*/  HMMA.16816.F32 R40, R8, R42, R68 ;  /* 0x0000002a0828723c */ /* 0x000fee0000001844 */
[----:B------:R-:W-:Y:S01]  /*2b30*/  IMAD.MOV.U32 R11, RZ, RZ, -0x40 ;  /* 0xffffffc0ff0b7424 */ /* 0x000fe200078e00ff */
[----:B-1----:R-:W-:Y:S03]  /*2b40*/  HMMA.16816.F32 R36, R20, R32, R48 ;  /* 0x000000201424723c */ /* 0x002fe60000001830 */
[----:B------:R-:W-:-:S02]  /*2b50*/  IMAD R11, R148, R11, 0x1 ;  /* 0x00000001940b7424 */ /* 0x000fc400078e020b */
[----:B--2---:R-:W-:-:S04]  /*2b60*/  FMUL.FTZ R0, R56, c[0x0][0x320] ;  /* 0x0000c80038007a20 */ /* 0x004fc80000410000 */
[----:B------:R1:W2:Y:S02]  /*2b70*/  MUFU.TANH R138, R0 ;  /* 0x00000000008a7308 */ /* 0x0002a40000002400 */
[----:B-1----:R-:W-:-:S06]  /*2b80*/  FMUL.FTZ R0, R57, c[0x0][0x320] ;  /* 0x0000c80039007a20 */ /* 0x002fcc0000410000 */
[----:B------:R1:W-:Y:S02]  /*2b90*/  MUFU.TANH R96, R0 ;  /* 0x0000000000607308 */ /* 0x0003e40000002400 */
[----:B-1----:R-:W-:-:S06]  /*2ba0*/  FMUL.FTZ R0, R54, c[0x0][0x320] ;  /* 0x0000c80036007a20 */ /* 0x002fcc0000410000 */
[----:B------:R1:W-:Y:S02]  /*2bb0*/  MUFU.TANH R88, R0 ;  /* 0x0000000000587308 */ /* 0x0003e40000002400 */
[----:B-1----:R-:W-:Y:S02]  /*2bc0*/  FMUL.FTZ R0, R55, c[0x0][0x320] ;  /* 0x0000c80037007a20 */ /* 0x002fe40000410000 */
[C---:B------:R-:W-:Y:S04]  /*2bd0*/  HMMA.16816.F32 R52, R24.reuse, R32, R44 ;  /* 0x000000201834723c */ /* 0x040fe8000000182c */
[----:B------:R1:W-:Y:S04]  /*2be0*/  MUFU.TANH R94, R0 ;  /* 0x00000000005e7308 */ /* 0x0003e80000002400 */
[-C--:B------:R-:W-:Y:S08]  /*2bf0*/  HMMA.16816.F32 R44, R24, R34.reuse, R12 ;  /* 0x00000022182c723c */ /* 0x080ff0000000180c */
[----:B------:R-:W-:Y:S01]  /*2c00*/  HMMA.16816.F32 R32, R20, R34, R76 ;  /* 0x000000221420723c */ /* 0x000fe2000000184c */
[----:B-1----:R-:W-:-:S02]  /*2c10*/  FMUL.FTZ R0, R16, c[0x0][0x320] ;  /* 0x0000c80010007a20 */ /* 0x002fc40000410000 */
[----:B------:R-:W-:Y:S02]  /*2c20*/  FMUL.FTZ R16, R28, c[0x0][0x320] ;  /* 0x0000c8001c107a20 */ /* 0x000fe40000410000 */
[----:B------:R1:W1:Y:S02]  /*2c30*/  MUFU.TANH R85, R0 ;  /* 0x0000000000557308 */ /* 0x0002640000002400 */
[----:B-1----:R-:W-:-:S06]  /*2c40*/  FMUL.FTZ R0, R17, c[0x0][0x320] ;  /* 0x0000c80011007a20 */ /* 0x002fcc0000410000 */
[----:B------:R1:W-:Y:S02]  /*2c50*/  MUFU.TANH R56, R0 ;  /* 0x0000000000387308 */ /* 0x0003e40000002400 */
[----:B-1----:R-:W-:-:S06]  /*2c60*/  FMUL.FTZ R0, R18, c[0x0][0x320] ;  /* 0x0000c80012007a20 */ /* 0x002fcc0000410000 */
[----:B------:R1:W-:Y:S02]  /*2c70*/  MUFU.TANH R73, R0 ;  /* 0x0000000000497308 */ /* 0x0003e40000002400 */
[----:B-1----:R-:W-:-:S06]  /*2c80*/  FMUL.FTZ R0, R19, c[0x0][0x320] ;  /* 0x0000c80013007a20 */ /* 0x002fcc0000410000 */
[----:B------:R1:W-:Y:S02]  /*2c90*/  MUFU.TANH R72, R0 ;  /* 0x0000000000487308 */ /* 0x0003e40000002400 */
[----:B-1----:R-:W-:Y:S01]  /*2ca0*/  LEA.HI R0, R4, R152, RZ, 0x2 ;  /* 0x0000009804007211 */ /* 0x002fe200078f10ff */
[----:B------:R-:W-:-:S05]  /*2cb0*/  FMUL.FTZ R4, R58, c[0x0][0x320] ;  /* 0x0000c8003a047a20 */ /* 0x000fca0000410000 */
[----:B------:R1:W1:Y:S01]  /*2cc0*/  MUFU.TANH R58, R16 ;  /* 0x00000010003a7308 */ /* 0x0002620000002400 */
[----:B------:R-:W-:-:S05]  /*2cd0*/  LOP3.LUT R0, R0, 0xffffffc, RZ, 0xc0, !PT ;  /* 0x0ffffffc00007812 */ /* 0x000fca00078ec0ff */
[----:B------:R-:W-:Y:S01]  /*2ce0*/  IMAD.IADD R6, R152, 0x1, -R0 ;  /* 0x0000000198067824 */ /* 0x000fe200078e0a00 */
[----:B------:R-:W-:Y:S01]  /*2cf0*/  LEA.HI R0, R84, R84, RZ, 0x1 ;  /* 0x0000005454007211 */ /* 0x000fe200078f08ff */
[----:B------:R2:W-:Y:S01]  /*2d00*/  MUFU.TANH R93, R4 ;  /* 0x00000004005d7308 */ /* 0x0005e20000002400 */
[----:B-1----:R-:W1:Y:S01]  /*2d10*/  LDSM.16.M88.4 R16, [R213+0x2c00] ;  /* 0x002c0000d510783b */ /* 0x002e620000000200 */
[----:B------:R-:W-:-:S04]  /*2d20*/  DEPBAR.LE SB0, 0x0 ;  /* 0x000080000000791a */ /* 0x000fc80000000000 */
[----:B--2---:R-:W-:-:S04]  /*2d30*/  LEA.HI R4, R5, R2, RZ, 0x2 ;  /* 0x0000000205047211 */ /* 0x004fc800078f10ff */
[C---:B------:R-:W-:Y:S02]  /*2d40*/  LEA.HI.SX32 R5, R4.reuse, R236, 0x1e ;  /* 0x000000ec04057211 */ /* 0x040fe400078ff2ff */
[----:B------:R-:W-:-:S03]  /*2d50*/  LOP3.LUT R4, R4, 0x7ffffffc, RZ, 0xc0, !PT ;  /* 0x7ffffffc04047812 */ /* 0x000fc600078ec0ff */
[----:B------:R-:W-:Y:S01]  /*2d60*/  IMAD R7, R6, 0x10, R5 ;  /* 0x0000001006077824 */ /* 0x000fe200078e0205 */
[C---:B------:R-:W-:Y:S01]  /*2d70*/  LOP3.LUT R6, R0.reuse, 0x1ffffffe, RZ, 0xc0, !PT ;  /* 0x1ffffffe00067812 */ /* 0x040fe200078ec0ff */
[----:B------:R-:W-:Y:S02]  /*2d80*/  IMAD.SHL.U32 R5, R0, 0x20, RZ ;  /* 0x0000002000057824 */ /* 0x000fe400078e00ff */
[----:B------:R-:W-:-:S03]  /*2d90*/  IMAD.IADD R2, R2, 0x1, -R4 ;  /* 0x0000000102027824 */ /* 0x000fc600078e0a04 */
[----:B------:R-:W-:Y:S01]  /*2da0*/  LOP3.LUT R0, R5, 0xffffffc0, RZ, 0xc0, !PT ;  /* 0xffffffc005007812 */ /* 0x000fe200078ec0ff */
[----:B------:R-:W-:Y:S02]  /*2db0*/  IMAD.IADD R5, R84, 0x1, -R6 ;  /* 0x0000000154057824 */ /* 0x000fe400078e0a06 */
[----:B------:R-:W-:Y:S02]  /*2dc0*/  FMUL.FTZ R6, R29, c[0x0][0x320] ;  /* 0x0000c8001d067a20 */ /* 0x000fe40000410000 */
[----:B------:R-:W-:Y:S02]  /*2dd0*/  IMAD.IADD R0, R0, 0x1, R7 ;  /* 0x0000000100007824 */ /* 0x000fe400078e0207 */
[----:B------:R2:W-:Y:S01]  /*2de0*/  MUFU.TANH R107, R6 ;  /* 0x00000006006b7308 */ /* 0x0005e20000002400 */
[----:B------:R-:W-:Y:S02]  /*2df0*/  IMAD.SHL.U32 R12, R2, 0x2, RZ ;  /* 0x00000002020c7824 */ /* 0x000fe400078e00ff */
[----:B------:R-:W-:-:S03]  /*2e00*/  IMAD R160, R5, 0x8, R0 ;  /* 0x0000000805a07824 */ /* 0x000fc600078e0200 */
[----:B------:R-:W-:Y:S01]  /*2e10*/  IADD3 R2, -R12, R11, R159 ;  /* 0x0000000b0c027210 */ /* 0x000fe20007ffe19f */
[----:B------:R-:W-:Y:S01]  /*2e20*/  @P2 IMAD.HI.U32 R5, R160, c[0x0][0x2c8], RZ ;  /* 0x0000b200a0052a27 */ /* 0x000fe200078e00ff */
[----:B------:R-:W-:Y:S01]  /*2e30*/  STL [R1+0x6c], R160 ;  /* 0x00006ca001007387 */ /* 0x000fe20000100800 */
[-C--:B-1----:R-:W-:Y:S02]  /*2e40*/  HMMA.16816.F32 R64, R24, R16.reuse, R64 ;  /* 0x000000101840723c */ /* 0x082fe40000001840 */
[----:B------:R-:W-:Y:S01]  /*2e50*/  IMAD.MOV.U32 R0, RZ, RZ, R160 ;  /* 0x000000ffff007224 */ /* 0x000fe200078e00a0 */
[----:B------:R-:W-:Y:S01]  /*2e60*/  @P2 SHF.R.U32.HI R0, RZ, c[0x0][0x2cc], R5 ;  /* 0x0000b300ff002a19 */ /* 0x000fe20000011605 */
[----:B------:R-:W-:Y:S01]  /*2e70*/  FMUL.FTZ R5, R31, c[0x0][0x320] ;  /* 0x0000c8001f057a20 */ /* 0x000fe20000410000 */
[----:B------:R-:W-:Y:S01]  /*2e80*/  STL [R1+0x70], R12 ;  /* 0x0000700c01007387 */ /* 0x000fe20000100800 */
[----:B--2---:R-:W-:Y:S02]  /*2e90*/  FMUL.FTZ R6, R30, c[0x0][0x320] ;  /* 0x0000c8001e067a20 */ /* 0x004fe40000410000 */
[----:B------:R1:W-:Y:S01]  /*2ea0*/  MUFU.TANH R106, R5 ;  /* 0x00000005006a7308 */ /* 0x0003e20000002400 */
[----:B------:R-:W2:Y:S01]  /*2eb0*/  SHFL.IDX PT, R7, R0, RZ, 0x1c1f ;  /* 0x001c1fff00077589 */ /* 0x000ea200000e0000 */
[C---:B------:R-:W-:Y:S03]  /*2ec0*/  HMMA.16816.F32 R28, R20.reuse, R16, R100 ;  /* 0x00000010141c723c */ /* 0x040fe60000001864 */
[----:B------:R-:W2:Y:S03]  /*2ed0*/  SHFL.IDX PT, R8, R0, 0x1, 0x1c1f ;  /* 0x003c1f0000087f89 */ /* 0x000ea600000e0000 */
[----:B------:R3:W-:Y:S01]  /*2ee0*/  MUFU.TANH R59, R6 ;  /* 0x00000006003b7308 */ /* 0x0007e20000002400 */
[----:B------:R-:W2:Y:S01]  /*2ef0*/  SHFL.IDX PT, R10, R0, 0x2, 0x1c1f ;  /* 0x005c1f00000a7f89 */ /* 0x000ea200000e0000 */
[----:B------:R-:W-:Y:S03]  /*2f00*/  HMMA.16816.F32 R20, R20, R18, R80 ;  /* 0x000000121414723c */ /* 0x000fe60000001850 */
[----:B------:R2:W4:Y:S01]  /*2f10*/  SHFL.IDX PT, R9, R0, 0x3, 0x1c1f ;  /* 0x007c1f0000097f89 */ /* 0x00052200000e0000 */
[----:B-1----:R-:W-:-:S04]  /*2f20*/  FMUL.FTZ R5, R52, c[0x0][0x320] ;  /* 0x0000c80034057a20 */ /* 0x002fc80000410000 */
[----:B------:R-:W-:Y:S01]  /*2f30*/  HMMA.16816.F32 R24, R24, R18, R40 ;  /* 0x000000121818723c */ /* 0x000fe20000001828 */
[----:B------:R1:W-:Y:S01]  /*2f40*/  MUFU.TANH R174, R5 ;  /* 0x0000000500ae7308 */ /* 0x0003e20000002400 */
[----:B---3--:R-:W-:-:S14]  /*2f50*/  @P0 SHF.R.S32.HI R6, RZ, 0x1f, R204 ;  /* 0x0000001fff060819 */ /* 0x008fdc00000114cc */
[----:B------:R-:W-:Y:S02]  /*2f60*/  FMUL.FTZ R19, R22, c[0x0][0x320] ;  /* 0x0000c80016137a20 */ /* 0x000fe40000410000 */
[----:B--2---:R-:W-:Y:S02]  /*2f70*/  @P0 IMAD R0, R154, R204, RZ ;  /* 0x000000cc9a000224 */ /* 0x004fe400078e02ff */
[----:B-1----:R-:W-:-:S04]  /*2f80*/  @P0 IMAD.WIDE.U32 R4, R204, R155, R162 ;  /* 0x0000009bcc040225 */ /* 0x002fc800078e00a2 */
[----:B------:R-:W-:Y:S01]  /*2f90*/  @P0 IMAD R0, R6, R155, R0 ;  /* 0x0000009b06000224 */ /* 0x000fe200078e0200 */
[----:B------:R-:W-:Y:S01]  /*2fa0*/  BAR.SYNC.DEFER_BLOCKING 0x0 ;  /* 0x0000000000007b1d */ /* 0x000fe20000010000 */
[C---:B------:R-:W-:Y:S01]  /*2fb0*/  @P0 LEA R14, P1, R4.reuse, c[0x0][0x1c8], 0x1 ;  /* 0x00007200040e0a11 */ /* 0x040fe200078208ff */
[----:B------:R-:W-:Y:S02]  /*2fc0*/  FMUL.FTZ R6, R53, c[0x0][0x320] ;  /* 0x0000c80035067a20 */ /* 0x000fe40000410000 */
[----:B------:R-:W-:Y:S02]  /*2fd0*/  @P0 IMAD.IADD R0, R5, 0x1, R0 ;  /* 0x0000000105000824 */ /* 0x000fe400078e0200 */
[----:B------:R1:W-:Y:S01]  /*2fe0*/  MUFU.TANH R177, R6 ;  /* 0x0000000600b17308 */ /* 0x0003e20000002400 */
[----:B------:R-:W-:Y:S02]  /*2ff0*/  FMUL.FTZ R18, R23, c[0x0][0x320] ;  /* 0x0000c80017127a20 */ /* 0x000fe40000410000 */
[----:B------:R-:W-:Y:S01]  /*3000*/  @P0 LEA.HI.X R15, R4, c[0x0][0x1cc], R0, 0x1, P1 ;  /* 0x00007300040f0a11 */ /* 0x000fe200008f0c00 */
[----:B------:R-:W-:-:S02]  /*3010*/  IMAD.IADD R0, R2, 0x1, -R161 ;  /* 0x0000000102007824 */ /* 0x000fc400078e0aa1 */
[----:B------:R-:W-:Y:S02]  /*3020*/  FMUL.FTZ R4, R44, c[0x0][0x320] ;  /* 0x0000c8002c047a20 */ /* 0x000fe40000410000 */
[C---:B------:R-:W-:Y:S02]  /*3030*/  IMAD.IADD R2, R0.reuse, 0x1, R7 ;  /* 0x0000000100027824 */ /* 0x040fe400078e0207 */
[----:B------:R2:W-:Y:S01]  /*3040*/  MUFU.TANH R178, R4 ;  /* 0x0000000400b27308 */ /* 0x0005e20000002400 */
[C---:B------:R-:W-:Y:S02]  /*3050*/  IMAD.IADD R5, R0.reuse, 0x1, R8 ;  /* 0x0000000100057824 */ /* 0x040fe400078e0208 */
[C---:B------:R-:W-:Y:S02]  /*3060*/  IMAD.IADD R7, R0.reuse, 0x1, R10 ;  /* 0x0000000100077824 */ /* 0x040fe400078e020a */
[----:B----4-:R-:W-:Y:S02]  /*3070*/  IMAD.IADD R0, R0, 0x1, R9 ;  /* 0x0000000100007824 */ /* 0x010fe400078e0209 */
[----:B-1----:R-:W-:Y:S01]  /*3080*/  IMAD.IADD R6, R86, 0x1, -R12 ;  /* 0x0000000156067824 */ /* 0x002fe200078e0a0c */
[----:B------:R-:W-:Y:S01]  /*3090*/  @!PT LDS RZ, [RZ] ;  /* 0x00000000fffff984 */ /* 0x000fe20000000800 */
[----:B------:R-:W-:Y:S01]  /*30a0*/  @!PT LDS RZ, [RZ] ;  /* 0x00000000fffff984 */ /* 0x000fe20000000800 */
[----:B------:R-:W-:Y:S01]  /*30b0*/  @!PT LDS RZ, [RZ] ;  /* 0x00000000fffff984 */ /* 0x000fe20000000800 */
[----:B------:R1:W-:Y:S01]  /*30c0*/  @P0 LDGSTS.E.BYPASS.LTC128B.128 [R226+0x3100], [R14.64], !P6 ;  /* 0x031000000ee20fae */ /* 0x0003e2000f101d46 */
[----:B------:R-:W-:-:S02]  /*30d0*/  FMUL.FTZ R8, R45, c[0x0][0x320] ;  /* 0x0000c8002d087a20 */ /* 0x000fc40000410000 */
[----:B------:R-:W-:Y:S01]  /*30e0*/  FMUL.FTZ R26, R26, c[0x0][0x320] ;  /* 0x0000c8001a1a7a20 */ /* 0x000fe20000410000 */
[C---:B------:R-:W-:Y:S01]  /*30f0*/  IMNMX R5, R6.reuse, R5, PT ;  /* 0x0000000506057217 */ /* 0x040fe20003800200 */
[----:B------:R-:W-:Y:S01]  /*3100*/  MUFU.TANH R57, R8 ;  /* 0x0000000800397308 */ /* 0x000fe20000002400 */
[C---:B------:R-:W-:Y:S01]  /*3110*/  IMNMX R0, R6.reuse, R0, PT ;  /* 0x0000000006007217 */ /* 0x040fe20003800200 */
[----:B------:R-:W-:Y:S01]  /*3120*/  FMUL.FTZ R27, R27, c[0x0][0x320] ;  /* 0x0000c8001b1b7a20 */ /* 0x000fe20000410000 */
[C---:B--2---:R-:W-:Y:S01]  /*3130*/  IMNMX R4, R6.reuse, R2, PT ;  /* 0x0000000206047217 */ /* 0x044fe20003800200 */
[----:B------:R1:W-:Y:S01]  /*3140*/  @P0 LDGSTS.E.BYPASS.LTC128B.128 [R226+0x4100], [R14.64+0x40], !P5 ;  /* 0x041000400ee20fae */ /* 0x0003e2000e901d46 */
[----:B------:R-:W-:Y:S01]  /*3150*/  IMNMX R2, R6, R7, PT ;  /* 0x0000000706027217 */ /* 0x000fe20003800200 */
[----:B------:R-:W-:Y:S01]  /*3160*/  FMUL.FTZ R6, R36, c[0x0][0x320] ;  /* 0x0000c80024067a20 */ /* 0x000fe20000410000 */
[C---:B------:R-:W-:Y:S01]  /*3170*/  ISETP.GT.AND P1, PT, R4.reuse, RZ, PT ;  /* 0x000000ff0400720c */ /* 0x040fe20003f24270 */
[----:B------:R1:W-:Y:S01]  /*3180*/  @P0 LDGSTS.E.BYPASS.LTC128B.128 [R226+0x5100], [R14.64+0x80], !P4 ;  /* 0x051000800ee20fae */ /* 0x0003e2000e101d46 */
[----:B------:R-:W-:Y:S01]  /*3190*/  ISETP.GT.AND P3, PT, R4, 0x1, PT ;  /* 0x000000010400780c */ /* 0x000fe20003f64270 */
[----:B------:R2:W3:Y:S01]  /*31a0*/  MUFU.TANH R12, R6 ;  /* 0x00000006000c7308 */ /* 0x0004e20000002400 */
[----:B------:R-:W-:-:S02]  /*31b0*/  FSEL R44, R142, -INF , P1 ;  /* 0xff8000008e2c7808 */ /* 0x000fc40000800000 */
[----:B------:R-:W-:Y:S02]  /*31c0*/  ISETP.GT.AND P1, PT, R4, 0x8, PT ;  /* 0x000000080400780c */ /* 0x000fe40003f24270 */
[----:B-----5:R-:W-:Y:S02]  /*31d0*/  FSEL R45, R141, -INF , P3 ;  /* 0xff8000008d2d7808 */ /* 0x020fe40001800000 */
[----:B------:R-:W-:Y:S02]  /*31e0*/  FSEL R48, R140, -INF , P1 ;  /* 0xff8000008c307808 */ /* 0x000fe40000800000 */
[C---:B------:R-:W-:Y:S02]  /*31f0*/  ISETP.GT.AND P3, PT, R4.reuse, 0x9, PT ;  /* 0x000000090400780c */ /* 0x040fe40003f64270 */
[----:B------:R-:W-:Y:S02]  /*3200*/  ISETP.GT.AND P1, PT, R4, 0x10, PT ;  /* 0x000000100400780c */ /* 0x000fe40003f24270 */
[----:B------:R-:W-:-:S02]  /*3210*/  FSEL R49, R139, -INF , P3 ;  /* 0xff8000008b317808 */ /* 0x000fc40001800000 */
[----:B------:R-:W-:Y:S01]  /*3220*/  FSEL R136, R136, -INF , P1 ;  /* 0xff80000088887808 */ /* 0x000fe20000800000 */
[----:B--2---:R-:W-:Y:S01]  /*3230*/  FMUL.FTZ R6, R37, c[0x0][0x320] ;  /* 0x0000c80025067a20 */ /* 0x004fe20000410000 */
[C---:B------:R-:W-:Y:S02]  /*3240*/  ISETP.GT.AND P3, PT, R4.reuse, 0x11, PT ;  /* 0x000000110400780c */ /* 0x040fe40003f64270 */
[----:B------:R-:W-:Y:S01]  /*3250*/  ISETP.GT.AND P1, PT, R4, 0x18, PT ;  /* 0x000000180400780c */ /* 0x000fe20003f24270 */
[----:B------:R2:W-:Y:S01]  /*3260*/  MUFU.TANH R11, R6 ;  /* 0x00000006000b7308 */ /* 0x0005e20000002400 */
[----:B------:R-:W-:Y:S02]  /*3270*/  FSEL R137, R137, -INF , P3 ;  /* 0xff80000089897808 */ /* 0x000fe40001800000 */
[----:B------:R-:W-:Y:S02]  /*3280*/  FSEL R138, R138, -INF , P1 ;  /* 0xff8000008a8a7808 */ /* 0x000fe40000800000 */
[----:B------:R-:W-:-:S02]  /*3290*/  ISETP.GT.AND P3, PT, R2, RZ, PT ;  /* 0x000000ff0200720c */ /* 0x000fc40003f64270 */
[----:B------:R-:W-:Y:S01]  /*32a0*/  ISETP.GT.AND P1, PT, R2, 0x1, PT ;  /* 0x000000010200780c */ /* 0x000fe20003f24270 */
[----:B--2---:R-:W-:Y:S01]  /*32b0*/  FMUL.FTZ R6, R32, c[0x0][0x320] ;  /* 0x0000c80020067a20 */ /* 0x004fe20000410000 */
[----:B------:R-:W-:Y:S02]  /*32c0*/  FSEL R32, R109, -INF , P3 ;  /* 0xff8000006d207808 */ /* 0x000fe40001800000 */
[----:B------:R-:W-:Y:S01]  /*32d0*/  ISETP.GT.AND P3, PT, R2, 0x8, PT ;  /* 0x000000080200780c */ /* 0x000fe20003f64270 */
[----:B------:R2:W4:Y:S03]  /*32e0*/  MUFU.TANH R10, R6 ;  /* 0x00000006000a7308 */ /* 0x0005260000002400 */
[----:B------:R-:W-:Y:S02]  /*32f0*/  FSEL R36, R104, -INF , P3 ;  /* 0xff80000068247808 */ /* 0x000fe40001800000 */
[----:B------:R-:W-:-:S04]  /*3300*/  ISETP.GT.AND P3, PT, R2, 0x10, PT ;  /* 0x000000100200780c */ /* 0x000fc80003f64270 */
[----:B------:R-:W-:Y:S02]  /*3310*/  FSEL R52, R85, -INF , P3 ;  /* 0xff80000055347808 */ /* 0x000fe40001800000 */
[----:B------:R-:W-:-:S04]  /*3320*/  ISETP.GT.AND P3, PT, R2, 0x18, PT ;  /* 0x000000180200780c */ /* 0x000fc80003f64270 */
[----:B------:R-:W-:Y:S01]  /*3330*/  FSEL R53, R58, -INF , P3 ;  /* 0xff8000003a357808 */ /* 0x000fe20001800000 */
[----:B--2---:R-:W-:Y:S01]  /*3340*/  FMUL.FTZ R6, R33, c[0x0][0x320] ;  /* 0x0000c80021067a20 */ /* 0x004fe20000410000 */
[----:B------:R-:W-:Y:S02]  /*3350*/  FSEL R33, R108, -INF , P1 ;  /* 0xff8000006c217808 */ /* 0x000fe40000800000 */
[C---:B------:R-:W-:Y:S01]  /*3360*/  ISETP.GT.AND P1, PT, R2.reuse, 0x9, PT ;  /* 0x000000090200780c */ /* 0x040fe20003f24270 */
[----:B------:R2:W5:Y:S01]  /*3370*/  MUFU.TANH R7, R6 ;  /* 0x0000000600077308 */ /* 0x0005620000002400 */
[C---:B------:R-:W-:Y:S02]  /*3380*/  ISETP.GT.AND P3, PT, R2.reuse, 0x20, PT ;  /* 0x000000200200780c */ /* 0x040fe40003f64270 */
[----:B------:R-:W-:Y:S02]  /*3390*/  FSEL R37, R87, -INF , P1 ;  /* 0xff80000057257808 */ /* 0x000fe40000800000 */
[----:B------:R-:W-:-:S02]  /*33a0*/  ISETP.GT.AND P1, PT, R2, 0x11, PT ;  /* 0x000000110200780c */ /* 0x000fc40003f24270 */
[----:B---3--:R-:W-:Y:S02]  /*33b0*/  FSEL R179, R12, -INF , P3 ;  /* 0xff8000000cb37808 */ /* 0x008fe40001800000 */
[----:B------:R-:W-:Y:S02]  /*33c0*/  FSEL R56, R56, -INF , P1 ;  /* 0xff80000038387808 */ /* 0x000fe40000800000 */
[C---:B------:R-:W-:Y:S02]  /*33d0*/  ISETP.GT.AND P1, PT, R2.reuse, 0x19, PT ;  /* 0x000000190200780c */ /* 0x040fe40003f24270 */
[----:B------:R-:W-:Y:S02]  /*33e0*/  ISETP.GT.AND P3, PT, R2, 0x28, PT ;  /* 0x000000280200780c */ /* 0x000fe40003f64270 */
[----:B------:R-:W-:Y:S01]  /*33f0*/  FSEL R107, R107, -INF , P1 ;  /* 0xff8000006b6b7808 */ /* 0x000fe20000800000 */
[----:B--2---:R-:W-:Y:S01]  /*3400*/  FMUL.FTZ R6, R28, c[0x0][0x320] ;  /* 0x0000c8001c067a20 */ /* 0x004fe20000410000 */
[----:B------:R-:W-:-:S02]  /*3410*/  ISETP.GT.AND P1, PT, R2, 0x21, PT ;  /* 0x000000210200780c */ /* 0x000fc40003f24270 */
[----:B----4-:R-:W-:Y:S01]  /*3420*/  FSEL R181, R10, -INF , P3 ;  /* 0xff8000000ab57808 */ /* 0x010fe20001800000 */
[----:B------:R2:W3:Y:S01]  /*3430*/  MUFU.TANH R9, R6 ;  /* 0x0000000600097308 */ /* 0x0004e20000002400 */
[----:B------:R-:W-:Y:S01]  /*3440*/  FSEL R182, R11, -INF , P1 ;  /* 0xff8000000bb67808 */ /* 0x000fe20000800000 */
[----:B------:R-:W-:Y:S01]  /*3450*/  FMUL.FTZ R11, R31, c[0x0][0x320] ;  /* 0x0000c8001f0b7a20 */ /* 0x000fe20000410000 */
[C---:B------:R-:W-:Y:S02]  /*3460*/  ISETP.GT.AND P1, PT, R2.reuse, 0x29, PT ;  /* 0x000000290200780c */ /* 0x040fe40003f24270 */
[C---:B------:R-:W-:Y:S02]  /*3470*/  ISETP.GT.AND P3, PT, R2.reuse, 0x30, PT ;  /* 0x000000300200780c */ /* 0x040fe40003f64270 */
[----:B-----5:R-:W-:Y:S01]  /*3480*/  FSEL R183, R7, -INF , P1 ;  /* 0xff80000007b77808 */ /* 0x020fe20000800000 */
[----:B------:R-:W-:Y:S01]  /*3490*/  FMUL.FTZ R7, R21, c[0x0][0x320] ;  /* 0x0000c80015077a20 */ /* 0x000fe20000410000 */
[----:B------:R-:W-:-:S03]  /*34a0*/  ISETP.GT.AND P1, PT, R2, 0x31, PT ;  /* 0x000000310200780c */ /* 0x000fc60003f24270 */
[----:B------:R4:W-:Y:S01]  /*34b0*/  MUFU.TANH R10, R7 ;  /* 0x00000007000a7308 */ /* 0x0009e20000002400 */
[----:B--2---:R-:W-:Y:S01]  /*34c0*/  FMUL.FTZ R6, R29, c[0x0][0x320] ;  /* 0x0000c8001d067a20 */ /* 0x004fe20000410000 */
[----:B---3--:R-:W-:Y:S01]  /*34d0*/  FSEL R248, R9, -INF , P3 ;  /* 0xff80000009f87808 */ /* 0x008fe20001800000 */
[----:B------:R-:W-:Y:S01]  /*34e0*/  FMUL.FTZ R9, R30, c[0x0][0x320] ;  /* 0x0000c8001e097a20 */ /* 0x000fe20000410000 */
[----:B------:R-:W-:-:S04]  /*34f0*/  ISETP.GT.AND P3, PT, R2, 0x38, PT ;  /* 0x000000380200780c */ /* 0x000fc80003f64270 */
[----:B------:R2:W3:Y:S01]  /*3500*/  MUFU.TANH R8, R6 ;  /* 0x0000000600087308 */ /* 0x0004e20000002400 */
[----:B----4-:R-:W-:-:S07]  /*3510*/  FMUL.FTZ R7, R38, c[0x0][0x320] ;  /* 0x0000c80026077a20 */ /* 0x010fce0000410000 */
[----:B------:R4:W-:Y:S01]  /*3520*/  MUFU.TANH R21, R7 ;  /* 0x0000000700157308 */ /* 0x0009e20000002400 */
[----:B--2---:R-:W-:Y:S01]  /*3530*/  FMUL.FTZ R6, R20, c[0x0][0x320] ;  /* 0x0000c80014067a20 */ /* 0x004fe20000410000 */
[----:B---3--:R-:W-:Y:S01]  /*3540*/  FSEL R251, R8, -INF , P1 ;  /* 0xff80000008fb7808 */ /* 0x008fe20000800000 */
[----:B------:R-:W-:Y:S01]  /*3550*/  FMUL.FTZ R8, R35, c[0x0][0x320] ;  /* 0x0000c80023087a20 */ /* 0x000fe20000410000 */
[----:B------:R-:W-:-:S04]  /*3560*/  ISETP.GT.AND P1, PT, R2, 0x39, PT ;  /* 0x000000390200780c */ /* 0x000fc80003f24270 */
[----:B------:R2:W3:Y:S01]  /*3570*/  MUFU.TANH R12, R6 ;  /* 0x00000006000c7308 */ /* 0x0004e20000002400 */
[----:B------:R-:W-:Y:S02]  /*3580*/  FSEL R237, R10, -INF , P1 ;  /* 0xff8000000aed7808 */ /* 0x000fe40000800000 */
[----:B------:R-:W-:Y:S01]  /*3590*/  ISETP.GT.AND P1, PT, R0, 0x1, PT ;  /* 0x000000010000780c */ /* 0x000fe20003f24270 */
[----:B----4-:R-:W-:-:S03]  /*35a0*/  FMUL.FTZ R7, R34, c[0x0][0x320] ;  /* 0x0000c80022077a20 */ /* 0x010fc60000410000 */
[----:B------:R-:W-:Y:S01]  /*35b0*/  FSEL R17, R110, -INF , P1 ;  /* 0xff8000006e117808 */ /* 0x000fe20000800000 */
[----:B------:R-:W-:Y:S01]  /*35c0*/  MUFU.TANH R8, R8 ;  /* 0x0000000800087308 */ /* 0x000fe20000002400 */
[----:B------:R-:W-:-:S04]  /*35d0*/  ISETP.GT.AND P1, PT, R0, 0x9, PT ;  /* 0x000000090000780c */ /* 0x000fc80003f24270 */
[----:B------:R-:W-:Y:S02]  /*35e0*/  FSEL R28, R143, -INF , P1 ;  /* 0xff8000008f1c7808 */ /* 0x000fe40000800000 */
[----:B--2---:R-:W-:Y:S01]  /*35f0*/  FMNMX.FTZ R6, R32, R33, !PT ;  /* 0x0000002120067209 */ /* 0x004fe20007810000 */
[----:B------:R-:W-:Y:S01]  /*3600*/  MUFU.TANH R10, R7 ;  /* 0x00000007000a7308 */ /* 0x000fe20000002400 */
[----:B---3--:R-:W-:Y:S02]  /*3610*/  FSEL R232, R12, -INF , P3 ;  /* 0xff8000000ce87808 */ /* 0x008fe40001800000 */
[----:B------:R-:W-:Y:S02]  /*3620*/  FMNMX.FTZ R6, R36, R6, !PT ;  /* 0x0000000624067209 */ /* 0x000fe40007810000 */
[----:B------:R-:W-:Y:S02]  /*3630*/  ISETP.GT.AND P3, PT, R0, RZ, PT ;  /* 0x000000ff0000720c */ /* 0x000fe40003f64270 */
[----:B------:R-:W-:Y:S01]  /*3640*/  FMNMX.FTZ R2, R37, R6, !PT ;  /* 0x0000000625027209 */ /* 0x000fe20007810000 */
[----:B------:R-:W-:Y:S01]  /*3650*/  FMUL.FTZ R6, R39, c[0x0][0x320] ;  /* 0x0000c80027067a20 */ /* 0x000fe20000410000 */
[----:B------:R-:W-:Y:S01]  /*3660*/  FSEL R16, R111, -INF , P3 ;  /* 0xff8000006f107808 */ /* 0x000fe20001800000 */
[----:B------:R-:W-:Y:S01]  /*3670*/  MUFU.TANH R12, R9 ;  /* 0x00000009000c7308 */ /* 0x000fe20000002400 */
[----:B------:R-:W-:-:S02]  /*3680*/  FMNMX.FTZ R2, R52, R2, !PT ;  /* 0x0000000234027209 */ /* 0x000fc40007810000 */
[----:B------:R-:W-:Y:S02]  /*3690*/  ISETP.GT.AND P3, PT, R0, 0x8, PT ;  /* 0x000000080000780c */ /* 0x000fe40003f64270 */
[----:B------:R-:W-:Y:S02]  /*36a0*/  FMNMX.FTZ R2, R56, R2, !PT ;  /* 0x0000000238027209 */ /* 0x000fe40007810000 */
[----:B------:R-:W-:Y:S01]  /*36b0*/  FSEL R20, R105, -INF , P3 ;  /* 0xff80000069147808 */ /* 0x000fe20001800000 */
[----:B------:R2:W3:Y:S01]  /*36c0*/  MUFU.TANH R13, R6 ;  /* 0x00000006000d7308 */ /* 0x0004e20000002400 */
[----:B------:R-:W-:Y:S02]  /*36d0*/  FMNMX.FTZ R2, R53, R2, !PT ;  /* 0x0000000235027209 */ /* 0x000fe40007810000 */
[----:B------:R-:W-:Y:S02]  /*36e0*/  ISETP.GT.AND P3, PT, R0, 0x10, PT ;  /* 0x000000100000780c */ /* 0x000fe40003f64270 */
[----:B------:R-:W-:-:S02]  /*36f0*/  FMNMX.FTZ R2, R107, R2, !PT ;  /* 0x000000026b027209 */ /* 0x000fc40007810000 */
[----:B------:R-:W-:Y:S01]  /*3700*/  ISETP.GT.AND P1, PT, R0, 0x11, PT ;  /* 0x000000110000780c */ /* 0x000fe20003f24270 */
[----:B------:R-:W4:Y:S01]  /*3710*/  MUFU.TANH R9, R11 ;  /* 0x0000000b00097308 */ /* 0x000f220000002400 */
[----:B------:R-:W-:Y:S02]  /*3720*/  FMNMX.FTZ R2, R179, R2, !PT ;  /* 0x00000002b3027209 */ /* 0x000fe40007810000 */
[----:B------:R-:W-:Y:S02]  /*3730*/  FSEL R50, R73, -INF , P3 ;  /* 0xff80000049327808 */ /* 0x000fe40001800000 */
[----:B------:R-:W-:Y:S02]  /*3740*/  FMNMX.FTZ R2, R182, R2, !PT ;  /* 0x00000002b6027209 */ /* 0x000fe40007810000 */
[----:B------:R-:W-:Y:S01]  /*3750*/  ISETP.GT.AND P3, PT, R0, 0x18, PT ;  /* 0x000000180000780c */ /* 0x000fe20003f64270 */
[----:B------:R-:W5:Y:S01]  /*3760*/  MUFU.TANH R11, R19 ;  /* 0x00000013000b7308 */ /* 0x000f620000002400 */
[----:B------:R-:W-:-:S02]  /*3770*/  FMNMX.FTZ R2, R181, R2, !PT ;  /* 0x00000002b5027209 */ /* 0x000fc40007810000 */
[----:B--2---:R-:W-:Y:S02]  /*3780*/  FMNMX.FTZ R6, R16, R17, !PT ;  /* 0x0000001110067209 */ /* 0x004fe40007810000 */
[----:B------:R-:W-:Y:S02]  /*3790*/  FMNMX.FTZ R2, R183, R2, !PT ;  /* 0x00000002b7027209 */ /* 0x000fe40007810000 */
[----:B------:R-:W-:Y:S02]  /*37a0*/  FMNMX.FTZ R6, R20, R6, !PT ;  /* 0x0000000614067209 */ /* 0x000fe40007810000 */
[----:B------:R-:W-:Y:S02]  /*37b0*/  FMNMX.FTZ R2, R248, R2, !PT ;  /* 0x00000002f8027209 */ /* 0x000fe40007810000 */
[----:B------:R-:W-:Y:S02]  /*37c0*/  FMNMX.FTZ R6, R28, R6, !PT ;  /* 0x000000061c067209 */ /* 0x000fe40007810000 */
[----:B------:R-:W-:-:S02]  /*37d0*/  FMNMX.FTZ R2, R251, R2, !PT ;  /* 0x00000002fb027209 */ /* 0x000fc40007810000 */
        /* <DEDUP_REMOVED lines=10> */
[----:B------:R-:W-:Y:S01]  /*3880*/  ISETP.GT.AND P1, PT, R0, 0x21, PT ;  /* 0x000000210000780c */ /* 0x000fe20003f24270 */
[----:B------:R-:W2:Y:S01]  /*3890*/  SHFL.BFLY PT, R6, R7, 0x2, 0x1f ;  /* 0x0c401f0007067f89 */ /* 0x000ea200000e0000 */
[----:B------:R-:W-:-:S02]  /*38a0*/  FSEL R172, R21, -INF , P3 ;  /* 0xff80000015ac7808 */ /* 0x000fc40001800000 */
[----:B------:R-:W-:Y:S02]  /*38b0*/  FMNMX.FTZ R2, R106, R2, !PT ;  /* 0x000000026a027209 */ /* 0x000fe40007810000 */
[----:B------:R-:W-:Y:S02]  /*38c0*/  ISETP.GT.AND P3, PT, R0, 0x28, PT ;  /* 0x000000280000780c */ /* 0x000fe40003f64270 */
[----:B---3--:R-:W-:Y:S01]  /*38d0*/  FSEL R173, R13, -INF , P1 ;  /* 0xff8000000dad7808 */ /* 0x008fe20000800000 */
[----:B------:R-:W-:Y:S01]  /*38e0*/  FMUL.FTZ R13, R66, c[0x0][0x320] ;  /* 0x0000c800420d7a20 */ /* 0x000fe20000410000 */
[----:B------:R-:W-:Y:S02]  /*38f0*/  FMNMX.FTZ R2, R172, R2, !PT ;  /* 0x00000002ac027209 */ /* 0x000fe40007810000 */
[----:B------:R-:W-:Y:S02]  /*3900*/  ISETP.GT.AND P1, PT, R0, 0x29, PT ;  /* 0x000000290000780c */ /* 0x000fe40003f24270 */
[----:B------:R-:W-:Y:S01]  /*3910*/  FSEL R175, R10, -INF , P3 ;  /* 0xff8000000aaf7808 */ /* 0x000fe20001800000 */
[----:B------:R-:W-:Y:S01]  /*3920*/  MUFU.TANH R13, R13 ;  /* 0x0000000d000d7308 */ /* 0x000fe20000002400 */
[----:B------:R-:W-:-:S02]  /*3930*/  FMNMX.FTZ R2, R173, R2, !PT ;  /* 0x00000002ad027209 */ /* 0x000fc40007810000 */
[----:B------:R-:W-:Y:S02]  /*3940*/  ISETP.GT.AND P3, PT, R0, 0x30, PT ;  /* 0x000000300000780c */ /* 0x000fe40003f64270 */
[----:B------:R-:W-:Y:S01]  /*3950*/  FSEL R176, R8, -INF , P1 ;  /* 0xff80000008b07808 */ /* 0x000fe20000800000 */
[----:B------:R-:W-:Y:S01]  /*3960*/  FMUL.FTZ R8, R64, c[0x0][0x320] ;  /* 0x0000c80040087a20 */ /* 0x000fe20000410000 */
[----:B------:R-:W-:Y:S01]  /*3970*/  FMNMX.FTZ R2, R175, R2, !PT ;  /* 0x00000002af027209 */ /* 0x000fe20007810000 */
[----:B------:R-:W3:Y:S01]  /*3980*/  MUFU.TANH R10, R18 ;  /* 0x00000012000a7308 */ /* 0x000ee20000002400 */
[----:B------:R-:W-:Y:S02]  /*3990*/  ISETP.GT.AND P1, PT, R0, 0x31, PT ;  /* 0x000000310000780c */ /* 0x000fe40003f24270 */
[----:B------:R-:W-:Y:S02]  /*39a0*/  FSEL R221, R12, -INF , P3 ;  /* 0xff8000000cdd7808 */ /* 0x000fe40001800000 */
[----:B------:R-:W-:-:S02]  /*39b0*/  FMNMX.FTZ R2, R176, R2, !PT ;  /* 0x00000002b0027209 */ /* 0x000fc40007810000 */
[----:B----4-:R-:W-:Y:S01]  /*39c0*/  FSEL R224, R9, -INF , P1 ;  /* 0xff80000009e07808 */ /* 0x010fe20000800000 */
[----:B------:R-:W-:Y:S01]  /*39d0*/  MUFU.TANH R12, R8 ;  /* 0x00000008000c7308 */ /* 0x000fe20000002400 */
[C---:B------:R-:W-:Y:S02]  /*39e0*/  ISETP.GT.AND P3, PT, R0.reuse, 0x38, PT ;  /* 0x000000380000780c */ /* 0x040fe40003f64270 */
[----:B------:R-:W-:Y:S02]  /*39f0*/  ISETP.GT.AND P1, PT, R0, 0x39, PT ;  /* 0x000000390000780c */ /* 0x000fe40003f24270 */
[----:B------:R-:W-:Y:S01]  /*3a00*/  FMNMX.FTZ R0, R221, R2, !PT ;  /* 0x00000002dd007209 */ /* 0x000fe20007810000 */
[----:B------:R-:W-:Y:S01]  /*3a10*/  FMUL.FTZ R2, R65, c[0x0][0x320] ;  /* 0x0000c80041027a20 */ /* 0x000fe20000410000 */
[----:B-----5:R-:W-:Y:S01]  /*3a20*/  FSEL R223, R11, -INF , P3 ;  /* 0xff8000000bdf7808 */ /* 0x020fe20001800000 */
[----:B------:R-:W-:Y:S01]  /*3a30*/  FMUL.FTZ R11, R46, c[0x0][0x320] ;  /* 0x0000c8002e0b7a20 */ /* 0x000fe20000410000 */
[----:B------:R-:W-:Y:S01]  /*3a40*/  FMNMX.FTZ R0, R224, R0, !PT ;  /* 0x00000000e0007209 */ /* 0x000fe20007810000 */
[----:B------:R4:W5:Y:S01]  /*3a50*/  MUFU.TANH R8, R2 ;  /* 0x0000000200087308 */ /* 0x0009620000002400 */
[----:B---3--:R-:W-:Y:S01]  /*3a60*/  FSEL R227, R10, -INF , P1 ;  /* 0xff8000000ae37808 */ /* 0x008fe20000800000 */
[----:B------:R-:W-:Y:S01]  /*3a70*/  FMUL.FTZ R18, R67, c[0x0][0x320] ;  /* 0x0000c80043127a20 */ /* 0x000fe20000410000 */
[----:B------:R-:W-:-:S02]  /*3a80*/  FMNMX.FTZ R0, R223, R0, !PT ;  /* 0x00000000df007209 */ /* 0x000fc40007810000 */
[----:B--2---:R-:W-:Y:S02]  /*3a90*/  FMNMX.FTZ R6, R7, R6, !PT ;  /* 0x0000000607067209 */ /* 0x004fe40007810000 */
[----:B------:R-:W-:Y:S02]  /*3aa0*/  FMNMX.FTZ R0, R227, R0, !PT ;  /* 0x00000000e3007209 */ /* 0x000fe40007810000 */
[C---:B------:R-:W-:Y:S01]  /*3ab0*/  ISETP.GT.AND P3, PT, R4.reuse, 0x19, PT ;  /* 0x000000190400780c */ /* 0x040fe20003f64270 */
[----:B------:R-:W-:Y:S01]  /*3ac0*/  SHFL.BFLY PT, R103, R6, 0x1, 0x1f ;  /* 0x0c201f0006677f89 */ /* 0x000fe200000e0000 */
[----:B------:R-:W-:Y:S02]  /*3ad0*/  ISETP.GT.AND P1, PT, R4, 0x20, PT ;  /* 0x000000200400780c */ /* 0x000fe40003f24270 */
[----:B------:R-:W-:Y:S01]  /*3ae0*/  FSEL R101, R96, -INF , P3 ;  /* 0xff80000060657808 */ /* 0x000fe20001800000 */
[----:B------:R-:W2:Y:S01]  /*3af0*/  SHFL.BFLY PT, R7, R0, 0x2, 0x1f ;  /* 0x0c401f0000077f89 */ /* 0x000ea200000e0000 */
[----:B------:R-:W-:Y:S01]  /*3b00*/  ISETP.GT.AND P3, PT, R4, 0x21, PT ;  /* 0x000000210400780c */ /* 0x000fe20003f64270 */
[----:B----4-:R-:W-:Y:S01]  /*3b10*/  FMUL.FTZ R2, R24, c[0x0][0x320] ;  /* 0x0000c80018027a20 */ /* 0x010fe20000410000 */
[----:B------:R-:W-:-:S02]  /*3b20*/  FSEL R174, R174, -INF , P1 ;  /* 0xff800000aeae7808 */ /* 0x000fc40000800000 */
[----:B------:R-:W-:Y:S01]  /*3b30*/  FSEL R177, R177, -INF , P3 ;  /* 0xff800000b1b17808 */ /* 0x000fe20001800000 */
[----:B------:R3:W4:Y:S01]  /*3b40*/  MUFU.TANH R10, R2 ;  /* 0x00000002000a7308 */ /* 0x0007220000002400 */
[C---:B------:R-:W-:Y:S02]  /*3b50*/  ISETP.GT.AND P3, PT, R4.reuse, 0x29, PT ;  /* 0x000000290400780c */ /* 0x040fe40003f64270 */
[C---:B------:R-:W-:Y:S02]  /*3b60*/  ISETP.GT.AND P1, PT, R4.reuse, 0x28, PT ;  /* 0x000000280400780c */ /* 0x040fe40003f24270 */
[----:B------:R-:W-:Y:S02]  /*3b70*/  FSEL R180, R57, -INF , P3 ;  /* 0xff80000039b47808 */ /* 0x000fe40001800000 */
[----:B------:R-:W-:Y:S02]  /*3b80*/  ISETP.GT.AND P3, PT, R4, 0x31, PT ;  /* 0x000000310400780c */ /* 0x000fe40003f64270 */
[----:B------:R-:W-:-:S02]  /*3b90*/  FSEL R178, R178, -INF , P1 ;  /* 0xff800000b2b27808 */ /* 0x000fc40000800000 */
[----:B-----5:R-:W-:Y:S02]  /*3ba0*/  FSEL R228, R8, -INF , P3 ;  /* 0xff80000008e47808 */ /* 0x020fe40001800000 */
[C---:B------:R-:W-:Y:S02]  /*3bb0*/  ISETP.GT.AND P1, PT, R4.reuse, 0x30, PT ;  /* 0x000000300400780c */ /* 0x040fe40003f24270 */
[----:B------:R-:W-:Y:S01]  /*3bc0*/  ISETP.GT.AND P3, PT, R4, 0x39, PT ;  /* 0x000000390400780c */ /* 0x000fe20003f64270 */
[----:B---3--:R-:W-:Y:S01]  /*3bd0*/  FMUL.FTZ R2, R25, c[0x0][0x320] ;  /* 0x0000c80019027a20 */ /* 0x008fe20000410000 */
[----:B------:R-:W-:Y:S01]  /*3be0*/  FSEL R225, R12, -INF , P1 ;  /* 0xff8000000ce17808 */ /* 0x000fe20000800000 */
[----:B------:R-:W-:Y:S01]  /*3bf0*/  FMUL.FTZ R12, R47, c[0x0][0x320] ;  /* 0x0000c8002f0c7a20 */ /* 0x000fe20000410000 */
[----:B--2---:R-:W-:Y:S01]  /*3c00*/  FMNMX.FTZ R8, R0, R7, !PT ;  /* 0x0000000700087209 */ /* 0x004fe20007810000 */
[----:B------:R2:W3:Y:S01]  /*3c10*/  MUFU.TANH R9, R2 ;  /* 0x0000000200097308 */ /* 0x0004e20000002400 */
[----:B------:R-:W-:Y:S01]  /*3c20*/  ISETP.GT.AND P1, PT, R4, 0x38, PT ;  /* 0x000000380400780c */ /* 0x000fe20003f24270 */
[----:B------:R-:W-:Y:S01]  /*3c30*/  FMUL.FTZ R4, R55, c[0x0][0x320] ;  /* 0x0000c80037047a20 */ /* 0x000fe20000410000 */
[----:B------:R-:W-:Y:S01]  /*3c40*/  FMNMX.FTZ R103, R6, R103, !PT ;  /* 0x0000006706677209 */ /* 0x000fe20007810000 */
[----:B------:R-:W-:Y:S01]  /*3c50*/  SHFL.BFLY PT, R102, R8, 0x1, 0x1f ;  /* 0x0c201f0008667f89 */ /* 0x000fe200000e0000 */
[----:B----4-:R-:W-:-:S02]  /*3c60*/  FSEL R229, R10, -INF , P1 ;  /* 0xff8000000ae57808 */ /* 0x010fc40000800000 */
[----:B------:R-:W-:Y:S01]  /*3c70*/  ISETP.GT.AND P1, PT, R5, RZ, PT ;  /* 0x000000ff0500720c */ /* 0x000fe20003f24270 */
[----:B------:R-:W-:Y:S03]  /*3c80*/  MUFU.TANH R7, R4 ;  /* 0x0000000400077308 */ /* 0x000fe60000002400 */
[----:B------:R-:W-:Y:S02]  /*3c90*/  FSEL R42, R123, -INF , P1 ;  /* 0xff8000007b2a7808 */ /* 0x000fe40000800000 */
[----:B------:R-:W-:Y:S01]  /*3ca0*/  ISETP.GT.AND P1, PT, R5, 0x8, PT ;  /* 0x000000080500780c */ /* 0x000fe20003f24270 */
[----:B--2---:R-:W-:Y:S01]  /*3cb0*/  FMUL.FTZ R2, R54, c[0x0][0x320] ;  /* 0x0000c80036027a20 */ /* 0x004fe20000410000 */
[----:B---3--:R-:W-:Y:S01]  /*3cc0*/  FSEL R231, R9, -INF , P3 ;  /* 0xff80000009e77808 */ /* 0x008fe20001800000 */
[----:B------:R-:W-:Y:S01]  /*3cd0*/  MUFU.TANH R4, R11 ;  /* 0x0000000b00047308 */ /* 0x000fe20000002400 */
[----:B------:R-:W-:-:S02]  /*3ce0*/  ISETP.GT.AND P3, PT, R5, 0x1, PT ;  /* 0x000000010500780c */ /* 0x000fc40003f64270 */
[----:B------:R-:W-:Y:S02]  /*3cf0*/  FSEL R43, R121, -INF , P1 ;  /* 0xff800000792b7808 */ /* 0x000fe40000800000 */
[----:B------:R-:W-:Y:S02]  /*3d00*/  FSEL R41, R122, -INF , P3 ;  /* 0xff8000007a297808 */ /* 0x000fe40001800000 */
[C---:B------:R-:W-:Y:S01]  /*3d10*/  ISETP.GT.AND P3, PT, R5.reuse, 0x9, PT ;  /* 0x000000090500780c */ /* 0x040fe20003f64270 */
[----:B------:R2:W3:Y:S01]  /*3d20*/  MUFU.TANH R19, R2 ;  /* 0x0000000200137308 */ /* 0x0004e20000002400 */
[C---:B------:R-:W-:Y:S02]  /*3d30*/  ISETP.GT.AND P1, PT, R5.reuse, 0x10, PT ;  /* 0x000000100500780c */ /* 0x040fe40003f24270 */
[----:B------:R-:W-:Y:S02]  /*3d40*/  FSEL R40, R120, -INF , P3 ;  /* 0xff80000078287808 */ /* 0x000fe40001800000 */
[----:B------:R-:W-:-:S02]  /*3d50*/  ISETP.GT.AND P3, PT, R5, 0x11, PT ;  /* 0x000000110500780c */ /* 0x000fc40003f64270 */
[----:B------:R-:W-:Y:S01]  /*3d60*/  FSEL R95, R88, -INF , P1 ;  /* 0xff800000585f7808 */ /* 0x000fe20000800000 */
[----:B------:R-:W4:Y:S01]  /*3d70*/  MUFU.TANH R12, R12 ;  /* 0x0000000c000c7308 */ /* 0x000f220000002400 */
[C---:B------:R-:W-:Y:S02]  /*3d80*/  ISETP.GT.AND P1, PT, R5.reuse, 0x18, PT ;  /* 0x000000180500780c */ /* 0x040fe40003f24270 */
[----:B------:R-:W-:Y:S02]  /*3d90*/  FSEL R94, R94, -INF , P3 ;  /* 0xff8000005e5e7808 */ /* 0x000fe40001800000 */
[----:B------:R-:W-:Y:S02]  /*3da0*/  ISETP.GT.AND P3, PT, R5, 0x19, PT ;  /* 0x000000190500780c */ /* 0x000fe40003f64270 */
[----:B------:R-:W-:Y:S01]  /*3db0*/  FSEL R93, R93, -INF , P1 ;  /* 0xff8000005d5d7808 */ /* 0x000fe20000800000 */
[----:B------:R-:W5:Y:S01]  /*3dc0*/  MUFU.TANH R11, R18 ;  /* 0x00000012000b7308 */ /* 0x000f620000002400 */
[----:B--2---:R-:W-:-:S02]  /*3dd0*/  FMNMX.FTZ R2, R44, R45, !PT ;  /* 0x0000002d2c027209 */ /* 0x004fc40007810000 */
[----:B------:R-:W-:Y:S02]  /*3de0*/  ISETP.GT.AND P1, PT, R5, 0x20, PT ;  /* 0x000000200500780c */ /* 0x000fe40003f24270 */
[----:B------:R-:W-:Y:S02]  /*3df0*/  FMNMX.FTZ R0, R48, R2, !PT ;  /* 0x0000000230007209 */ /* 0x000fe40007810000 */
[----:B------:R-:W-:Y:S01]  /*3e00*/  FMNMX.FTZ R2, R42, R41, !PT ;  /* 0x000000292a027209 */ /* 0x000fe20007810000 */
[----:B------:R-:W2:Y:S01]  /*3e10*/  MUFU.TANH R10, R26 ;  /* 0x0000001a000a7308 */ /* 0x000ea20000002400 */
[----:B------:R-:W-:Y:S02]  /*3e20*/  FMNMX.FTZ R0, R49, R0, !PT ;  /* 0x0000000031007209 */ /* 0x000fe40007810000 */
[----:B------:R-:W-:Y:S02]  /*3e30*/  FMNMX.FTZ R2, R43, R2, !PT ;  /* 0x000000022b027209 */ /* 0x000fe40007810000 */
[----:B------:R-:W-:-:S02]  /*3e40*/  FMNMX.FTZ R0, R136, R0, !PT ;  /* 0x0000000088007209 */ /* 0x000fc40007810000 */
[----:B------:R-:W-:Y:S01]  /*3e50*/  FMNMX.FTZ R2, R40, R2, !PT ;  /* 0x0000000228027209 */ /* 0x000fe20007810000 */
[----:B------:R-:W1:Y:S01]  /*3e60*/  MUFU.TANH R9, R27 ;  /* 0x0000001b00097308 */ /* 0x000e620000002400 */
        /* <DEDUP_REMOVED lines=8> */
[----:B------:R-:W-:Y:S02]  /*3ef0*/  FMNMX.FTZ R0, R177, R0, !PT ;  /* 0x00000000b1007209 */ /* 0x000fe40007810000 */
[----:B------:R-:W-:Y:S02]  /*3f00*/  ISETP.GT.AND P3, PT, R5, 0x21, PT ;  /* 0x000000210500780c */ /* 0x000fe40003f64270 */
[----:B------:R-:W-:-:S02]  /*3f10*/  FMNMX.FTZ R0, R178, R0, !PT ;  /* 0x00000000b2007209 */ /* 0x000fc40007810000 */
[----:B---3--:R-:W-:Y:S02]  /*3f20*/  FSEL R155, R19, -INF , P1 ;  /* 0xff800000139b7808 */ /* 0x008fe40000800000 */
[----:B------:R-:W-:Y:S02]  /*3f30*/  FMNMX.FTZ R0, R180, R0, !PT ;  /* 0x00000000b4007209 */ /* 0x000fe40007810000 */
[----:B------:R-:W-:Y:S02]  /*3f40*/  FMNMX.FTZ R2, R92, R2, !PT ;  /* 0x000000025c027209 */ /* 0x000fe40007810000 */
[----:B------:R-:W-:Y:S02]  /*3f50*/  FMNMX.FTZ R0, R225, R0, !PT ;  /* 0x00000000e1007209 */ /* 0x000fe40007810000 */
[----:B------:R-:W-:Y:S02]  /*3f60*/  FSEL R154, R7, -INF , P3 ;  /* 0xff800000079a7808 */ /* 0x000fe40001800000 */
[----:B------:R-:W-:-:S02]  /*3f70*/  FMNMX.FTZ R0, R228, R0, !PT ;  /* 0x00000000e4007209 */ /* 0x000fc40007810000 */
[----:B------:R-:W-:Y:S02]  /*3f80*/  ISETP.GT.AND P1, PT, R5, 0x28, PT ;  /* 0x000000280500780c */ /* 0x000fe40003f24270 */
[----:B------:R-:W-:Y:S02]  /*3f90*/  FMNMX.FTZ R0, R229, R0, !PT ;  /* 0x00000000e5007209 */ /* 0x000fe40007810000 */
[----:B------:R-:W-:Y:S02]  /*3fa0*/  FMNMX.FTZ R2, R155, R2, !PT ;  /* 0x000000029b027209 */ /* 0x000fe40007810000 */
[----:B------:R-:W-:Y:S02]  /*3fb0*/  FMNMX.FTZ R7, R231, R0, !PT ;  /* 0x00000000e7077209 */ /* 0x000fe40007810000 */
[----:B------:R-:W-:Y:S02]  /*3fc0*/  ISETP.GT.AND P3, PT, R5, 0x29, PT ;  /* 0x000000290500780c */ /* 0x000fe40003f64270 */
[----:B------:R-:W-:Y:S01]  /*3fd0*/  FSEL R153, R4, -INF , P1 ;  /* 0xff80000004997808 */ /* 0x000fe20000800000 */
[----:B------:R-:W3:Y:S01]  /*3fe0*/  SHFL.BFLY PT, R6, R7, 0x2, 0x1f ;  /* 0x0c401f0007067f89 */ /* 0x000ee200000e0000 */
[----:B------:R-:W-:Y:S01]  /*3ff0*/  FMNMX.FTZ R0, R154, R2, !PT ;  /* 0x000000029a007209 */ /* 0x000fe20007810000 */
[----:B------:R-:W-:Y:S01]  /*4000*/  IMAD R4, R151, 0x20, R149 ;  /* 0x0000002097047824 */ /* 0x000fe200078e0295 */
[----:B------:R-:W-:-:S02]  /*4010*/  ISETP.GT.AND P1, PT, R5, 0x30, PT ;  /* 0x000000300500780c */ /* 0x000fc40003f24270 */
[----:B----4-:R-:W-:Y:S01]  /*4020*/  FSEL R152, R12, -INF , P3 ;  /* 0xff8000000c987808 */ /* 0x010fe20001800000 */
[----:B------:R-:W-:Y:S01]  /*4030*/  FMUL.FTZ R12, R103, c[0x0][0x2d0] ;  /* 0x0000b400670c7a20 */ /* 0x000fe20000410000 */
[----:B------:R-:W-:Y:S02]  /*4040*/  FMNMX.FTZ R0, R153, R0, !PT ;  /* 0x0000000099007209 */ /* 0x000fe40007810000 */
[----:B------:R-:W-:Y:S02]  /*4050*/  ISETP.GT.AND P3, PT, R5, 0x31, PT ;  /* 0x000000310500780c */ /* 0x000fe40003f64270 */
[----:B------:R-:W-:Y:S02]  /*4060*/  FSEL R13, R13, -INF , P1 ;  /* 0xff8000000d0d7808 */ /* 0x000fe40000800000 */
[----:B------:R-:W-:Y:S02]  /*4070*/  FMNMX.FTZ R0, R152, R0, !PT ;  /* 0x0000000098007209 */ /* 0x000fe40007810000 */
[----:B------:R-:W-:-:S02]  /*4080*/  FSETP.NEU.FTZ.AND P1, PT, R103, -INF , PT ;  /* 0xff8000006700780b */ /* 0x000fc40003f3d000 */
[----:B-----5:R-:W-:Y:S02]  /*4090*/  FSEL R216, R11, -INF , P3 ;  /* 0xff8000000bd87808 */ /* 0x020fe40001800000 */
[----:B------:R-:W-:Y:S02]  /*40a0*/  ISETP.GT.AND P3, PT, R5, 0x38, PT ;  /* 0x000000380500780c */ /* 0x000fe40003f64270 */
[----:B------:R-:W-:Y:S02]  /*40b0*/  FMNMX.FTZ R2, R13, R0, !PT ;  /* 0x000000000d027209 */ /* 0x000fe40007810000 */
[----:B------:R-:W-:Y:S02]  /*40c0*/  FSEL R12, R12, RZ, P1 ;  /* 0x000000ff0c0c7208 */ /* 0x000fe40000800000 */
[----:B------:R-:W-:Y:S02]  /*40d0*/  ISETP.GT.AND P1, PT, R5, 0x39, PT ;  /* 0x000000390500780c */ /* 0x000fe40003f24270 */
[----:B--2---:R-:W-:Y:S01]  /*40e0*/  FSEL R218, R10, -INF , P3 ;  /* 0xff8000000ada7808 */ /* 0x004fe20001800000 */
[--C-:B------:R-:W-:Y:S01]  /*40f0*/  FFMA.FTZ R0, R32, c[0x0][0x2d0], -R12.reuse ;  /* 0x0000b40020007a23 */ /* 0x100fe2000001080c */
[----:B------:R-:W-:Y:S01]  /*4100*/  FMNMX.FTZ R2, R216, R2, !PT ;  /* 0x00000002d8027209 */ /* 0x000fe20007810000 */
[----:B------:R-:W-:Y:S01]  /*4110*/  FFMA.FTZ R5, R33, c[0x0][0x2d0], -R12 ;  /* 0x0000b40021057a23 */ /* 0x000fe2000001080c */
[----:B-1----:R-:W-:Y:S01]  /*4120*/  FSEL R222, R9, -INF , P1 ;  /* 0xff80000009de7808 */ /* 0x002fe20000800000 */
[----:B------:R1:W-:Y:S01]  /*4130*/  MUFU.EX2 R189, R0 ;  /* 0x0000000000bd7308 */ /* 0x0003e20000000800 */
[----:B------:R-:W-:-:S02]  /*4140*/  FMNMX.FTZ R2, R218, R2, !PT ;  /* 0x00000002da027209 */ /* 0x000fc40007810000 */
[----:B---3--:R-:W-:Y:S02]  /*4150*/  FMNMX.FTZ R7, R7, R6, !PT ;  /* 0x0000000607077209 */ /* 0x008fe40007810000 */
[----:B------:R-:W-:Y:S01]  /*4160*/  FMNMX.FTZ R6, R222, R2, !PT ;  /* 0x00000002de067209 */ /* 0x000fe20007810000 */
[--C-:B------:R-:W-:Y:S01]  /*4170*/  FFMA.FTZ R2, R36, c[0x0][0x2d0], -R12.reuse ;  /* 0x0000b40024027a23 */ /* 0x100fe2000001080c */
[----:B------:R-:W-:Y:S01]  /*4180*/  FMNMX.FTZ R102, R8, R102, !PT ;  /* 0x0000006608667209 */ /* 0x000fe20007810000 */
[----:B------:R-:W2:Y:S01]  /*4190*/  SHFL.BFLY PT, R10, R7, 0x1, 0x1f ;  /* 0x0c201f00070a7f89 */ /* 0x000ea200000e0000 */
[----:B------:R3:W-:Y:S01]  /*41a0*/  MUFU.EX2 R190, R5 ;  /* 0x0000000500be7308 */ /* 0x0007e20000000800 */
[----:B------:R-:W-:Y:S02]  /*41b0*/  FFMA.FTZ R8, R37, c[0x0][0x2d0], -R12 ;  /* 0x0000b40025087a23 */ /* 0x000fe4000001080c */
[----:B------:R-:W4:Y:S01]  /*41c0*/  SHFL.BFLY PT, R9, R6, 0x2, 0x1f ;  /* 0x0c401f0006097f89 */ /* 0x000f2200000e0000 */
[----:B-1----:R-:W-:Y:S01]  /*41d0*/  IMAD.IADD R0, R150, 0x1, R4 ;  /* 0x0000000196007824 */ /* 0x002fe200078e0204 */
[----:B------:R-:W-:-:S03]  /*41e0*/  @P0 LEA R4, P1, R156, R14, 0x1 ;  /* 0x0000000e9c040211 */ /* 0x000fc600078208ff */
[----:B------:R1:W-:Y:S01]  /*41f0*/  MUFU.EX2 R186, R2 ;  /* 0x0000000200ba7308 */ /* 0x0003e20000000800 */
[----:B------:R-:W-:Y:S02]  /*4200*/  IMAD.MOV.U32 R14, RZ, RZ, R159 ;  /* 0x000000ffff0e7224 */ /* 0x000fe400078e009f */
[----:B------:R-:W-:Y:S01]  /*4210*/  IMAD.SHL.U32 R209, R0, 0x2, RZ ;  /* 0x0000000200d17824 */ /* 0x000fe200078e00ff */
[----:B---3--:R-:W-:-:S03]  /*4220*/  @P0 LEA.HI.X R5, R156, R15, R158, 0x1, P1 ;  /* 0x0000000f9c050211 */ /* 0x008fc600008f0c9e */
[----:B------:R-:W-:Y:S01]  /*4230*/  IMAD R210, R3, 0x2, R209 ;  /* 0x0000000203d27824 */ /* 0x000fe200078e02d1 */
[C---:B------:R-:W-:Y:S01]  /*4240*/  FSETP.NEU.FTZ.AND P1, PT, R102.reuse, -INF , PT ;  /* 0xff8000006600780b */ /* 0x040fe20003f3d000 */
[----:B------:R3:W5:Y:S01]  /*4250*/  MUFU.EX2 R185, R8 ;  /* 0x0000000800b97308 */ /* 0x0007620000000800 */
[----:B------:R-:W-:Y:S01]  /*4260*/  IMAD.MOV.U32 R15, RZ, RZ, R161 ;  /* 0x000000ffff0f7224 */ /* 0x000fe200078e00a1 */
[----:B------:R4:W-:Y:S01]  /*4270*/  @P0 LDGSTS.E.BYPASS.LTC128B.128 [R226+0x3900], [R4.64], !P6 ;  /* 0x0390000004e20fae */ /* 0x0009e2000f101d46 */
[----:B--2---:R-:W-:Y:S01]  /*4280*/  FMNMX.FTZ R105, R7, R10, !PT ;  /* 0x0000000a07697209 */ /* 0x004fe20007810000 */
[----:B-1----:R-:W-:Y:S02]  /*4290*/  FMUL.FTZ R2, R102, c[0x0][0x2d0] ;  /* 0x0000b40066027a20 */ /* 0x002fe40000410000 */
[----:B------:R4:W-:Y:S03]  /*42a0*/  @P0 LDGSTS.E.BYPASS.LTC128B.128 [R226+0x4900], [R4.64+0x40], !P5 ;  /* 0x0490004004e20fae */ /* 0x0009e6000e901d46 */
[----:B------:R-:W-:Y:S01]  /*42b0*/  FSEL R2, R2, RZ, P1 ;  /* 0x000000ff02027208 */ /* 0x000fe20000800000 */
[----:B------:R4:W-:Y:S01]  /*42c0*/  @P0 LDGSTS.E.BYPASS.LTC128B.128 [R226+0x5900], [R4.64+0x80], !P4 ;  /* 0x0590008004e20fae */ /* 0x0009e2000e101d46 */
[----:B------:R-:W-:-:S03]  /*42d0*/  FSETP.NEU.FTZ.AND P0, PT, R105, -INF , PT ;  /* 0xff8000006900780b */ /* 0x000fc60003f1d000 */
[--C-:B------:R-:W-:Y:S01]  /*42e0*/  FFMA.FTZ R0, R17, c[0x0][0x2d0], -R2.reuse ;  /* 0x0000b40011007a23 */ /* 0x100fe20000010802 */
[----:B------:R-:W-:Y:S01]  /*42f0*/  LDSM.16.MT88.4 R24, [R209+0x100] ;  /* 0x00010000d118783b */ /* 0x000fe20000004200 */
[--C-:B---3--:R-:W-:Y:S02]  /*4300*/  FFMA.FTZ R8, R16, c[0x0][0x2d0], -R2.reuse ;  /* 0x0000b40010087a23 */ /* 0x108fe40000010802 */
[----:B------:R1:W-:Y:S01]  /*4310*/  MUFU.EX2 R188, R0 ;  /* 0x0000000000bc7308 */ /* 0x0003e20000000800 */
[--C-:B------:R-:W-:Y:S01]  /*4320*/  FFMA.FTZ R3, R28, c[0x0][0x2d0], -R2.reuse ;  /* 0x0000b4001c037a23 */ /* 0x100fe20000010802 */
[----:B------:R-:W-:Y:S04]  /*4330*/  LDSM.16.MT88.4 R16, [R210+0x100] ;  /* 0x00010000d210783b */ /* 0x000fe80000004200 */
[----:B------:R-:W-:Y:S02]  /*4340*/  LDSM.16.MT88.4 R28, [R210+0x1100] ;  /* 0x00110000d21c783b */ /* 0x000fe40000004200 */
[----:B------:R-:W-:Y:S02]  /*4350*/  MUFU.EX2 R184, R3 ;  /* 0x0000000300b87308 */ /* 0x000fe40000000800 */
[----:B------:R-:W-:Y:S04]  /*4360*/  LDSM.16.MT88.4 R32, [R209+0x2100] ;  /* 0x00210000d120783b */ /* 0x000fe80000004200 */
[----:B------:R-:W-:Y:S01]  /*4370*/  LDSM.16.MT88.4 R36, [R210+0x2100] ;  /* 0x00210000d224783b */ /* 0x000fe20000004200 */
[----:B-1----:R-:W-:Y:S01]  /*4380*/  FFMA.FTZ R0, R20, c[0x0][0x2d0], -R2 ;  /* 0x0000b40014007a23 */ /* 0x002fe20000010802 */
[----:B------:R-:W-:Y:S02]  /*4390*/  MUFU.EX2 R187, R8 ;  /* 0x0000000800bb7308 */ /* 0x000fe40000000800 */
[----:B------:R-:W-:Y:S01]  /*43a0*/  LDSM.16.MT88.4 R20, [R209+0x1100] ;  /* 0x00110000d114783b */ /* 0x000fe20000004200 */
[----:B----4-:R-:W-:-:S02]  /*43b0*/  FMNMX.FTZ R4, R6, R9, !PT ;  /* 0x0000000906047209 */ /* 0x010fc40007810000 */
[----:B-----5:R-:W-:Y:S01]  /*43c0*/  F2FP.PACK_AB R6, R185, R186 ;  /* 0x000000bab906723e */ /* 0x020fe200000000ff */
[----:B------:R-:W0:Y:S02]  /*43d0*/  LDGDEPBAR ;  /* 0x00000000000079af */ /* 0x000e240000000000 */
[----:B------:R1:W2:Y:S02]  /*43e0*/  MUFU.EX2 R252, R0 ;  /* 0x0000000000fc7308 */ /* 0x0002a40000000800 */
[----:B------:R-:W3:Y:S01]  /*43f0*/  SHFL.BFLY PT, R5, R4, 0x1, 0x1f ;  /* 0x0c201f0004057f89 */ /* 0x000ee200000e0000 */
[----:B-1----:R-:W-:Y:S01]  /*4400*/  FMUL.FTZ R0, R105, c[0x0][0x2d0] ;  /* 0x0000b40069007a20 */ /* 0x002fe20000410000 */
[----:B--2---:R-:W-:-:S04]  /*4410*/  F2FP.PACK_AB R7, R184, R252 ;  /* 0x000000fcb807723e */ /* 0x004fc800000000ff */
[----:B------:R-:W-:Y:S02]  /*4420*/  FSEL R0, R0, RZ, P0 ;  /* 0x000000ff00007208 */ /* 0x000fe40000000000 */
[----:B---3--:R-:W-:-:S03]  /*4430*/  FMNMX.FTZ R104, R4, R5, !PT ;  /* 0x0000000504687209 */ /* 0x008fc60007810000 */
[--C-:B------:R-:W-:Y:S01]  /*4440*/  FFMA.FTZ R3, R44, c[0x0][0x2d0], -R0.reuse ;  /* 0x0000b4002c037a23 */ /* 0x100fe20000010800 */
[----:B------:R-:W-:Y:S01]  /*4450*/  F2FP.PACK_AB R4, R190, R189 ;  /* 0x000000bdbe04723e */ /* 0x000fe200000000ff */
[----:B------:R-:W-:Y:S01]  /*4460*/  FFMA.FTZ R8, R48, c[0x0][0x2d0], -R0 ;  /* 0x0000b40030087a23 */ /* 0x000fe20000010800 */
[----:B------:R-:W-:Y:S01]  /*4470*/  FSETP.NEU.FTZ.AND P0, PT, R104, -INF , PT ;  /* 0xff8000006800780b */ /* 0x000fe20003f1d000 */
[----:B------:R1:W-:Y:S01]  /*4480*/  MUFU.EX2 R247, R3 ;  /* 0x0000000300f77308 */ /* 0x0003e20000000800 */
[----:B------:R-:W-:-:S07]  /*4490*/  F2FP.PACK_AB R5, R188, R187 ;  /* 0x000000bbbc05723e */ /* 0x000fce00000000ff */
[----:B------:R2:W-:Y:S01]  /*44a0*/  MUFU.EX2 R249, R8 ;  /* 0x0000000800f97308 */ /* 0x0005e20000000800 */
[----:B------:R-:W-:Y:S01]  /*44b0*/  HMMA.16816.F32 R124, R4, R24, RZ ;  /* 0x00000018047c723c */ /* 0x000fe200000018ff */
[----:B-1----:R-:W-:-:S07]  /*44c0*/  FFMA.FTZ R3, R45, c[0x0][0x2d0], -R0 ;  /* 0x0000b4002d037a23 */ /* 0x002fce0000010800 */
[----:B------:R-:W-:Y:S01]  /*44d0*/  HMMA.16816.F32 R120, R4, R16, RZ ;  /* 0x000000100478723c */ /* 0x000fe200000018ff */
[----:B------:R1:W-:Y:S01]  /*44e0*/  MUFU.EX2 R242, R3 ;  /* 0x0000000300f27308 */ /* 0x0003e20000000800 */
[----:B--2---:R-:W-:-:S06]  /*44f0*/  FFMA.FTZ R8, R49, c[0x0][0x2d0], -R0 ;  /* 0x0000b40031087a23 */ /* 0x004fcc0000010800 */
[C---:B------:R-:W-:Y:S01]  /*4500*/  HMMA.16816.F32 R116, R4.reuse, R20, RZ ;  /* 0x000000140474723c */ /* 0x040fe200000018ff */
[----:B------:R-:W2:Y:S07]  /*4510*/  MUFU.EX2 R250, R8 ;  /* 0x0000000800fa7308 */ /* 0x000eae0000000800 */
[----:B------:R-:W-:Y:S01]  /*4520*/  HMMA.16816.F32 R112, R4, R28, RZ ;  /* 0x0000001c0470723c */ /* 0x000fe200000018ff */
[----:B-1----:R-:W-:-:S05]  /*4530*/  FMUL.FTZ R3, R104, c[0x0][0x2d0] ;  /* 0x0000b40068037a20 */ /* 0x002fca0000410000 */
[----:B------:R-:W-:Y:S02]  /*4540*/  FSEL R3, R3, RZ, P0 ;  /* 0x000000ff03037208 */ /* 0x000fe40000000000 */
[----:B------:R-:W-:Y:S01]  /*4550*/  HMMA.16816.F32 R108, R4, R32, RZ ;  /* 0x00000020046c723c */ /* 0x000fe200000018ff */
[----:B--2---:R-:W-:Y:S02]  /*4560*/  F2FP.PACK_AB R10, R250, R249 ;  /* 0x000000f9fa0a723e */ /* 0x004fe400000000ff */
[----:B------:R-:W-:-:S04]  /*4570*/  FFMA.FTZ R8, R42, c[0x0][0x2d0], -R3 ;  /* 0x0000b4002a087a23 */ /* 0x000fc80000010803 */
[----:B------:R1:W-:Y:S01]  /*4580*/  MUFU.EX2 R239, R8 ;  /* 0x0000000800ef7308 */ /* 0x0003e20000000800 */
[C---:B------:R-:W-:Y:S08]  /*4590*/  HMMA.16816.F32 R96, R4.reuse, R36, RZ ;  /* 0x000000240460723c */ /* 0x040ff000000018ff */
[----:B------:R-:W-:Y:S01]  /*45a0*/  HMMA.16816.F32 R88, R4, R26, RZ ;  /* 0x0000001a0458723c */ /* 0x000fe200000018ff */
[----:B-1----:R-:W-:-:S07]  /*45b0*/  FFMA.FTZ R8, R41, c[0x0][0x2d0], -R3 ;  /* 0x0000b40029087a23 */ /* 0x002fce0000010803 */
[C---:B------:R-:W-:Y:S01]  /*45c0*/  HMMA.16816.F32 R84, R4.reuse, R18, RZ ;  /* 0x000000120454723c */ /* 0x040fe200000018ff */
[----:B------:R1:W2:Y:S07]  /*45d0*/  MUFU.EX2 R238, R8 ;  /* 0x0000000800ee7308 */ /* 0x0002ae0000000800 */
[C---:B------:R-:W-:Y:S08]  /*45e0*/  HMMA.16816.F32 R80, R4.reuse, R22, RZ ;  /* 0x000000160450723c */ /* 0x040ff000000018ff */
[----:B------:R-:W-:Y:S01]  /*45f0*/  HMMA.16816.F32 R76, R4, R30, RZ ;  /* 0x0000001e044c723c */ /* 0x000fe200000018ff */
[----:B-1----:R-:W-:Y:S01]  /*4600*/  FFMA.FTZ R8, R43, c[0x0][0x2d0], -R3 ;  /* 0x0000b4002b087a23 */ /* 0x002fe20000010803 */
[----:B--2---:R-:W-:-:S03]  /*4610*/  F2FP.PACK_AB R9, R238, R239 ;  /* 0x000000efee09723e */ /* 0x004fc600000000ff */
[----:B------:R1:W-:Y:S03]  /*4620*/  MUFU.EX2 R241, R8 ;  /* 0x0000000800f17308 */ /* 0x0003e60000000800 */
[C---:B------:R-:W-:Y:S08]  /*4630*/  HMMA.16816.F32 R72, R4.reuse, R34, RZ ;  /* 0x000000220448723c */ /* 0x040ff000000018ff */
[----:B------:R-:W-:Y:S01]  /*4640*/  HMMA.16816.F32 R64, R4, R38, RZ ;  /* 0x000000260440723c */ /* 0x000fe200000018ff */
[----:B-1----:R-:W-:-:S06]  /*4650*/  FFMA.FTZ R8, R40, c[0x0][0x2d0], -R3 ;  /* 0x0000b40028087a23 */ /* 0x002fcc0000010803 */
[----:B------:R-:W-:Y:S01]  /*4660*/  FFMA.FTZ R4, R52, c[0x0][0x2d0], -R12 ;  /* 0x0000b40034047a23 */ /* 0x000fe2000001080c */
[----:B------:R-:W-:Y:S01]  /*4670*/  LDSM.16.MT88.4 R40, [R210+0x2500] ;  /* 0x00250000d228783b */ /* 0x000fe20000004200 */
[----:B------:R1:W2:Y:S08]  /*4680*/  MUFU.EX2 R246, R8 ;  /* 0x0000000800f67308 */ /* 0x0002b00000000800 */
[----:B------:R3:W-:Y:S01]  /*4690*/  MUFU.EX2 R240, R4 ;  /* 0x0000000400f07308 */ /* 0x0007e20000000800 */
[----:B-1----:R-:W-:-:S02]  /*46a0*/  F2FP.PACK_AB R8, R242, R247 ;  /* 0x000000f7f208723e */ /* 0x002fc400000000ff */
[----:B--2---:R-:W-:Y:S01]  /*46b0*/  F2FP.PACK_AB R11, R246, R241 ;  /* 0x000000f1f60b723e */ /* 0x004fe200000000ff */
[----:B---3--:R-:W-:-:S06]  /*46c0*/  FFMA.FTZ R4, R56, c[0x0][0x2d0], -R12 ;  /* 0x0000b40038047a23 */ /* 0x008fcc000001080c */
[C---:B------:R-:W-:Y:S01]  /*46d0*/  HMMA.16816.F32 R68, R8.reuse, R24, RZ ;  /* 0x000000180844723c */ /* 0x040fe200000018ff */
[----:B------:R1:W-:Y:S07]  /*46e0*/  MUFU.EX2 R245, R4 ;  /* 0x0000000400f57308 */ /* 0x0003ee0000000800 */
        /* <DEDUP_REMOVED lines=10> */
[----:B------:R-:W-:Y:S01]  /*4790*/  LDSM.16.MT88.4 R20, [R210+0x500] ;  /* 0x00050000d214783b */ /* 0x000fe20000004200 */
[----:B------:R1:W3:Y:S06]  /*47a0*/  MUFU.EX2 R243, R4 ;  /* 0x0000000400f37308 */ /* 0x0002ec0000000800 */
[C---:B------:R-:W-:Y:S08]  /*47b0*/  HMMA.16816.F32 R52, R8.reuse, R28, RZ ;  /* 0x0000001c0834723c */ /* 0x040ff000000018ff */
[----:B------:R-:W-:Y:S01]  /*47c0*/  HMMA.16816.F32 R144, R8, R30, RZ ;  /* 0x0000001e0890723c */ /* 0x000fe200000018ff */
[----:B------:R-:W4:Y:S01]  /*47d0*/  LDSM.16.MT88.4 R28, [R210+0x1500] ;  /* 0x00150000d21c783b */ /* 0x000f220000004200 */
[----:B-1----:R-:W-:Y:S01]  /*47e0*/  FFMA.FTZ R4, R50, c[0x0][0x2d0], -R2 ;  /* 0x0000b40032047a23 */ /* 0x002fe20000010802 */
[----:B---3--:R-:W-:-:S03]  /*47f0*/  F2FP.PACK_AB R6, R243, R244 ;  /* 0x000000f4f306723e */ /* 0x008fc600000000ff */
[----:B------:R1:W-:Y:S02]  /*4800*/  MUFU.EX2 R230, R4 ;  /* 0x0000000400e67308 */ /* 0x0003e40000000800 */
[C---:B------:R-:W-:Y:S08]  /*4810*/  HMMA.16816.F32 R156, R8.reuse, R34, RZ ;  /* 0x00000022089c723c */ /* 0x040ff000000018ff */
[----:B------:R-:W-:Y:S01]  /*4820*/  HMMA.16816.F32 R44, R8, R36, RZ ;  /* 0x00000024082c723c */ /* 0x000fe200000018ff */
[----:B-1----:R-:W-:-:S07]  /*4830*/  FFMA.FTZ R4, R51, c[0x0][0x2d0], -R2 ;  /* 0x0000b40033047a23 */ /* 0x002fce0000010802 */
[C---:B------:R-:W-:Y:S01]  /*4840*/  HMMA.16816.F32 R160, R8.reuse, R38, RZ ;  /* 0x0000002608a0723c */ /* 0x040fe200000018ff */
[----:B------:R-:W-:Y:S01]  /*4850*/  LDSM.16.MT88.4 R36, [R210+0x2900] ;  /* 0x00290000d224783b */ /* 0x000fe20000004200 */
[----:B------:R1:W3:Y:S06]  /*4860*/  MUFU.EX2 R235, R4 ;  /* 0x0000000400eb7308 */ /* 0x0002ec0000000800 */
[----:B------:R-:W-:Y:S01]  /*4870*/  HMMA.16816.F32 R48, R8, R32, RZ ;  /* 0x000000200830723c */ /* 0x000fe200000018ff */
[----:B------:R-:W5:Y:S06]  /*4880*/  LDSM.16.MT88.4 R32, [R209+0x2500] ;  /* 0x00250000d120783b */ /* 0x000f6c0000004200 */
[----:B------:R-:W-:-:S02]  /*4890*/  FFMA.FTZ R8, R138, c[0x0][0x2d0], -R0 ;  /* 0x0000b4008a087a23 */ /* 0x000fc40000010800 */
[----:B------:R-:W-:Y:S02]  /*48a0*/  IMAD.MOV.U32 R11, RZ, RZ, R187 ;  /* 0x000000ffff0b7224 */ /* 0x000fe400078e00bb */
[----:B------:R2:W-:Y:S01]  /*48b0*/  MUFU.EX2 R217, R8 ;  /* 0x0000000800d97308 */ /* 0x0005e20000000800 */
[----:B-1----:R-:W-:Y:S01]  /*48c0*/  FFMA.FTZ R4, R100, c[0x0][0x2d0], -R2 ;  /* 0x0000b40064047a23 */ /* 0x002fe20000010802 */
[----:B---3--:R-:W-:Y:S01]  /*48d0*/  F2FP.PACK_AB R5, R235, R230 ;  /* 0x000000e6eb05723e */ /* 0x008fe200000000ff */
[----:B------:R-:W-:Y:S02]  /*48e0*/  IMAD.MOV.U32 R10, RZ, RZ, R186 ;  /* 0x000000ffff0a7224 */ /* 0x000fe400078e00ba */
[----:B------:R-:W-:-:S03]  /*48f0*/  IMAD.MOV.U32 R9, RZ, RZ, R188 ;  /* 0x000000ffff097224 */ /* 0x000fc600078e00bc */
[----:B------:R1:W-:Y:S01]  /*4900*/  MUFU.EX2 R234, R4 ;  /* 0x0000000400ea7308 */ /* 0x0003e20000000800 */
[----:B--2---:R-:W-:-:S07]  /*4910*/  FFMA.FTZ R8, R101, c[0x0][0x2d0], -R0 ;  /* 0x0000b40065087a23 */ /* 0x004fce0000010800 */
[----:B------:R2:W-:Y:S01]  /*4920*/  MUFU.EX2 R215, R8 ;  /* 0x0000000800d77308 */ /* 0x0005e20000000800 */
[----:B-1----:R-:W-:-:S07]  /*4930*/  FFMA.FTZ R4, R106, c[0x0][0x2d0], -R2 ;  /* 0x0000b4006a047a23 */ /* 0x002fce0000010802 */
[----:B------:R1:W3:Y:S01]  /*4940*/  MUFU.EX2 R233, R4 ;  /* 0x0000000400e97308 */ /* 0x0002e20000000800 */
[----:B--2---:R-:W-:-:S07]  /*4950*/  FFMA.FTZ R8, R95, c[0x0][0x2d0], -R3 ;  /* 0x0000b4005f087a23 */ /* 0x004fce0000010803 */
[----:B------:R2:W-:Y:S01]  /*4960*/  MUFU.EX2 R207, R8 ;  /* 0x0000000800cf7308 */ /* 0x0005e20000000800 */
[----:B-1----:R-:W-:Y:S01]  /*4970*/  FFMA.FTZ R4, R136, c[0x0][0x2d0], -R0 ;  /* 0x0000b40088047a23 */ /* 0x002fe20000010800 */
[----:B---3--:R-:W-:-:S06]  /*4980*/  F2FP.PACK_AB R7, R233, R234 ;  /* 0x000000eae907723e */ /* 0x008fcc00000000ff */
[----:B------:R1:W-:Y:S01]  /*4990*/  MUFU.EX2 R220, R4 ;  /* 0x0000000400dc7308 */ /* 0x0003e20000000800 */
[----:B--2---:R-:W-:-:S07]  /*49a0*/  FFMA.FTZ R8, R94, c[0x0][0x2d0], -R3 ;  /* 0x0000b4005e087a23 */ /* 0x004fce0000010803 */
[----:B------:R2:W-:Y:S01]  /*49b0*/  MUFU.EX2 R214, R8 ;  /* 0x0000000800d67308 */ /* 0x0005e20000000800 */
[----:B-1----:R-:W-:-:S07]  /*49c0*/  FFMA.FTZ R4, R137, c[0x0][0x2d0], -R0 ;  /* 0x0000b40089047a23 */ /* 0x002fce0000010800 */
[----:B------:R1:W3:Y:S01]  /*49d0*/  MUFU.EX2 R219, R4 ;  /* 0x0000000400db7308 */ /* 0x0002e20000000800 */
[----:B--2---:R-:W-:-:S07]  /*49e0*/  FFMA.FTZ R8, R93, c[0x0][0x2d0], -R3 ;  /* 0x0000b4005d087a23 */ /* 0x004fce0000010803 */
[----:B------:R2:W-:Y:S01]  /*49f0*/  MUFU.EX2 R206, R8 ;  /* 0x0000000800ce7308 */ /* 0x0005e20000000800 */
[----:B-1----:R-:W-:-:S07]  /*4a00*/  F2FP.PACK_AB R4, R245, R240 ;  /* 0x000000f0f504723e */ /* 0x002fce00000000ff */
[----:B------:R-:W-:Y:S01]  /*4a10*/  HMMA.16816.F32 R168, R4, R24, R124 ;  /* 0x0000001804a8723c */ /* 0x000fe2000000187c */
[----:B--2---:R-:W-:-:S07]  /*4a20*/  FFMA.FTZ R8, R92, c[0x0][0x2d0], -R3 ;  /* 0x0000b4005c087a23 */ /* 0x004fce0000010803 */
[C---:B----4-:R-:W-:Y:S01]  /*4a30*/  HMMA.16816.F32 R124, R4.reuse, R28, R112 ;  /* 0x0000001c047c723c */ /* 0x050fe20000001870 */
[----:B------:R1:W2:Y:S07]  /*4a40*/  MUFU.EX2 R205, R8 ;  /* 0x0000000800cd7308 */ /* 0x0002ae0000000800 */
[C---:B------:R-:W-:Y:S08]  /*4a50*/  HMMA.16816.F32 R164, R4.reuse, R20, R120 ;  /* 0x0000001404a4723c */ /* 0x040ff00000001878 */
[----:B-----5:R-:W-:Y:S01]  /*4a60*/  HMMA.16816.F32 R112, R4, R32, R108 ;  /* 0x000000200470723c */ /* 0x020fe2000000186c */
[----:B-1----:R-:W-:-:S04]  /*4a70*/  FFMA.FTZ R8, R179, c[0x0][0x2d0], -R12 ;  /* 0x0000b400b3087a23 */ /* 0x002fc8000001080c */
[----:B------:R1:W-:Y:S03]  /*4a80*/  MUFU.EX2 R203, R8 ;  /* 0x0000000800cb7308 */ /* 0x0003e60000000800 */
[C---:B------:R-:W-:Y:S08]  /*4a90*/  HMMA.16816.F32 R108, R4.reuse, R40, R96 ;  /* 0x00000028046c723c */ /* 0x040ff00000001860 */
[----:B------:R-:W-:Y:S01]  /*4aa0*/  HMMA.16816.F32 R120, R4, R26, R88 ;  /* 0x0000001a0478723c */ /* 0x000fe20000001858 */
[----:B-1----:R-:W-:-:S07]  /*4ab0*/  FFMA.FTZ R8, R182, c[0x0][0x2d0], -R12 ;  /* 0x0000b400b6087a23 */ /* 0x002fce000001080c */
        /* <DEDUP_REMOVED lines=9> */
[----:B------:R-:W-:Y:S01]  /*4b50*/  HMMA.16816.F32 R84, R4, R42, R64 ;  /* 0x0000002a0454723c */ /* 0x000fe20000001840 */
[----:B------:R1:W5:Y:S06]  /*4b60*/  MUFU.EX2 R200, R8 ;  /* 0x0000000800c87308 */ /* 0x00036c0000000800 */
[----:B---3--:R-:W-:Y:S02]  /*4b70*/  F2FP.PACK_AB R4, R219, R220 ;  /* 0x000000dcdb04723e */ /* 0x008fe400000000ff */
[----:B------:R-:W-:Y:S02]  /*4b80*/  F2FP.PACK_AB R6, R215, R217 ;  /* 0x000000d9d706723e */ /* 0x000fe400000000ff */
[----:B------:R-:W-:-:S02]  /*4b90*/  F2FP.PACK_AB R5, R214, R207 ;  /* 0x000000cfd605723e */ /* 0x000fc400000000ff */
[----:B--2---:R-:W-:Y:S01]  /*4ba0*/  F2FP.PACK_AB R7, R205, R206 ;  /* 0x000000cecd07723e */ /* 0x004fe200000000ff */
[----:B-1----:R-:W-:-:S06]  /*4bb0*/  FFMA.FTZ R8, R172, c[0x0][0x2d0], -R2 ;  /* 0x0000b400ac087a23 */ /* 0x002fcc0000010802 */
[C---:B------:R-:W-:Y:S01]  /*4bc0*/  HMMA.16816.F32 R76, R4.reuse, R20, R60 ;  /* 0x00000014044c723c */ /* 0x040fe2000000183c */
[----:B------:R1:W-:Y:S07]  /*4bd0*/  MUFU.EX2 R187, R8 ;  /* 0x0000000800bb7308 */ /* 0x0003ee0000000800 */
[C---:B------:R-:W-:Y:S07]  /*4be0*/  HMMA.16816.F32 R60, R4.reuse, R26, R140 ;  /* 0x0000001a043c723c */ /* 0x040fee000000188c */
[----:B------:R-:W-:Y:S01]  /*4bf0*/  IMAD.MOV.U32 R140, RZ, RZ, R184 ;  /* 0x000000ffff8c7224 */ /* 0x000fe200078e00b8 */
[----:B------:R-:W-:Y:S01]  /*4c00*/  HMMA.16816.F32 R80, R4, R24, R68 ;  /* 0x000000180450723c */ /* 0x000fe20000001844 */
[----:B-1----:R-:W-:Y:S01]  /*4c10*/  FFMA.FTZ R8, R173, c[0x0][0x2d0], -R2 ;  /* 0x0000b400ad087a23 */ /* 0x002fe20000010802 */
[----:B------:R-:W1:Y:S01]  /*4c20*/  LDSM.16.MT88.4 R24, [R209+0x900] ;  /* 0x00090000d118783b */ /* 0x000e620000004200 */
[----:B------:R-:W-:-:S02]  /*4c30*/  IMAD.MOV.U32 R141, RZ, RZ, R185 ;  /* 0x000000ffff8d7224 */ /* 0x000fc400078e00b9 */
[----:B------:R2:W3:Y:S01]  /*4c40*/  MUFU.EX2 R186, R8 ;  /* 0x0000000800ba7308 */ /* 0x0004e20000000800 */
[----:B------:R-:W-:Y:S02]  /*4c50*/  IMAD.MOV.U32 R143, RZ, RZ, R190 ;  /* 0x000000ffff8f7224 */ /* 0x000fe400078e00be */
[----:B------:R-:W-:Y:S01]  /*4c60*/  HMMA.16816.F32 R72, R4, R16, R56 ;  /* 0x000000100448723c */ /* 0x000fe20000001838 */
[----:B------:R-:W-:-:S07]  /*4c70*/  IMAD.MOV.U32 R142, RZ, RZ, R189 ;  /* 0x000000ffff8e7224 */ /* 0x000fce00078e00bd */
[----:B------:R-:W-:Y:S01]  /*4c80*/  HMMA.16816.F32 R68, R4, R28, R52 ;  /* 0x0000001c0444723c */ /* 0x000fe20000001834 */
[----:B--2---:R-:W-:-:S07]  /*4c90*/  FFMA.FTZ R8, R175, c[0x0][0x2d0], -R2 ;  /* 0x0000b400af087a23 */ /* 0x004fce0000010802 */
[C---:B------:R-:W-:Y:S01]  /*4ca0*/  HMMA.16816.F32 R64, R4.reuse, R32, R48 ;  /* 0x000000200440723c */ /* 0x040fe20000001830 */
[----:B------:R2:W-:Y:S07]  /*4cb0*/  MUFU.EX2 R184, R8 ;  /* 0x0000000800b87308 */ /* 0x0005ee0000000800 */
[C---:B------:R-:W-:Y:S08]  /*4cc0*/  HMMA.16816.F32 R196, R4.reuse, R40, R44 ;  /* 0x0000002804c4723c */ /* 0x040ff0000000182c */
[C---:B------:R-:W-:Y:S01]  /*4cd0*/  HMMA.16816.F32 R52, R4.reuse, R22, R132 ;  /* 0x000000160434723c */ /* 0x040fe20000001884 */
[----:B--2---:R-:W-:Y:S01]  /*4ce0*/  FFMA.FTZ R8, R176, c[0x0][0x2d0], -R2 ;  /* 0x0000b400b0087a23 */ /* 0x004fe20000010802 */
[----:B------:R-:W-:Y:S03]  /*4cf0*/  LDSM.16.MT88.4 R20, [R209+0x1900] ;  /* 0x00190000d114783b */ /* 0x000fe60000004200 */
[----:B------:R2:W1:Y:S03]  /*4d00*/  MUFU.EX2 R185, R8 ;  /* 0x0000000800b97308 */ /* 0x0004660000000800 */
[C---:B------:R-:W-:Y:S01]  /*4d10*/  HMMA.16816.F32 R48, R4.reuse, R18, R128 ;  /* 0x000000120430723c */ /* 0x040fe20000001880 */
[----:B------:R-:W1:Y:S07]  /*4d20*/  LDSM.16.MT88.4 R16, [R210+0x900] ;  /* 0x00090000d210783b */ /* 0x000e6e0000004200 */
[----:B------:R-:W-:Y:S01]  /*4d30*/  HMMA.16816.F32 R44, R4, R30, R144 ;  /* 0x0000001e042c723c */ /* 0x000fe20000001890 */
[----:B------:R-:W1:Y:S01]  /*4d40*/  LDSM.16.MT88.4 R28, [R210+0x1900] ;  /* 0x00190000d21c783b */ /* 0x000e620000004200 */
[----:B--2---:R-:W-:-:S03]  /*4d50*/  FFMA.FTZ R8, R174, c[0x0][0x2d0], -R0 ;  /* 0x0000b400ae087a23 */ /* 0x004fc60000010800 */
[----:B------:R-:W-:Y:S03]  /*4d60*/  LDSM.16.MT88.4 R172, [R210+0x1d00] ;  /* 0x001d0000d2ac783b */ /* 0x000fe60000004200 */
[C---:B------:R-:W-:Y:S01]  /*4d70*/  HMMA.16816.F32 R56, R4.reuse, R34, R156 ;  /* 0x000000220438723c */ /* 0x040fe2000000189c */
[----:B------:R2:W-:Y:S01]  /*4d80*/  MUFU.EX2 R179, R8 ;  /* 0x0000000800b37308 */ /* 0x0005e20000000800 */
[----:B------:R-:W1:Y:S04]  /*4d90*/  LDSM.16.MT88.4 R32, [R209+0x2900] ;  /* 0x00290000d120783b */ /* 0x000e680000004200 */
[----:B------:R-:W1:Y:S02]  /*4da0*/  LDSM.16.MT88.4 R156, [R209+0x1d00] ;  /* 0x001d0000d19c783b */ /* 0x000e640000004200 */
[----:B------:R-:W-:Y:S07]  /*4db0*/  HMMA.16816.F32 R40, R4, R42, R160 ;  /* 0x0000002a0428723c */ /* 0x000fee00000018a0 */
[----:B----4-:R-:W-:Y:S01]  /*4dc0*/  F2FP.PACK_AB R4, R202, R203 ;  /* 0x000000cbca04723e */ /* 0x010fe200000000ff */
[----:B--2---:R-:W-:Y:S01]  /*4dd0*/  FFMA.FTZ R8, R177, c[0x0][0x2d0], -R0 ;  /* 0x0000b400b1087a23 */ /* 0x004fe20000010800 */
[----:B-----5:R-:W-:-:S02]  /*4de0*/  F2FP.PACK_AB R6, R200, R201 ;  /* 0x000000c9c806723e */ /* 0x020fc400000000ff */
[----:B---3--:R-:W-:Y:S01]  /*4df0*/  F2FP.PACK_AB R5, R186, R187 ;  /* 0x000000bbba05723e */ /* 0x008fe200000000ff */
[----:B------:R2:W3:Y:S01]  /*4e00*/  MUFU.EX2 R176, R8 ;  /* 0x0000000800b07308 */ /* 0x0004e20000000800 */
[----:B-1----:R-:W-:-:S07]  /*4e10*/  F2FP.PACK_AB R7, R185, R184 ;  /* 0x000000b8b907723e */ /* 0x002fce00000000ff */
[----:B------:R-:W-:Y:S01]  /*4e20*/  HMMA.16816.F32 R116, R4, R24, R168 ;  /* 0x000000180474723c */ /* 0x000fe200000018a8 */
[----:B--2---:R-:W-:-:S07]  /*4e30*/  FFMA.FTZ R8, R178, c[0x0][0x2d0], -R0 ;  /* 0x0000b400b2087a23 */ /* 0x004fce0000010800 */
[C---:B------:R-:W-:Y:S01]  /*4e40*/  HMMA.16816.F32 R192, R4.reuse, R36, R108 ;  /* 0x0000002404c0723c */ /* 0x040fe2000000186c */
[----:B------:R1:W-:Y:S07]  /*4e50*/  MUFU.EX2 R177, R8 ;  /* 0x0000000800b17308 */ /* 0x0003ee0000000800 */
[C---:B------:R-:W-:Y:S08]  /*4e60*/  HMMA.16816.F32 R164, R4.reuse, R16, R164 ;  /* 0x0000001004a4723c */ /* 0x040ff000000018a4 */
[----:B------:R-:W-:Y:S01]  /*4e70*/  HMMA.16816.F32 R148, R4, R20, R148 ;  /* 0x000000140494723c */ /* 0x000fe20000001894 */
[----:B-1----:R-:W-:-:S04]  /*4e80*/  FFMA.FTZ R8, R180, c[0x0][0x2d0], -R0 ;  /* 0x0000b400b4087a23 */ /* 0x002fc80000010800 */
[----:B------:R1:W2:Y:S03]  /*4e90*/  MUFU.EX2 R178, R8 ;  /* 0x0000000800b27308 */ /* 0x0002a60000000800 */
[C---:B------:R-:W-:Y:S01]  /*4ea0*/  HMMA.16816.F32 R180, R4.reuse, R28, R124 ;  /* 0x0000001c04b4723c */ /* 0x040fe2000000187c */
[----:B------:R-:W-:Y:S07]  /*4eb0*/  LDSM.16.MT88.4 R124, [R209+0xd00] ;  /* 0x000d0000d17c783b */ /* 0x000fee0000004200 */
[----:B------:R-:W-:Y:S01]  /*4ec0*/  HMMA.16816.F32 R188, R4, R32, R112 ;  /* 0x0000002004bc723c */ /* 0x000fe20000001870 */
[----:B-1----:R-:W-:-:S07]  /*4ed0*/  FFMA.FTZ R8, R155, c[0x0][0x2d0], -R3 ;  /* 0x0000b4009b087a23 */ /* 0x002fce0000010803 */
[C---:B------:R-:W-:Y:S01]  /*4ee0*/  HMMA.16816.F32 R120, R4.reuse, R26, R120 ;  /* 0x0000001a0478723c */ /* 0x040fe20000001878 */
[----:B------:R1:W-:Y:S07]  /*4ef0*/  MUFU.EX2 R107, R8 ;  /* 0x00000008006b7308 */ /* 0x0003ee0000000800 */
[C---:B------:R-:W-:Y:S08]  /*4f00*/  HMMA.16816.F32 R136, R4.reuse, R18, R136 ;  /* 0x000000120488723c */ /* 0x040ff00000001888 */
        /* <DEDUP_REMOVED lines=9> */
[----:B--2---:R-:W-:Y:S02]  /*4fa0*/  F2FP.PACK_AB R6, R178, R177 ;  /* 0x000000b1b206723e */ /* 0x004fe400000000ff */
[----:B----4-:R-:W-:Y:S01]  /*4fb0*/  F2FP.PACK_AB R5, R106, R107 ;  /* 0x0000006b6a05723e */ /* 0x010fe200000000ff */
[----:B-1----:R-:W-:-:S04]  /*4fc0*/  FFMA.FTZ R8, R152, c[0x0][0x2d0], -R3 ;  /* 0x0000b40098087a23 */ /* 0x002fc80000010803 */
[----:B------:R-:W1:Y:S02]  /*4fd0*/  MUFU.EX2 R100, R8 ;  /* 0x0000000800647308 */ /* 0x000e640000000800 */
[----:B-1----:R-:W-:Y:S01]  /*4fe0*/  F2FP.PACK_AB R7, R100, R101 ;  /* 0x000000656407723e */ /* 0x002fe200000000ff */
[----:B------:R-:W-:Y:S02]  /*4ff0*/  FFMA.FTZ R8, R248, c[0x0][0x2d0], -R12 ;  /* 0x0000b400f8087a23 */ /* 0x000fe4000001080c */
[----:B------:R-:W-:-:S04]  /*5000*/  IMAD.MOV.U32 R248, RZ, RZ, R143 ;  /* 0x000000fffff87224 */ /* 0x000fc800078e008f */
[C---:B------:R-:W-:Y:S07]  /*5010*/  HMMA.16816.F32 R160, R4.reuse, R26, R60 ;  /* 0x0000001a04a0723c */ /* 0x040fee000000183c */
[----:B------:R-:W-:Y:S01]  /*5020*/  IMAD.MOV.U32 R27, RZ, RZ, R14 ;  /* 0x000000ffff1b7224 */ /* 0x000fe200078e000e */
[C---:B------:R-:W-:Y:S01]  /*5030*/  HMMA.16816.F32 R60, R4.reuse, R18, R52 ;  /* 0x00000012043c723c */ /* 0x040fe20000001834 */
[----:B------:R1:W-:Y:S06]  /*5040*/  MUFU.EX2 R52, R8 ;  /* 0x0000000800347308 */ /* 0x0003ec0000000800 */
[----:B------:R-:W-:Y:S01]  /*5050*/  IMAD.MOV.U32 R53, RZ, RZ, R142 ;  /* 0x000000ffff357224 */ /* 0x000fe200078e008e */
[----:B------:R-:W-:Y:S01]  /*5060*/  HMMA.16816.F32 R112, R4, R24, R80 ;  /* 0x000000180470723c */ /* 0x000fe20000001850 */
[----:B------:R-:W2:Y:S01]  /*5070*/  LDSM.16.MT88.4 R80, [R209+0x2d00] ;  /* 0x002d0000d150783b */ /* 0x000ea20000004200 */
[----:B------:R-:W-:-:S02]  /*5080*/  IMAD.MOV.U32 R54, RZ, RZ, R141 ;  /* 0x000000ffff367224 */ /* 0x000fc400078e008d */
[----:B------:R-:W-:Y:S02]  /*5090*/  IMAD.MOV.U32 R55, RZ, RZ, R140 ;  /* 0x000000ffff377224 */ /* 0x000fe400078e008c */
[----:B------:R-:W-:Y:S02]  /*50a0*/  LDSM.16.MT88.4 R140, [R210+0xd00] ;  /* 0x000d0000d28c783b */ /* 0x000fe40000004200 */
[C---:B------:R-:W-:Y:S01]  /*50b0*/  HMMA.16816.F32 R48, R4.reuse, R22, R48 ;  /* 0x000000160430723c */ /* 0x040fe20000001830 */
[--C-:B-1----:R-:W-:Y:S02]  /*50c0*/  FFMA.FTZ R8, R251, c[0x0][0x2d0], -R12.reuse ;  /* 0x0000b400fb087a23 */ /* 0x102fe4000001080c */
[----:B------:R-:W-:Y:S02]  /*50d0*/  IMAD.MOV.U32 R251, RZ, RZ, R15 ;  /* 0x000000fffffb7224 */ /* 0x000fe400078e000f */
        /* <DEDUP_REMOVED lines=15> */
[----:B------:R-:W-:Y:S01]  /*51d0*/  HMMA.16816.F32 R40, R4, R38, R40 ;  /* 0x000000260428723c */ /* 0x000fe20000001828 */
[----:B------:R1:W-:Y:S01]  /*51e0*/  MUFU.EX2 R23, R8 ;  /* 0x0000000800177308 */ /* 0x0003e20000000800 */
[----:B------:R-:W3:Y:S01]  /*51f0*/  LDSM.16.MT88.4 R4, [R210+0x2d00] ;  /* 0x002d0000d204783b */ /* 0x000ee20000004200 */
[C---:B------:R-:W-:Y:S01]  /*5200*/  IADD3 R221, R213.reuse, 0x1000, RZ ;  /* 0x00001000d5dd7810 */ /* 0x040fe20007ffe0ff */
[----:B-1----:R-:W-:Y:S01]  /*5210*/  FFMA.FTZ R8, R224, c[0x0][0x2d0], -R2 ;  /* 0x0000b400e0087a23 */ /* 0x002fe20000010802 */
[----:B------:R-:W-:-:S04]  /*5220*/  IADD3 R224, R213, 0x400, RZ ;  /* 0x00000400d5e07810 */ /* 0x000fc80007ffe0ff */
[----:B------:R1:W4:Y:S02]  /*5230*/  MUFU.EX2 R22, R8 ;  /* 0x0000000800167308 */ /* 0x0003240000000800 */
[--C-:B-1----:R-:W-:Y:S01]  /*5240*/  FFMA.FTZ R8, R223, c[0x0][0x2d0], -R2.reuse ;  /* 0x0000b400df087a23 */ /* 0x102fe20000010802 */
[----:B----4-:R-:W-:Y:S01]  /*5250*/  F2FP.PACK_AB R93, R22, R23 ;  /* 0x00000017165d723e */ /* 0x010fe200000000ff */
[----:B------:R-:W-:Y:S01]  /*5260*/  FFMA.FTZ R2, R227, c[0x0][0x2d0], -R2 ;  /* 0x0000b400e3027a23 */ /* 0x000fe20000010802 */
[----:B------:R-:W-:-:S03]  /*5270*/  IADD3 R223, R213, 0x800, RZ ;  /* 0x00000800d5df7810 */ /* 0x000fc60007ffe0ff */
[----:B------:R1:W-:Y:S08]  /*5280*/  MUFU.EX2 R20, R8 ;  /* 0x0000000800147308 */ /* 0x0003f00000000800 */
[----:B------:R4:W5:Y:S01]  /*5290*/  MUFU.EX2 R21, R2 ;  /* 0x0000000200157308 */ /* 0x0009620000000800 */
[----:B-1----:R-:W-:Y:S02]  /*52a0*/  FADD.FTZ R8, R239, R238 ;  /* 0x000000eeef087221 */ /* 0x002fe40000010000 */
[----:B----4-:R-:W-:Y:S01]  /*52b0*/  FFMA.FTZ R2, R225, c[0x0][0x2d0], -R0 ;  /* 0x0000b400e1027a23 */ /* 0x010fe20000010800 */
[----:B-----5:R-:W-:-:S04]  /*52c0*/  F2FP.PACK_AB R95, R21, R20 ;  /* 0x00000014155f723e */ /* 0x020fc800000000ff */
[----:B------:R1:W-:Y:S03]  /*52d0*/  MUFU.EX2 R19, R2 ;  /* 0x0000000200137308 */ /* 0x0003e60000000800 */
[C---:B------:R-:W-:Y:S08]  /*52e0*/  HMMA.16816.F32 R152, R92.reuse, R158, R96 ;  /* 0x0000009e5c98723c */ /* 0x040ff00000001860 */
[----:B--2---:R-:W-:Y:S01]  /*52f0*/  HMMA.16816.F32 R76, R92, R82, R88 ;  /* 0x000000525c4c723c */ /* 0x004fe20000001858 */
[----:B-1----:R-:W-:-:S04]  /*5300*/  FFMA.FTZ R2, R228, c[0x0][0x2d0], -R0 ;  /* 0x0000b400e4027a23 */ /* 0x002fc80000010800 */
[----:B------:R1:W2:Y:S03]  /*5310*/  MUFU.EX2 R18, R2 ;  /* 0x0000000200127308 */ /* 0x0002a60000000800 */
[C---:B---3--:R-:W-:Y:S08]  /*5320*/  HMMA.16816.F32 R88, R92.reuse, R4, R192 ;  /* 0x000000045c58723c */ /* 0x048ff000000018c0 */
[----:B------:R-:W-:Y:S01]  /*5330*/  HMMA.16816.F32 R116, R92, R124, R116 ;  /* 0x0000007c5c74723c */ /* 0x000fe20000001874 */
[--C-:B-1----:R-:W-:Y:S01]  /*5340*/  FFMA.FTZ R2, R229, c[0x0][0x2d0], -R0.reuse ;  /* 0x0000b400e5027a23 */ /* 0x102fe20000010800 */
[----:B--2---:R-:W-:Y:S01]  /*5350*/  F2FP.PACK_AB R96, R18, R19 ;  /* 0x000000131260723e */ /* 0x004fe200000000ff */
[----:B------:R-:W-:-:S05]  /*5360*/  FFMA.FTZ R0, R231, c[0x0][0x2d0], -R0 ;  /* 0x0000b400e7007a23 */ /* 0x000fca0000010800 */
[C---:B------:R-:W-:Y:S01]  /*5370*/  HMMA.16816.F32 R120, R92.reuse, R126, R120 ;  /* 0x0000007e5c78723c */ /* 0x040fe20000001878 */
[----:B------:R-:W-:Y:S07]  /*5380*/  MUFU.EX2 R17, R2 ;  /* 0x0000000200117308 */ /* 0x000fee0000000800 */
        /* <DEDUP_REMOVED lines=9> */
[----:B-1----:R-:W-:Y:S01]  /*5420*/  FFMA.FTZ R0, R216, c[0x0][0x2d0], -R3 ;  /* 0x0000b400d8007a23 */ /* 0x002fe20000010803 */
[----:B------:R-:W-:-:S06]  /*5430*/  IADD3 R216, R213, 0x2400, RZ ;  /* 0x00002400d5d87810 */ /* 0x000fcc0007ffe0ff */
[C---:B------:R-:W-:Y:S01]  /*5440*/  HMMA.16816.F32 R72, R92.reuse, R80, R188 ;  /* 0x000000505c48723c */ /* 0x040fe200000018bc */
[----:B------:R1:W2:Y:S07]  /*5450*/  MUFU.EX2 R13, R0 ;  /* 0x00000000000d7308 */ /* 0x0002ae0000000800 */
[----:B------:R-:W-:Y:S01]  /*5460*/  HMMA.16816.F32 R92, R92, R6, R108 ;  /* 0x000000065c5c723c */ /* 0x000fe2000000186c */
[--C-:B-1----:R-:W-:Y:S01]  /*5470*/  FFMA.FTZ R0, R218, c[0x0][0x2d0], -R3.reuse ;  /* 0x0000b400da007a23 */ /* 0x102fe20000010803 */
[----:B--2---:R-:W-:Y:S01]  /*5480*/  F2FP.PACK_AB R97, R13, R12 ;  /* 0x0000000c0d61723e */ /* 0x004fe200000000ff */
[----:B------:R-:W-:Y:S01]  /*5490*/  FFMA.FTZ R3, R222, c[0x0][0x2d0], -R3 ;  /* 0x0000b400de037a23 */ /* 0x000fe20000010803 */
[C---:B------:R-:W-:Y:S01]  /*54a0*/  IADD3 R222, R213.reuse, 0xc00, RZ ;  /* 0x00000c00d5de7810 */ /* 0x040fe20007ffe0ff */
[----:B------:R1:W-:Y:S01]  /*54b0*/  MUFU.EX2 R14, R0 ;  /* 0x00000000000e7308 */ /* 0x0003e20000000800 */
[----:B------:R-:W-:-:S07]  /*54c0*/  IADD3 R218, R213, 0x1c00, RZ ;  /* 0x00001c00d5da7810 */ /* 0x000fce0007ffe0ff */
[----:B------:R2:W3:Y:S01]  /*54d0*/  MUFU.EX2 R15, R3 ;  /* 0x00000003000f7308 */ /* 0x0004e20000000800 */
[----:B-1----:R-:W-:-:S05]  /*54e0*/  @P2 IMAD.HI.U32 R0, R236, c[0x0][0x2c8], RZ ;  /* 0x0000b200ec002a27 */ /* 0x002fca00078e00ff */
[----:B------:R-:W-:Y:S01]  /*54f0*/  @P2 SHF.R.U32.HI R236, RZ, c[0x0][0x2cc], R0 ;  /* 0x0000b300ffec2a19 */ /* 0x000fe20000011600 */
[----:B--2---:R-:W-:-:S03]  /*5500*/  FADD.FTZ R3, R53, R248 ;  /* 0x000000f835037221 */ /* 0x004fc60000010000 */
[----:B------:R-:W-:Y:S02]  /*5510*/  IADD3 R0, R236, R27, -R251 ;  /* 0x0000001bec007210 */ /* 0x000fe40007ffe8fb */
[----:B---3--:R-:W-:Y:S01]  /*5520*/  F2FP.PACK_AB R99, R15, R14 ;  /* 0x0000000e0f63723e */ /* 0x008fe200000000ff */
[----:B------:R-:W-:Y:S01]  /*5530*/  FADD.FTZ R10, R10, R3 ;  /* 0x000000030a0a7221 */ /* 0x000fe20000010000 */
[----:B------:R-:W-:-:S04]  /*5540*/  SHF.R.S32.HI R2, RZ, 0x1f, R0 ;  /* 0x0000001fff027819 */ /* 0x000fc80000011400 */
[----:B------:R-:W-:Y:S01]  /*5550*/  LEA.HI R27, R2, R0, RZ, 0x6 ;  /* 0x00000000021b7211 */ /* 0x000fe200078f30ff */
        /* <DEDUP_REMOVED lines=13> */
[----:B------:R-:W-:Y:S01]  /*5630*/  IADD3 R220, R213, 0x1400, RZ ;  /* 0x00001400d5dc7810 */ /* 0x000fe20007ffe0ff */
[----:B------:R-:W-:Y:S02]  /*5640*/  FADD.FTZ R3, R207, R3 ;  /* 0x00000003cf037221 */ /* 0x000fe40000010000 */
[----:B------:R-:W-:-:S02]  /*5650*/  FADD.FTZ R4, R240, R2 ;  /* 0x00000002f0047221 */ /* 0x000fc40000010000 */
[----:B------:R-:W-:Y:S01]  /*5660*/  FADD.FTZ R2, R230, R0 ;  /* 0x00000000e6027221 */ /* 0x000fe20000010000 */
[C---:B------:R-:W-:Y:S01]  /*5670*/  HMMA.16816.F32 R160, R96.reuse, R172, R68 ;  /* 0x000000ac60a0723c */ /* 0x040fe20000001844 */
[----:B------:R-:W-:Y:S01]  /*5680*/  FADD.FTZ R0, R219, R5 ;  /* 0x00000005db007221 */ /* 0x000fe20000010000 */
[C---:B------:R-:W-:Y:S01]  /*5690*/  IADD3 R219, R213.reuse, 0x1800, RZ ;  /* 0x00001800d5db7810 */ /* 0x040fe20007ffe0ff */
[----:B------:R-:W-:Y:S01]  /*56a0*/  FADD.FTZ R3, R214, R3 ;  /* 0x00000003d6037221 */ /* 0x000fe20000010000 */
[----:B------:R-:W-:Y:S01]  /*56b0*/  IADD3 R214, R213, 0x2c00, RZ ;  /* 0x00002c00d5d67810 */ /* 0x000fe20007ffe0ff */
[----:B------:R-:W-:Y:S02]  /*56c0*/  FADD.FTZ R4, R245, R4 ;  /* 0x00000004f5047221 */ /* 0x000fe40000010000 */
[----:B------:R-:W-:Y:S01]  /*56d0*/  FADD.FTZ R0, R217, R0 ;  /* 0x00000000d9007221 */ /* 0x000fe20000010000 */
[----:B------:R-:W-:Y:S01]  /*56e0*/  HMMA.16816.F32 R128, R96, R140, R128 ;  /* 0x0000008c6080723c */ /* 0x000fe20000001880 */
[----:B------:R-:W-:Y:S01]  /*56f0*/  FADD.FTZ R5, R235, R2 ;  /* 0x00000002eb057221 */ /* 0x000fe20000010000 */
[----:B------:R-:W-:Y:S01]  /*5700*/  IADD3 R217, R213, 0x2000, RZ ;  /* 0x00002000d5d97810 */ /* 0x000fe20007ffe0ff */
[----:B------:R-:W-:-:S02]  /*5710*/  FADD.FTZ R3, R206, R3 ;  /* 0x00000003ce037221 */ /* 0x000fc40000010000 */
[----:B------:R-:W-:Y:S02]  /*5720*/  FADD.FTZ R4, R244, R4 ;  /* 0x00000004f4047221 */ /* 0x000fe40000010000 */
[----:B------:R-:W-:Y:S01]  /*5730*/  FADD.FTZ R0, R215, R0 ;  /* 0x00000000d7007221 */ /* 0x000fe20000010000 */
[C---:B------:R-:W-:Y:S01]  /*5740*/  HMMA.16816.F32 R144, R96.reuse, R156, R144 ;  /* 0x0000009c6090723c */ /* 0x040fe20000001890 */
[----:B------:R-:W-:Y:S01]  /*5750*/  FADD.FTZ R5, R234, R5 ;  /* 0x00000005ea057221 */ /* 0x000fe20000010000 */
[----:B------:R-:W-:Y:S01]  /*5760*/  IADD3 R215, R213, 0x2800, RZ ;  /* 0x00002800d5d77810 */ /* 0x000fe20007ffe0ff */
        /* <DEDUP_REMOVED lines=28> */
[----:B------:R-:W-:Y:S01]  /*5930*/  HMMA.16816.F32 R96, R96, R6, R40 ;  /* 0x000000066060723c */ /* 0x000fe20000001828 */
[----:B------:R-:W-:Y:S02]  /*5940*/  FADD.FTZ R5, R23, R5 ;  /* 0x0000000517057221 */ /* 0x000fe40000010000 */
[----:B------:R-:W-:Y:S02]  /*5950*/  FADD.FTZ R2, R13, R0 ;  /* 0x000000000d027221 */ /* 0x000fe40000010000 */
[----:B------:R-:W-:Y:S02]  /*5960*/  FADD.FTZ R0, R26, R4 ;  /* 0x000000041a007221 */ /* 0x000fe40000010000 */
[----:B------:R-:W-:Y:S02]  /*5970*/  FADD.FTZ R4, R17, R3 ;  /* 0x0000000311047221 */ /* 0x000fe40000010000 */
[----:B------:R-:W-:-:S02]  /*5980*/  FADD.FTZ R5, R22, R5 ;  /* 0x0000000516057221 */ /* 0x000fc40000010000 */
[----:B------:R-:W-:Y:S02]  /*5990*/  FADD.FTZ R3, R14, R2 ;  /* 0x000000020e037221 */ /* 0x000fe40000010000 */
[----:B------:R-:W-:Y:S01]  /*59a0*/  FADD.FTZ R2, R25, R0 ;  /* 0x0000000019027221 */ /* 0x000fe20000010000 */
[----:B------:R-:W-:Y:S01]  /*59b0*/  SHF.R.S32.HI R0, RZ, 0x6, R27 ;  /* 0x00000006ff007819 */ /* 0x000fe2000001141b */
[----:B------:R-:W-:Y:S02]  /*59c0*/  FADD.FTZ R5, R20, R5 ;  /* 0x0000000514057221 */ /* 0x000fe40000010000 */
[----:B------:R-:W-:Y:S01]  /*59d0*/  FADD.FTZ R6, R16, R4 ;  /* 0x0000000410067221 */ /* 0x000fe20000010000 */
[----:B------:R-:W-:Y:S01]  /*59e0*/  IMNMX R0, RZ, R0, !PT ;  /* 0x00000000ff007217 */ /* 0x000fe20007800200 */
[----:B------:R-:W-:Y:S02]  /*59f0*/  FADD.FTZ R4, R15, R3 ;  /* 0x000000030f047221 */ /* 0x000fe40000010000 */
[----:B------:R-:W-:Y:S01]  /*5a00*/  FADD.FTZ R3, R24, R2 ;  /* 0x0000000218037221 */ /* 0x000fe20000010000 */
[----:B------:R1:W-:Y:S01]  /*5a10*/  STL [R1+0x14], R6 ;  /* 0x0000140601007387 */ /* 0x0003e20000100800 */
[----:B------:R-:W-:Y:S01]  /*5a20*/  FADD.FTZ R2, R21, R5 ;  /* 0x0000000515027221 */ /* 0x000fe20000010000 */
[----:B------:R-:W-:-:S02]  /*5a30*/  ISETP.GE.AND P0, PT, R204, R0, PT ;  /* 0x00000000cc00720c */ /* 0x000fc40003f06270 */
[----:B------:R1:W-:Y:S04]  /*5a40*/  STL [R1+0x18], R4 ;  /* 0x0000180401007387 */ /* 0x0003e80000100800 */
[----:B------:R1:W-:Y:S04]  /*5a50*/  STL [R1+0x40], R0 ;  /* 0x0000400001007387 */ /* 0x0003e80000100800 */
[----:B------:R1:W-:Y:S04]  /*5a60*/  STL [R1+0x1c], R3 ;  /* 0x00001c0301007387 */ /* 0x0003e80000100800 */
[----:B------:R1:W-:Y:S01]  /*5a70*/  STL [R1+0x20], R2 ;  /* 0x0000200201007387 */ /* 0x0003e20000100800 */
[----:B------:R-:W-:Y:S05]  /*5a80*/  @!P0 BRA `(.L_x_622) ;  /* 0x000049f000008947 */ /* 0x000fea0003800000 */
[----:B------:R-:W2:Y:S04]  /*5a90*/  LDL.64 R32, [R1+0x60] ;  /* 0x0000600001207983 */ /* 0x000ea80000100a00 */
[----:B------:R-:W3:Y:S04]  /*5aa0*/  LDL.64 R30, [R1+0x58] ;  /* 0x00005800011e7983 */ /* 0x000ee80000100a00 */
[----:B------:R-:W4:Y:S04]  /*5ab0*/  LDL.64 R28, [R1+0x50] ;  /* 0x00005000011c7983 */ /* 0x000f280000100a00 */
[----:B------:R-:W5:Y:S01]  /*5ac0*/  LDL.64 R54, [R1+0x48] ;  /* 0x0000480001367983 */ /* 0x000f620000100a00 */
[----:B------:R-:W-:Y:S01]  /*5ad0*/  IMAD.MOV.U32 R101, RZ, RZ, R104 ;  /* 0x000000ffff657224 */ /* 0x000fe200078e0068 */
[----:B------:R-:W-:Y:S01]  /*5ae0*/  MOV R106, R103 ;  /* 0x00000067006a7202 */ /* 0x000fe20000000f00 */
[----:B------:R-:W-:-:S02]  /*5af0*/  IMAD.MOV.U32 R100, RZ, RZ, R105 ;  /* 0x000000ffff647224 */ /* 0x000fc400078e0069 */
[----:B------:R-:W-:Y:S02]  /*5b00*/  IMAD.MOV.U32 R107, RZ, RZ, R102 ;  /* 0x000000ffff6b7224 */ /* 0x000fe400078e0066 */
[----:B------:R-:W-:Y:S01]  /*5b10*/  IMAD.MOV.U32 R225, RZ, RZ, R204 ;  /* 0x000000ffffe17224 */ /* 0x000fe200078e00cc */
[C---:B-12---:R-:W-:Y:S02]  /*5b20*/  IADD3 R2, P0, R32.reuse, 0x20, RZ ;  /* 0x0000002020027810 */ /* 0x046fe40007f1e0ff */
[----:B------:R-:W-:Y:S02]  /*5b30*/  IADD3 R0, P3, R32, 0x40, RZ ;  /* 0x0000004020007810 */ /* 0x000fe40007f7e0ff */
[----:B---3--:R-:W-:Y:S01]  /*5b40*/  IADD3 R3, P1, R30, 0x20, RZ ;  /* 0x000000201e037810 */ /* 0x008fe20007f3e0ff */
[----:B------:R4:W-:Y:S04]  /*5b50*/  STL [R1+0x3c], R2 ;  /* 0x00003c0201007387 */ /* 0x0009e80000100800 */
[----:B------:R1:W-:Y:S04]  /*5b60*/  STL [R1+0x34], R0 ;  /* 0x0000340001007387 */ /* 0x0003e80000100800 */
[----:B------:R2:W-:Y:S01]  /*5b70*/  STL [R1+0x2c], R3 ;  /* 0x00002c0301007387 */ /* 0x0005e20000100800 */
[----:B----4-:R-:W-:-:S02]  /*5b80*/  IADD3.X R2, RZ, R29, RZ, P0, !PT ;  /* 0x0000001dff027210 */ /* 0x010fc400007fe4ff */
[----:B-1----:R-:W-:-:S03]  /*5b90*/  IADD3 R0, P0, R30, 0x40, RZ ;  /* 0x000000401e007810 */ /* 0x002fc60007f1e0ff */
[----:B------:R5:W-:Y:S01]  /*5ba0*/  STL [R1+0x38], R2 ;  /* 0x0000380201007387 */ /* 0x000be20000100800 */
[----:B--2---:R-:W-:-:S03]  /*5bb0*/  IADD3.X R3, RZ, R29, RZ, P3, !PT ;  /* 0x0000001dff037210 */ /* 0x004fc60001ffe4ff */
[----:B------:R1:W-:Y:S04]  /*5bc0*/  STL [R1+0x24], R0 ;  /* 0x0000240001007387 */ /* 0x0003e80000100800 */
[----:B------:R-:W-:Y:S01]  /*5bd0*/  STL [R1+0x30], R3 ;  /* 0x0000300301007387 */ /* 0x000fe20000100800 */
[----:B-----5:R-:W-:Y:S01]  /*5be0*/  IMAD.X R2, RZ, RZ, R55, P1 ;  /* 0x000000ffff027224 */ /* 0x020fe200008e0637 */
[----:B-1----:R-:W-:-:S05]  /*5bf0*/  IADD3.X R0, RZ, R55, RZ, P0, !PT ;  /* 0x00000037ff007210 */ /* 0x002fca00007fe4ff */
[----:B------:R1:W-:Y:S04]  /*5c00*/  STL [R1+0x10], R0 ;  /* 0x0000100001007387 */ /* 0x0003e80000100800 */
[----:B------:R2:W-:Y:S04]  /*5c10*/  STL [R1+0x28], R2 ;  /* 0x0000280201007387 */ /* 0x0005e80000100800 */
[----:B------:R-:W1:Y:S02]  /*5c20*/  LDL R55, [R1+0x6c] ;  /* 0x00006c0001377983 */ /* 0x000e640000100800 */
[----:B-1----:R-:W-:-:S05]  /*5c30*/  @P2 IMAD.HI.U32 R0, R55, c[0x0][0x2c8], RZ ;  /* 0x0000b20037002a27 */ /* 0x002fca00078e00ff */
[----:B------:R2:W-:Y:S02]  /*5c40*/  @P2 STL [R1+0x68], R0 ;  /* 0x0000680001002387 */ /* 0x0005e40000100800 */
.L_x_623:
[----:B------:R-:W3:Y:S01]  /*5c50*/  LDL R47, [R1+0x3c] ;  /* 0x00003c00012f7983 */ /* 0x000ee20000100800 */
[----:B------:R-:W-:Y:S04]  /*5c60*/  DEPBAR.LE SB0, 0x0 ;  /* 0x000080000000791a */ /* 0x000fe80000000000 */
[----:B------:R-:W4:Y:S01]  /*5c70*/  LDL.64 R42, [R1+0x60] ;  /* 0x00006000012a7983 */ /* 0x000f220000100a00 */
[C---:B------:R-:W-:Y:S01]  /*5c80*/  ISETP.GE.AND P3, PT, R225.reuse, RZ, PT ;  /* 0x000000ffe100720c */ /* 0x040fe20003f66270 */
[----:B------:R-:W-:Y:S01]  /*5c90*/  IMAD.MOV.U32 R46, RZ, RZ, c[0x0][0x20c] ;  /* 0x00008300ff2e7624 */ /* 0x000fe200078e00ff */
[----:B------:R-:W-:Y:S02]  /*5ca0*/  MOV R45, c[0x0][0x208] ;  /* 0x00008200002d7a02 */ /* 0x000fe40000000f00 */
[----:B------:R-:W-:Y:S01]  /*5cb0*/  MOV R238, c[0x0][0x1e0] ;  /* 0x0000780000ee7a02 */ /* 0x000fe20000000f00 */
[----:B------:R-:W5:Y:S04]  /*5cc0*/  LDL R55, [R1+0x38] ;  /* 0x0000380001377983 */ /* 0x000f680000100800 */
[----:B--2---:R-:W2:Y:S01]  /*5cd0*/  LDL.64 R40, [R1+0x50] ;  /* 0x0000500001287983 */ /* 0x004ea20000100a00 */
[----:B------:R-:W-:Y:S03]  /*5ce0*/  IMAD.SHL.U32 R238, R238, 0x20, RZ ;  /* 0x00000020eeee7824 */ /* 0x000fe600078e00ff */
[----:B------:R-:W-:Y:S01]  /*5cf0*/  @P3 SHF.R.S32.HI R0, RZ, 0x1f, R225 ;  /* 0x0000001fff003819 */ /* 0x000fe200000114e1 */
[C---:B------:R-:W-:Y:S01]  /*5d00*/  @P3 IMAD.WIDE.U32 R28, R225.reuse, c[0x0][0x208], RZ ;  /* 0x00008200e11c3a25 */ /* 0x040fe200078e00ff */
[----:B------:R-:W2:Y:S03]  /*5d10*/  LDL R58, [R1+0x34] ;  /* 0x00003400013a7983 */ /* 0x000ea60000100800 */
[----:B------:R-:W-:Y:S01]  /*5d20*/  @P3 IMAD R0, R0, c[0x0][0x208], RZ ;  /* 0x0000820000003a24 */ /* 0x000fe200078e02ff */
[----:B------:R-:W2:Y:S01]  /*5d30*/  LDL R54, [R1+0x30] ;  /* 0x0000300001367983 */ /* 0x000ea20000100800 */
[C---:B------:R-:W-:Y:S02]  /*5d40*/  @P3 IMAD.SHL.U32 R2, R28.reuse, 0x40, RZ ;  /* 0x000000401c023824 */ /* 0x040fe400078e00ff */
[----:B------:R-:W-:Y:S01]  /*5d50*/  @P3 IMAD R0, R225, c[0x0][0x20c], R0 ;  /* 0x00008300e1003a24 */ /* 0x000fe200078e0200 */
[----:B------:R-:W-:Y:S04]  /*5d60*/  BAR.SYNC.DEFER_BLOCKING 0x0 ;  /* 0x0000000000007b1d */ /* 0x000fe80000010000 */
[----:B------:R-:W-:Y:S04]  /*5d70*/  @P3 IADD3 R0, R29, R0, RZ ;  /* 0x000000001d003210 */ /* 0x000fe80007ffe0ff */
[----:B------:R-:W-:Y:S01]  /*5d80*/  @P3 SHF.L.U64.HI R0, R28, 0x6, R0 ;  /* 0x000000061c003819 */ /* 0x000fe20000010200 */
[----:B------:R-:W-:Y:S08]  /*5d90*/  LDSM.16.M88.4 R64, [R211+0x6100] ;  /* 0x00610000d340783b */ /* 0x000ff00000000200 */
[----:B------:R-:W1:Y:S08]  /*5da0*/  LDSM.16.M88.4 R16, [R208+0x3100] ;  /* 0x00310000d010783b */ /* 0x000e700000000200 */
[----:B------:R-:W1:Y:S08]  /*5db0*/  LDSM.16.M88.4 R60, [R211+0x7100] ;  /* 0x00710000d33c783b */ /* 0x000e700000000200 */
[----:B------:R-:W1:Y:S08]  /*5dc0*/  LDSM.16.M88.4 R32, [R208+0x3500] ;  /* 0x00350000d020783b */ /* 0x000e700000000200 */
[----:B------:R-:W2:Y:S06]  /*5dd0*/  LDL.64 R240, [R1+0x58] ;  /* 0x0000580001f07983 */ /* 0x000eac0000100a00 */
[----:B------:R-:W2:Y:S08]  /*5de0*/  LDSM.16.M88.4 R48, [R208+0x3900] ;  /* 0x00390000d030783b */ /* 0x000eb00000000200 */
[----:B------:R-:W2:Y:S01]  /*5df0*/  LDL.64 R234, [R1+0x48] ;  /* 0x0000480001ea7983 */ /* 0x000ea20000100a00 */
[-C--:B-1----:R-:W-:Y:S05]  /*5e00*/  HMMA.16816.F32 R4, R64, R16.reuse, RZ ;  /* 0x000000104004723c */ /* 0x082fea00000018ff */
[----:B------:R-:W1:Y:S03]  /*5e10*/  LDSM.16.M88.4 R108, [R208+0x3d00] ;  /* 0x003d0000d06c783b */ /* 0x000e660000000200 */
[C---:B------:R-:W-:Y:S05]  /*5e20*/  HMMA.16816.F32 R8, R60.reuse, R16, RZ ;  /* 0x000000103c08723c */ /* 0x040fea00000018ff */
[----:B------:R-:W-:Y:S03]  /*5e30*/  LDSM.16.M88.4 R176, [R212+0x6100] ;  /* 0x00610000d4b0783b */ /* 0x000fe60000000200 */
[-C--:B------:R-:W-:Y:S05]  /*5e40*/  HMMA.16816.F32 R12, R60, R18.reuse, RZ ;  /* 0x000000123c0c723c */ /* 0x080fea00000018ff */
[----:B------:R-:W1:Y:S03]  /*5e50*/  LDSM.16.M88.4 R180, [R213] ;  /* 0x00000000d5b4783b */ /* 0x000e660000000200 */
[C---:B------:R-:W-:Y:S05]  /*5e60*/  HMMA.16816.F32 R16, R64.reuse, R18, RZ ;  /* 0x000000124010723c */ /* 0x040fea00000018ff */
[----:B------:R-:W1:Y:S03]  /*5e70*/  LDSM.16.M88.4 R184, [R212+0x7100] ;  /* 0x00710000d4b8783b */ /* 0x000e660000000200 */
[-C--:B------:R-:W-:Y:S05]  /*5e80*/  HMMA.16816.F32 R20, R64, R32.reuse, RZ ;  /* 0x000000204014723c */ /* 0x080fea00000018ff */
[----:B------:R-:W1:Y:S03]  /*5e90*/  LDSM.16.M88.4 R188, [R224] ;  /* 0x00000000e0bc783b */ /* 0x000e660000000200 */
[C---:B------:R-:W-:Y:S05]  /*5ea0*/  HMMA.16816.F32 R24, R60.reuse, R32, RZ ;  /* 0x000000203c18723c */ /* 0x040fea00000018ff */
[----:B------:R-:W1:Y:S03]  /*5eb0*/  LDSM.16.M88.4 R192, [R223] ;  /* 0x00000000dfc0783b */ /* 0x000e660000000200 */
[-C--:B------:R-:W-:Y:S05]  /*5ec0*/  HMMA.16816.F32 R28, R60, R34.reuse, RZ ;  /* 0x000000223c1c723c */ /* 0x080fea00000018ff */
[----:B------:R-:W1:Y:S03]  /*5ed0*/  LDSM.16.M88.4 R196, [R222] ;  /* 0x00000000dec4783b */ /* 0x000e660000000200 */
[C---:B------:R-:W-:Y:S05]  /*5ee0*/  HMMA.16816.F32 R32, R64.reuse, R34, RZ ;  /* 0x000000224020723c */ /* 0x040fea00000018ff */
[----:B------:R-:W2:Y:S04]  /*5ef0*/  LDL R237, [R1+0x68] ;  /* 0x0000680001ed7983 */ /* 0x000ea80000100800 */
[----:B------:R-:W2:Y:S04]  /*5f00*/  LDL R232, [R1+0x2c] ;  /* 0x00002c0001e87983 */ /* 0x000ea80000100800 */
[----:B------:R-:W2:Y:S04]  /*5f10*/  LDL R231, [R1+0x28] ;  /* 0x0000280001e77983 */ /* 0x000ea80000100800 */
[----:B------:R-:W2:Y:S04]  /*5f20*/  LDL R252, [R1+0x24] ;  /* 0x0000240001fc7983 */ /* 0x000ea80000100800 */
[----:B------:R-:W2:Y:S04]  /*5f30*/  LDL R251, [R1+0x10] ;  /* 0x0000100001fb7983 */ /* 0x000ea80000100800 */
[----:B------:R-:W2:Y:S04]  /*5f40*/  LDL R236, [R1+0x70] ;  /* 0x0000700001ec7983 */ /* 0x000ea80000100800 */
[----:B------:R-:W2:Y:S01]  /*5f50*/  LDL R233, [R1+0x50] ;  /* 0x0000500001e97983 */ /* 0x000ea20000100800 */
[C---:B---3--:R-:W-:Y:S02]  /*5f60*/  @P3 IADD3 R36, P0, R2.reuse, R47, RZ ;  /* 0x0000002f02243210 */ /* 0x048fe40007f1e0ff */
[----:B----4-:R-:W-:Y:S03]  /*5f70*/  @P3 IADD3 R3, P1, R2, R42, RZ ;  /* 0x0000002a02033210 */ /* 0x010fe60007f3e0ff */
[----:B-----5:R-:W-:Y:S01]  /*5f80*/  @P3 IMAD.X R38, R0, 0x1, R55, P0 ;  /* 0x0000000100263824 */ /* 0x020fe200000e0637 */
[----:B------:R-:W-:Y:S02]  /*5f90*/  @P3 LEA R56, P0, R36, c[0x0][0x1f8], 0x1 ;  /* 0x00007e0024383a11 */ /* 0x000fe400078008ff */
[----:B--2---:R-:W-:Y:S02]  /*5fa0*/  @P3 IADD3.X R37, R0, R41, RZ, P1, !PT ;  /* 0x0000002900253210 */ /* 0x004fe40000ffe4ff */
[C---:B------:R-:W-:Y:S02]  /*5fb0*/  @P3 LEA R52, P1, R3.reuse, c[0x0][0x1f8], 0x1 ;  /* 0x00007e0003343a11 */ /* 0x040fe400078208ff */
[----:B------:R-:W-:Y:S02]  /*5fc0*/  @P3 LEA.HI.X R57, R36, c[0x0][0x1fc], R38, 0x1, P0 ;  /* 0x00007f0024393a11 */ /* 0x000fe400000f0c26 */
[----:B------:R-:W-:Y:S02]  /*5fd0*/  @P3 LEA.HI.X R53, R3, c[0x0][0x1fc], R37, 0x1, P1 ;  /* 0x00007f0003353a11 */ /* 0x000fe400008f0c25 */
[-C--:B------:R-:W-:Y:S01]  /*5fe0*/  HMMA.16816.F32 R36, R64, R48.reuse, RZ ;  /* 0x000000304024723c */ /* 0x080fe200000018ff */
[C---:B------:R-:W-:Y:S02]  /*5ff0*/  @P3 LEA R3, P0, R45.reuse, R2, 0x5 ;  /* 0x000000022d033211 */ /* 0x040fe400078028ff */
[----:B------:R-:W-:Y:S01]  /*6000*/  @P3 IADD3 R44, P1, R2, R58, RZ ;  /* 0x0000003a022c3210 */ /* 0x000fe20007f3e0ff */
[----:B------:R-:W-:Y:S01]  /*6010*/  @!PT LDS RZ, [RZ] ;  /* 0x00000000fffff984 */ /* 0x000fe20000000800 */
[----:B------:R-:W-:Y:S01]  /*6020*/  @!PT LDS RZ, [RZ] ;  /* 0x00000000fffff984 */ /* 0x000fe20000000800 */
[----:B------:R-:W-:Y:S01]  /*6030*/  @!PT LDS RZ, [RZ] ;  /* 0x00000000fffff984 */ /* 0x000fe20000000800 */
[----:B------:R1:W-:Y:S01]  /*6040*/  @P3 LDGSTS.E.BYPASS.LTC128B.128 [R226+0x100], [R52.64], !P6 ;  /* 0x0010000034e23fae */ /* 0x0003e2000f101d46 */
[----:B------:R-:W-:Y:S02]  /*6050*/  @P3 LEA.HI.X R2, R45, R0, R46, 0x5, P0 ;  /* 0x000000002d023211 */ /* 0x000fe400000f2c2e */
[----:B------:R-:W-:Y:S02]  /*6060*/  @P3 IADD3 R45, P0, R3, R42, RZ ;  /* 0x0000002a032d3210 */ /* 0x000fe40007f1e0ff */
[----:B------:R-:W-:Y:S03]  /*6070*/  @P3 IADD3.X R0, R0, R54, RZ, P1, !PT ;  /* 0x0000003600003210 */ /* 0x000fe60000ffe4ff */
[----:B------:R-:W-:Y:S01]  /*6080*/  @P3 IMAD.X R46, R2, 0x1, R41, P0 ;  /* 0x00000001022e3824 */ /* 0x000fe200000e0629 */
[----:B------:R2:W-:Y:S01]  /*6090*/  @P3 LDGSTS.E.BYPASS.LTC128B.128 [R226+0x1100], [R56.64], !P5 ;  /* 0x0110000038e23fae */ /* 0x0005e2000e901d46 */
[C---:B------:R-:W-:Y:S02]  /*60a0*/  HMMA.16816.F32 R40, R60.reuse, R48, RZ ;  /* 0x000000303c28723c */ /* 0x040fe400000018ff */
[C---:B------:R-:W-:Y:S02]  /*60b0*/  @P3 LEA R104, P1, R44.reuse, c[0x0][0x1f8], 0x1 ;  /* 0x00007e002c683a11 */ /* 0x040fe400078208ff */
[C---:B------:R-:W-:Y:S02]  /*60c0*/  @P3 LEA R200, P0, R45.reuse, c[0x0][0x1f8], 0x1 ;  /* 0x00007e002dc83a11 */ /* 0x040fe400078008ff */
[----:B------:R-:W-:Y:S02]  /*60d0*/  @P3 LEA.HI.X R105, R44, c[0x0][0x1fc], R0, 0x1, P1 ;  /* 0x00007f002c693a11 */ /* 0x000fe400008f0c00 */
[----:B------:R-:W-:Y:S03]  /*60e0*/  @P3 LEA.HI.X R201, R45, c[0x0][0x1fc], R46, 0x1, P0 ;  /* 0x00007f002dc93a11 */ /* 0x000fe600000f0c2e */
[----:B------:R3:W-:Y:S01]  /*60f0*/  @P3 LDGSTS.E.BYPASS.LTC128B.128 [R226+0x2100], [R104.64], !P4 ;  /* 0x0210000068e23fae */ /* 0x0007e2000e101d46 */
[C---:B------:R-:W-:Y:S02]  /*6100*/  @P3 IADD3 R0, P1, R3.reuse, R47, RZ ;  /* 0x0000002f03003210 */ /* 0x040fe40007f3e0ff */
[-C--:B------:R-:W-:Y:S01]  /*6110*/  HMMA.16816.F32 R44, R60, R50.reuse, RZ ;  /* 0x000000323c2c723c */ /* 0x080fe200000018ff */
[----:B------:R-:W-:Y:S02]  /*6120*/  @P3 IADD3 R3, P0, R3, R58, RZ ;  /* 0x0000003a03033210 */ /* 0x000fe40007f1e0ff */
[----:B------:R-:W-:Y:S02]  /*6130*/  @P3 IADD3.X R55, R2, R55, RZ, P1, !PT ;  /* 0x0000003702373210 */ /* 0x000fe40000ffe4ff */
[----:B------:R4:W-:Y:S01]  /*6140*/  @P3 LDGSTS.E.BYPASS.LTC128B.128 [R226+0x900], [R200.64], !P6 ;  /* 0x00900000c8e23fae */ /* 0x0009e2000f101d46 */
[----:B------:R-:W-:Y:S01]  /*6150*/  @P3 LEA R102, P1, R0, c[0x0][0x1f8], 0x1 ;  /* 0x00007e0000663a11 */ /* 0x000fe200078208ff */
[----:B------:R-:W-:Y:S01]  /*6160*/  @P3 IMAD.X R54, R2, 0x1, R54, P0 ;  /* 0x0000000102363824 */ /* 0x000fe200000e0636 */
[C---:B------:R-:W-:Y:S04]  /*6170*/  HMMA.16816.F32 R48, R64.reuse, R50, RZ ;  /* 0x000000324030723c */ /* 0x040fe800000018ff */
[C---:B------:R-:W-:Y:S02]  /*6180*/  @P3 LEA R2, P0, R3.reuse, c[0x0][0x1f8], 0x1 ;  /* 0x00007e0003023a11 */ /* 0x040fe400078008ff */
[----:B------:R-:W-:Y:S02]  /*6190*/  @P3 LEA.HI.X R103, R0, c[0x0][0x1fc], R55, 0x1, P1 ;  /* 0x00007f0000673a11 */ /* 0x000fe400008f0c37 */
[----:B------:R-:W-:Y:S02]  /*61a0*/  @P3 LEA.HI.X R3, R3, c[0x0][0x1fc], R54, 0x1, P0 ;  /* 0x00007f0003033a11 */ /* 0x000fe400000f0c36 */
[-C--:B-1----:R-:W-:Y:S01]  /*61b0*/  HMMA.16816.F32 R52, R64, R108.reuse, RZ ;  /* 0x0000006c4034723c */ /* 0x082fe200000018ff */
[----:B------:R1:W-:Y:S07]  /*61c0*/  @P3 LDGSTS.E.BYPASS.LTC128B.128 [R226+0x1900], [R102.64], !P5 ;  /* 0x0190000066e23fae */ /* 0x0003ee000e901d46 */
[C---:B--2---:R-:W-:Y:S01]  /*61d0*/  HMMA.16816.F32 R56, R60.reuse, R108, RZ ;  /* 0x0000006c3c38723c */ /* 0x044fe200000018ff */
[----:B------:R2:W-:Y:S01]  /*61e0*/  @P3 LDGSTS.E.BYPASS.LTC128B.128 [R226+0x2900], [R2.64], !P4 ;  /* 0x0290000002e23fae */ /* 0x0005e2000e101d46 */
[C---:B------:R-:W-:Y:S06]  /*61f0*/  ISETP.GE.AND P3, PT, R225.reuse, 0x1, PT ;  /* 0x00000001e100780c */ /* 0x040fec0003f66270 */
[-C--:B------:R-:W-:Y:S01]  /*6200*/  HMMA.16816.F32 R60, R60, R110.reuse, RZ ;  /* 0x0000006e3c3c723c */ /* 0x080fe200000018ff */
[----:B----4-:R-:W-:Y:S07]  /*6210*/  LDSM.16.M88.4 R200, [R208+0x4500] ;  /* 0x00450000d0c8783b */ /* 0x010fee0000000200 */
[----:B------:R-:W-:Y:S01]  /*6220*/  HMMA.16816.F32 R64, R64, R110, RZ ;  /* 0x0000006e4040723c */ /* 0x000fe200000018ff */
[----:B------:R-:W0:Y:S07]  /*6230*/  LDGDEPBAR ;  /* 0x00000000000079af */ /* 0x000e2e0000000000 */
[-C--:B------:R-:W-:Y:S01]  /*6240*/  HMMA.16816.F32 R4, R176, R180.reuse, R4 ;  /* 0x000000b4b004723c */ /* 0x080fe20000001804 */
[----:B------:R-:W-:Y:S07]  /*6250*/  LDSM.16.M88.4 R108, [R211+0x8100] ;  /* 0x00810000d36c783b */ /* 0x000fee0000000200 */
[C---:B------:R-:W-:Y:S01]  /*6260*/  HMMA.16816.F32 R8, R184.reuse, R180, R8 ;  /* 0x000000b4b808723c */ /* 0x040fe20000001808 */
[----:B------:R-:W-:Y:S07]  /*6270*/  LDSM.16.M88.4 R204, [R208+0x4900] ;  /* 0x00490000d0cc783b */ /* 0x000fee0000000200 */
[-C--:B------:R-:W-:Y:S08]  /*6280*/  HMMA.16816.F32 R12, R184, R182.reuse, R12 ;  /* 0x000000b6b80c723c */ /* 0x080ff0000000180c */
[C---:B------:R-:W-:Y:S01]  /*6290*/  HMMA.16816.F32 R16, R176.reuse, R182, R16 ;  /* 0x000000b6b010723c */ /* 0x040fe20000001810 */
        /* <DEDUP_REMOVED lines=10> */
[----:B------:R-:W1:Y:S07]  /*6340*/  LDSM.16.M88.4 R192, [R208+0x4d00] ;  /* 0x004d0000d0c0783b */ /* 0x000e6e0000000200 */
[-C--:B------:R-:W-:Y:S08]  /*6350*/  HMMA.16816.F32 R52, R176, R196.reuse, R52 ;  /* 0x000000c4b034723c */ /* 0x080ff00000001834 */
[C---:B------:R-:W-:Y:S08]  /*6360*/  HMMA.16816.F32 R56, R184.reuse, R196, R56 ;  /* 0x000000c4b838723c */ /* 0x040ff00000001838 */
[-C--:B------:R-:W-:Y:S01]  /*6370*/  HMMA.16816.F32 R60, R184, R198.reuse, R60 ;  /* 0x000000c6b83c723c */ /* 0x080fe2000000183c */
[----:B------:R-:W-:Y:S07]  /*6380*/  LDSM.16.M88.4 R184, [R212+0x9100] ;  /* 0x00910000d4b8783b */ /* 0x000fee0000000200 */
[----:B------:R-:W-:Y:S01]  /*6390*/  HMMA.16816.F32 R64, R176, R198, R64 ;  /* 0x000000c6b040723c */ /* 0x000fe20000001840 */
[----:B------:R-:W-:Y:S07]  /*63a0*/  LDSM.16.M88.4 R176, [R212+0x8100] ;  /* 0x00810000d4b0783b */ /* 0x000fee0000000200 */
[-C--:B----4-:R-:W-:Y:S01]  /*63b0*/  HMMA.16816.F32 R4, R108, R180.reuse, R4 ;  /* 0x000000b46c04723c */ /* 0x090fe20000001804 */
[----:B------:R-:W-:Y:S07]  /*63c0*/  LDSM.16.M88.4 R196, [R220] ;  /* 0x00000000dcc4783b */ /* 0x000fee0000000200 */
[C---:B-----5:R-:W-:Y:S08]  /*63d0*/  HMMA.16816.F32 R8, R188.reuse, R180, R8 ;  /* 0x000000b4bc08723c */ /* 0x060ff00000001808 */
[-C--:B------:R-:W-:Y:S08]  /*63e0*/  HMMA.16816.F32 R12, R188, R182.reuse, R12 ;  /* 0x000000b6bc0c723c */ /* 0x080ff0000000180c */
[C---:B------:R-:W-:Y:S01]  /*63f0*/  HMMA.16816.F32 R16, R108.reuse, R182, R16 ;  /* 0x000000b66c10723c */ /* 0x040fe20000001810 */
[----:B------:R-:W4:Y:S07]  /*6400*/  LDSM.16.M88.4 R180, [R221] ;  /* 0x00000000ddb4783b */ /* 0x000f2e0000000200 */
[-C--:B------:R-:W-:Y:S08]  /*6410*/  HMMA.16816.F32 R20, R108, R200.reuse, R20 ;  /* 0x000000c86c14723c */ /* 0x080ff00000001814 */
[C---:B------:R-:W-:Y:S08]  /*6420*/  HMMA.16816.F32 R24, R188.reuse, R200, R24 ;  /* 0x000000c8bc18723c */ /* 0x040ff00000001818 */
[-C--:B------:R-:W-:Y:S08]  /*6430*/  HMMA.16816.F32 R28, R188, R202.reuse, R28 ;  /* 0x000000cabc1c723c */ /* 0x080ff0000000181c */
[C---:B------:R-:W-:Y:S01]  /*6440*/  HMMA.16816.F32 R32, R108.reuse, R202, R32 ;  /* 0x000000ca6c20723c */ /* 0x040fe20000001820 */
[----:B------:R-:W5:Y:S07]  /*6450*/  LDSM.16.M88.4 R200, [R219] ;  /* 0x00000000dbc8783b */ /* 0x000f6e0000000200 */
[-C--:B------:R-:W-:Y:S08]  /*6460*/  HMMA.16816.F32 R36, R108, R204.reuse, R36 ;  /* 0x000000cc6c24723c */ /* 0x080ff00000001824 */
[C---:B------:R-:W-:Y:S08]  /*6470*/  HMMA.16816.F32 R40, R188.reuse, R204, R40 ;  /* 0x000000ccbc28723c */ /* 0x040ff00000001828 */
[-C--:B------:R-:W-:Y:S08]  /*6480*/  HMMA.16816.F32 R44, R188, R206.reuse, R44 ;  /* 0x000000cebc2c723c */ /* 0x080ff0000000182c */
[C---:B------:R-:W-:Y:S01]  /*6490*/  HMMA.16816.F32 R48, R108.reuse, R206, R48 ;  /* 0x000000ce6c30723c */ /* 0x040fe20000001830 */
[----:B------:R-:W2:Y:S07]  /*64a0*/  LDSM.16.M88.4 R204, [R218] ;  /* 0x00000000dacc783b */ /* 0x000eae0000000200 */
[-C--:B-1----:R-:W-:Y:S08]  /*64b0*/  HMMA.16816.F32 R52, R108, R192.reuse, R52 ;  /* 0x000000c06c34723c */ /* 0x082ff00000001834 */
[C---:B------:R-:W-:Y:S08]  /*64c0*/  HMMA.16816.F32 R56, R188.reuse, R192, R56 ;  /* 0x000000c0bc38723c */ /* 0x040ff00000001838 */
[-C--:B------:R-:W-:Y:S01]  /*64d0*/  HMMA.16816.F32 R60, R188, R194.reuse, R60 ;  /* 0x000000c2bc3c723c */ /* 0x080fe2000000183c */
[----:B------:R-:W-:Y:S07]  /*64e0*/  LDSM.16.M88.4 R188, [R211+0xb100] ;  /* 0x00b10000d3bc783b */ /* 0x000fee0000000200 */
[----:B------:R-:W-:Y:S01]  /*64f0*/  HMMA.16816.F32 R64, R108, R194, R64 ;  /* 0x000000c26c40723c */ /* 0x000fe20000001840 */
[----:B------:R-:W-:Y:S07]  /*6500*/  LDSM.16.M88.4 R108, [R211+0xa100] ;  /* 0x00a10000d36c783b */ /* 0x000fee0000000200 */
[-C--:B----4-:R-:W-:Y:S01]  /*6510*/  HMMA.16816.F32 R4, R176, R180.reuse, R4 ;  /* 0x000000b4b004723c */ /* 0x090fe20000001804 */
[----:B------:R-:W-:Y:S07]  /*6520*/  LDSM.16.M88.4 R192, [R208+0x5500] ;  /* 0x00550000d0c0783b */ /* 0x000fee0000000200 */
        /* <DEDUP_REMOVED lines=9> */
[-C--:B-----5:R-:W-:Y:S08]  /*65c0*/  HMMA.16816.F32 R36, R176, R200.reuse, R36 ;  /* 0x000000c8b024723c */ /* 0x0a0ff00000001824 */
[C---:B------:R-:W-:Y:S08]  /*65d0*/  HMMA.16816.F32 R40, R184.reuse, R200, R40 ;  /* 0x000000c8b828723c */ /* 0x040ff00000001828 */
[-C--:B------:R-:W-:Y:S08]  /*65e0*/  HMMA.16816.F32 R44, R184, R202.reuse, R44 ;  /* 0x000000cab82c723c */ /* 0x080ff0000000182c */
[C---:B------:R-:W-:Y:S01]  /*65f0*/  HMMA.16816.F32 R48, R176.reuse, R202, R48 ;  /* 0x000000cab030723c */ /* 0x040fe20000001830 */
[----:B------:R-:W-:Y:S07]  /*6600*/  LDSM.16.M88.4 R200, [R217] ;  /* 0x00000000d9c8783b */ /* 0x000fee0000000200 */
[-C--:B--2---:R-:W-:Y:S08]  /*6610*/  HMMA.16816.F32 R52, R176, R204.reuse, R52 ;  /* 0x000000ccb034723c */ /* 0x084ff00000001834 */
[C---:B------:R-:W-:Y:S07]  /*6620*/  HMMA.16816.F32 R56, R184.reuse, R204, R56 ;  /* 0x000000ccb838723c */ /* 0x040fee0000001838 */
[----:B------:R-:W-:Y:S01]  /*6630*/  IADD3 R204, R225, -0x1, RZ ;  /* 0xffffffffe1cc7810 */ /* 0x000fe20007ffe0ff */
[-C--:B------:R-:W-:Y:S01]  /*6640*/  HMMA.16816.F32 R60, R184, R206.reuse, R60 ;  /* 0x000000ceb83c723c */ /* 0x080fe2000000183c */
[----:B------:R-:W2:Y:S03]  /*6650*/  LDSM.16.M88.4 R184, [R208+0x5900] ;  /* 0x00590000d0b8783b */ /* 0x000ea60000000200 */
[----:B------:R-:W-:Y:S04]  /*6660*/  @P3 SHF.R.S32.HI R0, RZ, 0x1f, R204 ;  /* 0x0000001fff003819 */ /* 0x000fe800000114cc */
[----:B------:R-:W-:Y:S01]  /*6670*/  HMMA.16816.F32 R64, R176, R206, R64 ;  /* 0x000000ceb040723c */ /* 0x000fe20000001840 */
[----:B------:R-:W4:Y:S03]  /*6680*/  LDSM.16.M88.4 R176, [R212+0xa100] ;  /* 0x00a10000d4b0783b */ /* 0x000f260000000200 */
[----:B------:R-:W-:Y:S04]  /*6690*/  @P3 IMAD R0, R0, c[0x0][0x1e0], RZ ;  /* 0x0000780000003a24 */ /* 0x000fe800078e02ff */
[-C--:B-1----:R-:W-:Y:S05]  /*66a0*/  HMMA.16816.F32 R4, R108, R180.reuse, R4 ;  /* 0x000000b46c04723c */ /* 0x082fea0000001804 */
[----:B------:R-:W-:Y:S03]  /*66b0*/  @P3 IMAD R0, R204, c[0x0][0x1e4], R0 ;  /* 0x00007900cc003a24 */ /* 0x000fe600078e0200 */
[C---:B------:R-:W-:Y:S08]  /*66c0*/  HMMA.16816.F32 R8, R188.reuse, R180, R8 ;  /* 0x000000b4bc08723c */ /* 0x040ff00000001808 */
[-C--:B------:R-:W-:Y:S08]  /*66d0*/  HMMA.16816.F32 R12, R188, R182.reuse, R12 ;  /* 0x000000b6bc0c723c */ /* 0x080ff0000000180c */
[C---:B------:R-:W-:Y:S01]  /*66e0*/  HMMA.16816.F32 R16, R108.reuse, R182, R16 ;  /* 0x000000b66c10723c */ /* 0x040fe20000001810 */
[----:B------:R-:W1:Y:S07]  /*66f0*/  LDSM.16.M88.4 R180, [R212+0xb100] ;  /* 0x00b10000d4b4783b */ /* 0x000e6e0000000200 */
[-C--:B------:R-:W-:Y:S08]  /*6700*/  HMMA.16816.F32 R20, R108, R192.reuse, R20 ;  /* 0x000000c06c14723c */ /* 0x080ff00000001814 */
        /* <DEDUP_REMOVED lines=11> */
[-C--:B----4-:R-:W-:Y:S08]  /*67c0*/  HMMA.16816.F32 R4, R176, R200.reuse, R4 ;  /* 0x000000c8b004723c */ /* 0x090ff00000001804 */
[C---:B-1----:R-:W-:Y:S08]  /*67d0*/  HMMA.16816.F32 R8, R180.reuse, R200, R8 ;  /* 0x000000c8b408723c */ /* 0x042ff00000001808 */
        /* <DEDUP_REMOVED lines=20> */
[----:B------:R5:W-:Y:S01]  /*6920*/  MUFU.TANH R228, R7 ;  /* 0x0000000700e47308 */ /* 0x000be20000002400 */
[----:B------:R-:W-:Y:S09]  /*6930*/  FMUL.FTZ R17, R17, c[0x0][0x320] ;  /* 0x0000c80011117a20 */ /* 0x000ff20000410000 */
[----:B------:R-:W1:Y:S10]  /*6940*/  MUFU.TANH R207, R8 ;  /* 0x0000000800cf7308 */ /* 0x000e740000002400 */
[----:B------:R-:W1:Y:S01]  /*6950*/  MUFU.TANH R206, R9 ;  /* 0x0000000900ce7308 */ /* 0x000e620000002400 */
[----:B-----5:R-:W5:Y:S09]  /*6960*/  LDSM.16.M88.4 R4, [R216] ;  /* 0x00000000d804783b */ /* 0x020f720000000200 */
[----:B------:R-:W1:Y:S10]  /*6970*/  MUFU.TANH R205, R10 ;  /* 0x0000000a00cd7308 */ /* 0x000e740000002400 */
[----:B------:R1:W1:Y:S10]  /*6980*/  MUFU.TANH R201, R11 ;  /* 0x0000000b00c97308 */ /* 0x0002740000002400 */
[----:B------:R-:W-:Y:S10]  /*6990*/  MUFU.TANH R109, R13 ;  /* 0x0000000d006d7308 */ /* 0x000ff40000002400 */
[----:B------:R-:W-:Y:S01]  /*69a0*/  MUFU.TANH R108, R14 ;  /* 0x0000000e006c7308 */ /* 0x000fe20000002400 */
[-C--:B-----5:R-:W-:Y:S01]  /*69b0*/  HMMA.16816.F32 R20, R176, R4.reuse, R20 ;  /* 0x00000004b014723c */ /* 0x0a0fe20000001814 */
[----:B-1----:R-:W1:Y:S08]  /*69c0*/  LDSM.16.M88.4 R8, [R215] ;  /* 0x00000000d708783b */ /* 0x002e700000000200 */
[----:B------:R-:W-:Y:S01]  /*69d0*/  MUFU.TANH R184, R15 ;  /* 0x0000000f00b87308 */ /* 0x000fe20000002400 */
[C---:B------:R-:W-:Y:S09]  /*69e0*/  HMMA.16816.F32 R24, R180.reuse, R4, R24 ;  /* 0x00000004b418723c */ /* 0x040ff20000001818 */
[----:B------:R-:W-:Y:S01]  /*69f0*/  MUFU.TANH R199, R16 ;  /* 0x0000001000c77308 */ /* 0x000fe20000002400 */
[-C--:B------:R-:W-:Y:S04]  /*6a00*/  HMMA.16816.F32 R28, R180, R6.reuse, R28 ;  /* 0x00000006b41c723c */ /* 0x080fe8000000181c */
[----:B------:R-:W-:Y:S04]  /*6a10*/  FMUL.FTZ R21, R21, c[0x0][0x320] ;  /* 0x0000c80015157a20 */ /* 0x000fe80000410000 */
[C---:B------:R-:W-:Y:S01]  /*6a20*/  HMMA.16816.F32 R32, R176.reuse, R6, R32 ;  /* 0x00000006b020723c */ /* 0x040fe20000001820 */
[----:B------:R-:W5:Y:S03]  /*6a30*/  MUFU.TANH R110, R12 ;  /* 0x0000000c006e7308 */ /* 0x000f660000002400 */
[----:B------:R-:W-:Y:S02]  /*6a40*/  FMUL.FTZ R20, R20, c[0x0][0x320] ;  /* 0x0000c80014147a20 */ /* 0x000fe40000410000 */
[----:B------:R-:W-:Y:S02]  /*6a50*/  FMUL.FTZ R22, R22, c[0x0][0x320] ;  /* 0x0000c80016167a20 */ /* 0x000fe40000410000 */
[----:B------:R-:W-:Y:S03]  /*6a60*/  @P3 IMAD.WIDE.U32 R6, R204, c[0x0][0x1e0], RZ ;  /* 0x00007800cc063a25 */ /* 0x000fe600078e00ff */
[----:B------:R-:W-:Y:S01]  /*6a70*/  MUFU.TANH R198, R17 ;  /* 0x0000001100c67308 */ /* 0x000fe20000002400 */
[----:B------:R-:W-:Y:S01]  /*6a80*/  @P3 IMAD.IADD R0, R7, 0x1, R0 ;  /* 0x0000000107003824 */ /* 0x000fe200078e0200 */
[C---:B------:R-:W-:Y:S01]  /*6a90*/  @P3 SHF.L.U32 R3, R6.reuse, 0x6, RZ ;  /* 0x0000000606033819 */ /* 0x040fe200000006ff */
[----:B------:R-:W2:Y:S01]  /*6aa0*/  LDL R7, [R1+0x74] ;  /* 0x0000740001077983 */ /* 0x000ea20000100800 */
[----:B------:R-:W-:Y:S01]  /*6ab0*/  FMUL.FTZ R23, R23, c[0x0][0x320] ;  /* 0x0000c80017177a20 */ /* 0x000fe20000410000 */
[-C--:B-1----:R-:W-:Y:S03]  /*6ac0*/  HMMA.16816.F32 R36, R176, R8.reuse, R36 ;  /* 0x00000008b024723c */ /* 0x082fe60000001824 */
[----:B------:R-:W-:Y:S01]  /*6ad0*/  @P3 SHF.L.U64.HI R2, R6, 0x6, R0 ;  /* 0x0000000606023819 */ /* 0x000fe20000010200 */
[----:B------:R-:W-:Y:S01]  /*6ae0*/  FMUL.FTZ R30, R30, c[0x0][0x320] ;  /* 0x0000c8001e1e7a20 */ /* 0x000fe20000410000 */
[----:B------:R-:W-:Y:S01]  /*6af0*/  MUFU.TANH R17, R19 ;  /* 0x0000001300117308 */ /* 0x000fe20000002400 */
[----:B------:R1:W2:Y:S01]  /*6b00*/  LDL R0, [R1+0x6c] ;  /* 0x00006c0001007983 */ /* 0x0002a20000100800 */
[----:B------:R-:W-:Y:S01]  /*6b10*/  @P3 IADD3 R4, P0, R3, R240, RZ ;  /* 0x000000f003043210 */ /* 0x000fe20007f1e0ff */
[----:B------:R-:W-:Y:S01]  /*6b20*/  FMUL.FTZ R34, R34, c[0x0][0x320] ;  /* 0x0000c80022227a20 */ /* 0x000fe20000410000 */
[C---:B------:R-:W-:Y:S04]  /*6b30*/  HMMA.16816.F32 R40, R180.reuse, R8, R40 ;  /* 0x00000008b428723c */ /* 0x040fe80000001828 */
[----:B------:R-:W-:Y:S01]  /*6b40*/  FMUL.FTZ R35, R35, c[0x0][0x320] ;  /* 0x0000c80023237a20 */ /* 0x000fe20000410000 */
[----:B------:R-:W-:Y:S01]  /*6b50*/  @P3 IADD3.X R6, R2, R235, RZ, P0, !PT ;  /* 0x000000eb02063210 */ /* 0x000fe200007fe4ff */
[----:B------:R1:W-:Y:S01]  /*6b60*/  MUFU.TANH R187, R34 ;  /* 0x0000002200bb7308 */ /* 0x0003e20000002400 */
[----:B------:R-:W-:Y:S01]  /*6b70*/  FMUL.FTZ R32, R32, c[0x0][0x320] ;  /* 0x0000c80020207a20 */ /* 0x000fe20000410000 */
[----:B------:R-:W-:Y:S01]  /*6b80*/  @P3 IADD3 R5, P0, R3, R232, RZ ;  /* 0x000000e803053210 */ /* 0x000fe20007f1e0ff */
[----:B------:R-:W-:Y:S01]  /*6b90*/  FMUL.FTZ R33, R33, c[0x0][0x320] ;  /* 0x0000c80021217a20 */ /* 0x000fe20000410000 */
[-C--:B------:R-:W-:Y:S03]  /*6ba0*/  HMMA.16816.F32 R44, R180, R10.reuse, R44 ;  /* 0x0000000ab42c723c */ /* 0x080fe6000000182c */
[----:B------:R-:W-:Y:S02]  /*6bb0*/  FMUL.FTZ R31, R31, c[0x0][0x320] ;  /* 0x0000c8001f1f7a20 */ /* 0x000fe40000410000 */
[----:B------:R-:W-:Y:S01]  /*6bc0*/  FMUL.FTZ R36, R36, c[0x0][0x320] ;  /* 0x0000c80024247a20 */ /* 0x000fe20000410000 */
[----:B------:R-:W2:Y:S01]  /*6bd0*/  MUFU.TANH R111, R18 ;  /* 0x00000012006f7308 */ /* 0x000ea20000002400 */
[----:B------:R-:W-:Y:S01]  /*6be0*/  FMUL.FTZ R28, R28, c[0x0][0x320] ;  /* 0x0000c8001c1c7a20 */ /* 0x000fe20000410000 */
[C---:B------:R-:W-:Y:S04]  /*6bf0*/  HMMA.16816.F32 R48, R176.reuse, R10, R48 ;  /* 0x0000000ab030723c */ /* 0x040fe80000001830 */
[----:B------:R-:W-:Y:S02]  /*6c00*/  FMUL.FTZ R39, R39, c[0x0][0x320] ;  /* 0x0000c80027277a20 */ /* 0x000fe40000410000 */
[----:B------:R-:W-:Y:S02]  /*6c10*/  FMUL.FTZ R29, R29, c[0x0][0x320] ;  /* 0x0000c8001d1d7a20 */ /* 0x000fe40000410000 */
[----:B------:R3:W-:Y:S01]  /*6c20*/  MUFU.TANH R188, R35 ;  /* 0x0000002300bc7308 */ /* 0x0007e20000002400 */
[----:B------:R-:W-:Y:S03]  /*6c30*/  FMUL.FTZ R40, R40, c[0x0][0x320] ;  /* 0x0000c80028287a20 */ /* 0x000fe60000410000 */
[----:B-1----:R-:W-:Y:S01]  /*6c40*/  @P3 LEA R34, P1, R4, c[0x0][0x1c8], 0x1 ;  /* 0x0000720004223a11 */ /* 0x002fe200078208ff */
        /* <DEDUP_REMOVED lines=12> */
[----:B---3--:R-:W-:Y:S01]  /*6d10*/  @P3 LEA.HI.X R35, R4, c[0x0][0x1cc], R6, 0x1, P1 ;  /* 0x0000730004233a11 */ /* 0x008fe200008f0c06 */
[----:B------:R-:W-:Y:S01]  /*6d20*/  @P3 IMAD.X R6, R2, 0x1, R231, P0 ;  /* 0x0000000102063824 */ /* 0x000fe200000e06e7 */
[----:B------:R-:W-:Y:S01]  /*6d30*/  @P3 IADD3 R4, P0, R3, R252, RZ ;  /* 0x000000fc03043210 */ /* 0x000fe20007f1e0ff */
        /* <DEDUP_REMOVED lines=9> */
[C---:B-1----:R-:W-:Y:S09]  /*6dd0*/  @P3 LEA R32, P1, R5.reuse, c[0x0][0x1c8], 0x1 ;  /* 0x0000720005203a11 */ /* 0x042ff200078208ff */
[----:B------:R-:W1:Y:S10]  /*6de0*/  MUFU.TANH R103, R20 ;  /* 0x0000001400677308 */ /* 0x000e740000002400 */
[----:B------:R1:W-:Y:S01]  /*6df0*/  MUFU.TANH R195, R30 ;  /* 0x0000001e00c37308 */ /* 0x0003e20000002400 */
[----:B---3--:R-:W-:Y:S01]  /*6e00*/  @P3 LEA.HI.X R33, R5, c[0x0][0x1cc], R6, 0x1, P1 ;  /* 0x0000730005213a11 */ /* 0x008fe200008f0c06 */
[----:B------:R-:W-:Y:S01]  /*6e10*/  @P3 IMAD.X R5, R2, 0x1, R251, P0 ;  /* 0x0000000102053824 */ /* 0x000fe200000e06fb */
[----:B------:R-:W-:Y:S02]  /*6e20*/  @P3 IADD3 R9, P0, R238, R3, RZ ;  /* 0x00000003ee093210 */ /* 0x000fe40007f1e0ff */
[----:B------:R-:W-:Y:S05]  /*6e30*/  MOV R238, 0x5 ;  /* 0x0000000500ee7802 */ /* 0x000fea0000000f00 */
[----:B------:R-:W-:Y:S10]  /*6e40*/  MUFU.TANH R189, R25 ;  /* 0x0000001900bd7308 */ /* 0x000ff40000002400 */
[----:B------:R3:W-:Y:S01]  /*6e50*/  MUFU.TANH R196, R31 ;  /* 0x0000001f00c47308 */ /* 0x0007e20000002400 */
[C---:B-1----:R-:W-:Y:S09]  /*6e60*/  @P3 LEA R30, P1, R4.reuse, c[0x0][0x1c8], 0x1 ;  /* 0x00007200041e3a11 */ /* 0x042ff200078208ff */
[----:B------:R-:W1:Y:S10]  /*6e70*/  MUFU.TANH R105, R22 ;  /* 0x0000001600697308 */ /* 0x000e740000002400 */
[----:B------:R1:W-:Y:S01]  /*6e80*/  MUFU.TANH R193, R28 ;  /* 0x0000001c00c17308 */ /* 0x0003e20000002400 */
[----:B---3--:R-:W-:Y:S02]  /*6e90*/  @P3 LEA.HI.X R31, R4, c[0x0][0x1cc], R5, 0x1, P1 ;  /* 0x00007300041f3a11 */ /* 0x008fe400008f0c05 */
[----:B------:R-:W-:Y:S07]  /*6ea0*/  @P3 IADD3 R3, P1, R9, R240, RZ ;  /* 0x000000f009033210 */ /* 0x000fee0007f3e0ff */
[----:B------:R-:W-:Y:S10]  /*6eb0*/  MUFU.TANH R191, R27 ;  /* 0x0000001b00bf7308 */ /* 0x000ff40000002400 */
[----:B------:R3:W-:Y:S10]  /*6ec0*/  MUFU.TANH R194, R29 ;  /* 0x0000001d00c27308 */ /* 0x0007f40000002400 */
[----:B------:R1:W1:Y:S10]  /*6ed0*/  MUFU.TANH R104, R23 ;  /* 0x0000001700687308 */ /* 0x0002740000002400 */
[----:B------:R1:W-:Y:S10]  /*6ee0*/  MUFU.TANH R192, R26 ;  /* 0x0000001a00c07308 */ /* 0x0003f40000002400 */
[----:B------:R1:W1:Y:S10]  /*6ef0*/  MUFU.TANH R190, R24 ;  /* 0x0000001800be7308 */ /* 0x0002740000002400 */
[----:B------:R-:W-:Y:S10]  /*6f00*/  MUFU.TANH R203, R39 ;  /* 0x0000002700cb7308 */ /* 0x000ff40000002400 */
[----:B------:R-:W-:Y:S10]  /*6f10*/  MUFU.TANH R39, R40 ;  /* 0x0000002800277308 */ /* 0x000ff40000002400 */
[----:B------:R-:W-:Y:S10]  /*6f20*/  MUFU.TANH R247, R41 ;  /* 0x0000002900f77308 */ /* 0x000ff40000002400 */
[----:B------:R-:W-:Y:S10]  /*6f30*/  MUFU.TANH R242, R44 ;  /* 0x0000002c00f27308 */ /* 0x000ff40000002400 */
[----:B------:R-:W-:Y:S10]  /*6f40*/  MUFU.TANH R243, R45 ;  /* 0x0000002d00f37308 */ /* 0x000ff40000002400 */
[----:B------:R-:W1:Y:S10]  /*6f50*/  MUFU.TANH R200, R37 ;  /* 0x0000002500c87308 */ /* 0x000e740000002400 */
[----:B------:R1:W1:Y:S10]  /*6f60*/  MUFU.TANH R202, R38 ;  /* 0x0000002600ca7308 */ /* 0x0002740000002400 */
[----:B------:R-:W1:Y:S10]  /*6f70*/  MUFU.TANH R48, R48 ;  /* 0x0000003000307308 */ /* 0x000e740000002400 */
[----:B------:R-:W1:Y:S10]  /*6f80*/  MUFU.TANH R49, R49 ;  /* 0x0000003100317308 */ /* 0x000e740000002400 */
[----:B------:R-:W-:Y:S10]  /*6f90*/  MUFU.TANH R42, R42 ;  /* 0x0000002a002a7308 */ /* 0x000ff40000002400 */
[----:B------:R-:W-:Y:S10]  /*6fa0*/  MUFU.TANH R43, R43 ;  /* 0x0000002b002b7308 */ /* 0x000ff40000002400 */
[----:B------:R-:W-:Y:S01]  /*6fb0*/  MUFU.TANH R50, R50 ;  /* 0x0000003200327308 */ /* 0x000fe20000002400 */
[----:B--2---:R-:W-:Y:S02]  /*6fc0*/  @P2 SHF.R.U32.HI R0, RZ, c[0x0][0x2cc], R237 ;  /* 0x0000b300ff002a19 */ /* 0x004fe400000116ed */
[----:B------:R-:W-:Y:S03]  /*6fd0*/  MOV R237, 0xffffffc0 ;  /* 0xffffffc000ed7802 */ /* 0x000fe60000000f00 */
[----:B------:R-:W2:Y:S02]  /*6fe0*/  SHFL.IDX PT, R15, R0, RZ, 0x1c1f ;  /* 0x001c1fff000f7589 */ /* 0x000ea400000e0000 */
[----:B------:R-:W-:Y:S02]  /*6ff0*/  IMAD R6, R225, R237, 0x1 ;  /* 0x00000001e1067424 */ /* 0x000fe400078e02ed */
[----:B------:R-:W-:Y:S01]  /*7000*/  MUFU.TANH R51, R51 ;  /* 0x0000003300337308 */ /* 0x000fe20000002400 */
[----:B------:R-:W-:Y:S03]  /*7010*/  IMAD.MOV.U32 R237, RZ, RZ, c[0x0][0x1e0] ;  /* 0x00007800ffed7624 */ /* 0x000fe600078e00ff */
[----:B------:R-:W2:Y:S02]  /*7020*/  SHFL.IDX PT, R16, R0, 0x1, 0x1c1f ;  /* 0x003c1f0000107f89 */ /* 0x000ea400000e0000 */
[----:B------:R-:W-:Y:S04]  /*7030*/  SHF.L.U64.HI R237, R237, R238, c[0x0][0x1e4] ;  /* 0x00007900eded7619 */ /* 0x000fe800000102ee */
[----:B------:R-:W-:Y:S01]  /*7040*/  MUFU.TANH R46, R46 ;  /* 0x0000002e002e7308 */ /* 0x000fe20000002400 */
[----:B------:R-:W-:Y:S01]  /*7050*/  @P3 IADD3.X R12, R237, R2, RZ, P0, !PT ;  /* 0x00000002ed0c3210 */ /* 0x000fe200007fe4ff */
[----:B------:R-:W2:Y:S01]  /*7060*/  SHFL.IDX PT, R14, R0, 0x2, 0x1c1f ;  /* 0x005c1f00000e7f89 */ /* 0x000ea200000e0000 */
[----:B------:R-:W-:Y:S02]  /*7070*/  IADD3 R2, R233, R6, -R236 ;  /* 0x00000006e9027210 */ /* 0x000fe40007ffe8ec */
[C---:B-1----:R-:W-:Y:S01]  /*7080*/  @P3 LEA R28, P0, R3.reuse, c[0x0][0x1c8], 0x1 ;  /* 0x00007200031c3a11 */ /* 0x042fe200078008ff */
[C---:B------:R-:W-:Y:S04]  /*7090*/  @P3 IMAD.X R8, R12.reuse, 0x1, R235, P1 ;  /* 0x000000010c083824 */ /* 0x040fe800008e06eb */
[----:B------:R-:W-:Y:S01]  /*70a0*/  MUFU.TANH R47, R47 ;  /* 0x0000002f002f7308 */ /* 0x000fe20000002400 */
[----:B------:R1:W2:Y:S01]  /*70b0*/  SHFL.IDX PT, R13, R0, 0x3, 0x1c1f ;  /* 0x007c1f00000d7f89 */ /* 0x0002a200000e0000 */
[----:B---3--:R-:W-:Y:S02]  /*70c0*/  @P3 LEA.HI.X R29, R3, c[0x0][0x1cc], R8, 0x1, P0 ;  /* 0x00007300031d3a11 */ /* 0x008fe400000f0c08 */
[----:B------:R-:W-:Y:S04]  /*70d0*/  @P3 IADD3 R10, P0, R9, R232, RZ ;  /* 0x000000e8090a3210 */ /* 0x000fe80007f1e0ff */
[----:B------:R-:W-:Y:S02]  /*70e0*/  @P3 IADD3.X R36, R12, R231, RZ, P0, !PT ;  /* 0x000000e70c243210 */ /* 0x000fe400007fe4ff */
[----:B-1----:R-:W-:Y:S02]  /*70f0*/  IADD3 R0, R2, -R7, RZ ;  /* 0x8000000702007210 */ /* 0x002fe40007ffe0ff */
[----:B------:R-:W1:Y:S01]  /*7100*/  LDSM.16.M88.4 R4, [R214] ;  /* 0x00000000d604783b */ /* 0x000e620000000200 */
[----:B------:R-:W-:Y:S04]  /*7110*/  DEPBAR.LE SB0, 0x0 ;  /* 0x000080000000791a */ /* 0x000fe80000000000 */
[C---:B--2---:R-:W-:Y:S01]  /*7120*/  IMAD.IADD R8, R0.reuse, 0x1, R15 ;  /* 0x0000000100087824 */ /* 0x044fe200078e020f */
[C---:B------:R-:W-:Y:S01]  /*7130*/  IADD3 R3, R0.reuse, R16, RZ ;  /* 0x0000001000037210 */ /* 0x040fe20007ffe0ff */
[C---:B------:R-:W-:Y:S01]  /*7140*/  IMAD.IADD R2, R0.reuse, 0x1, R14 ;  /* 0x0000000100027824 */ /* 0x040fe200078e020e */
[----:B------:R-:W-:Y:S01]  /*7150*/  BAR.SYNC.DEFER_BLOCKING 0x0 ;  /* 0x0000000000007b1d */ /* 0x000fe20000010000 */
[----:B------:R-:W-:Y:S01]  /*7160*/  IMAD.IADD R0, R0, 0x1, R13 ;  /* 0x0000000100007824 */ /* 0x000fe200078e020d */
[C---:B------:R-:W-:Y:S02]  /*7170*/  ISETP.GT.AND P1, PT, R8.reuse, RZ, PT ;  /* 0x000000ff0800720c */ /* 0x040fe40003f24270 */
[----:B------:R-:W-:Y:S02]  /*7180*/  ISETP.GT.AND P0, PT, R8, 0x1, PT ;  /* 0x000000010800780c */ /* 0x000fe40003f04270 */
[----:B------:R-:W-:Y:S02]  /*7190*/  FSEL R11, R230, -INF , P1 ;  /* 0xff800000e60b7808 */ /* 0x000fe40000800000 */
[----:B------:R-:W-:Y:S02]  /*71a0*/  ISETP.GT.AND P1, PT, R3, RZ, PT ;  /* 0x000000ff0300720c */ /* 0x000fe40003f24270 */
[----:B------:R-:W-:Y:S02]  /*71b0*/  FSEL R14, R229, -INF , P0 ;  /* 0xff800000e50e7808 */ /* 0x000fe40000000000 */
[----:B----4-:R-:W-:Y:S02]  /*71c0*/  FSEL R19, R227, -INF , P1 ;  /* 0xff800000e3137808 */ /* 0x010fe40000800000 */
[----:B------:R-:W-:Y:S02]  /*71d0*/  ISETP.GT.AND P1, PT, R2, RZ, PT ;  /* 0x000000ff0200720c */ /* 0x000fe40003f24270 */
[----:B------:R-:W-:Y:S02]  /*71e0*/  ISETP.GT.AND P0, PT, R3, 0x1, PT ;  /* 0x000000010300780c */ /* 0x000fe40003f04270 */
[----:B------:R-:W-:Y:S02]  /*71f0*/  FSEL R21, R207, -INF , P1 ;  /* 0xff800000cf157808 */ /* 0x000fe40000800000 */
[----:B------:R-:W-:Y:S02]  /*7200*/  FSEL R18, R228, -INF , P0 ;  /* 0xff800000e4127808 */ /* 0x000fe40000000000 */
[----:B------:R-:W-:Y:S02]  /*7210*/  ISETP.GT.AND P0, PT, R2, 0x1, PT ;  /* 0x000000010200780c */ /* 0x000fe40003f04270 */
[----:B------:R-:W-:Y:S01]  /*7220*/  ISETP.GT.AND P1, PT, R0, RZ, PT ;  /* 0x000000ff0000720c */ /* 0x000fe20003f24270 */
[----:B------:R-:W-:Y:S01]  /*7230*/  @!PT LDS RZ, [RZ] ;  /* 0x00000000fffff984 */ /* 0x000fe20000000800 */
[----:B------:R-:W-:Y:S01]  /*7240*/  @!PT LDS RZ, [RZ] ;  /* 0x00000000fffff984 */ /* 0x000fe20000000800 */
[----:B------:R-:W-:Y:S01]  /*7250*/  @!PT LDS RZ, [RZ] ;  /* 0x00000000fffff984 */ /* 0x000fe20000000800 */
[----:B------:R2:W-:Y:S01]  /*7260*/  @P3 LDGSTS.E.BYPASS.LTC128B.128 [R226+0x3100], [R34.64], !P6 ;  /* 0x0310000022e23fae */ /* 0x0005e2000f101d46 */
[----:B------:R-:W-:Y:S02]  /*7270*/  FSEL R20, R206, -INF , P0 ;  /* 0xff800000ce147808 */ /* 0x000fe40000000000 */
[----:B------:R-:W-:Y:S02]  /*7280*/  ISETP.GT.AND P0, PT, R0, 0x1, PT ;  /* 0x000000010000780c */ /* 0x000fe40003f04270 */
[----:B------:R-:W-:Y:S01]  /*7290*/  FSEL R25, R205, -INF , P1 ;  /* 0xff800000cd197808 */ /* 0x000fe20000800000 */
[-C--:B-1----:R-:W-:Y:S02]  /*72a0*/  HMMA.16816.F32 R52, R176, R4.reuse, R52 ;  /* 0x00000004b034723c */ /* 0x082fe40000001834 */
[----:B------:R1:W-:Y:S03]  /*72b0*/  @P3 LDGSTS.E.BYPASS.LTC128B.128 [R226+0x4100], [R32.64], !P5 ;  /* 0x0410000020e23fae */ /* 0x0003e6000e901d46 */
[----:B------:R-:W-:Y:S02]  /*72c0*/  ISETP.GT.AND P1, PT, R2, 0x8, PT ;  /* 0x000000080200780c */ /* 0x000fe40003f24270 */
[----:B------:R-:W-:Y:S01]  /*72d0*/  FSEL R27, R201, -INF , P0 ;  /* 0xff800000c91b7808 */ /* 0x000fe20000000000 */
[C---:B------:R-:W-:Y:S02]  /*72e0*/  HMMA.16816.F32 R56, R180.reuse, R4, R56 ;  /* 0x00000004b438723c */ /* 0x040fe40000001838 */
[----:B------:R3:W-:Y:S02]  /*72f0*/  @P3 LDGSTS.E.BYPASS.LTC128B.128 [R226+0x5100], [R30.64], !P4 ;  /* 0x051000001ee23fae */ /* 0x0007e4000e101d46 */
[----:B-----5:R-:W-:Y:S02]  /*7300*/  FSEL R22, R110, -INF , P1 ;  /* 0xff8000006e167808 */ /* 0x020fe40000800000 */
[----:B------:R-:W-:Y:S02]  /*7310*/  ISETP.GT.AND P0, PT, R2, 0x9, PT ;  /* 0x000000090200780c */ /* 0x000fe40003f04270 */
[----:B------:R-:W-:Y:S01]  /*7320*/  ISETP.GT.AND P1, PT, R0, 0x8, PT ;  /* 0x000000080000780c */ /* 0x000fe20003f24270 */
[-C--:B------:R-:W-:Y:S01]  /*7330*/  HMMA.16816.F32 R60, R180, R6.reuse, R60 ;  /* 0x00000006b43c723c */ /* 0x080fe2000000183c */
[----:B------:R4:W-:Y:S02]  /*7340*/  @P3 LDGSTS.E.BYPASS.LTC128B.128 [R226+0x3900], [R28.64], !P6 ;  /* 0x039000001ce23fae */ /* 0x0009e4000f101d46 */
[----:B------:R-:W-:Y:S02]  /*7350*/  FSEL R23, R109, -INF , P0 ;  /* 0xff8000006d177808 */ /* 0x000fe40000000000 */
[----:B------:R-:W-:Y:S02]  /*7360*/  FSEL R26, R108, -INF , P1 ;  /* 0xff8000006c1a7808 */ /* 0x000fe40000800000 */
[----:B------:R-:W-:Y:S01]  /*7370*/  ISETP.GT.AND P0, PT, R0, 0x9, PT ;  /* 0x000000090000780c */ /* 0x000fe20003f04270 */
[----:B------:R-:W-:Y:S04]  /*7380*/  HMMA.16816.F32 R64, R176, R6, R64 ;  /* 0x00000006b040723c */ /* 0x000fe80000001840 */
[----:B------:R-:W-:Y:S01]  /*7390*/  ISETP.GT.AND P1, PT, R8, 0x8, PT ;  /* 0x000000080800780c */ /* 0x000fe20003f24270 */
[----:B------:R-:W-:Y:S01]  /*73a0*/  FMUL.FTZ R5, R53, c[0x0][0x320] ;  /* 0x0000c80035057a20 */ /* 0x000fe20000410000 */
[----:B------:R-:W-:Y:S01]  /*73b0*/  FSEL R24, R184, -INF , P0 ;  /* 0xff800000b8187808 */ /* 0x000fe20000000000 */
[----:B------:R-:W-:Y:S01]  /*73c0*/  FMUL.FTZ R52, R52, c[0x0][0x320] ;  /* 0x0000c80034347a20 */ /* 0x000fe20000410000 */
[----:B------:R-:W-:Y:S01]  /*73d0*/  FSEL R13, R199, -INF , P1 ;  /* 0xff800000c70d7808 */ /* 0x000fe20000800000 */
[----:B------:R-:W-:Y:S01]  /*73e0*/  FMUL.FTZ R38, R54, c[0x0][0x320] ;  /* 0x0000c80036267a20 */ /* 0x000fe20000410000 */
[----:B------:R-:W-:Y:S01]  /*73f0*/  ISETP.GT.AND P1, PT, R3, 0x8, PT ;  /* 0x000000080300780c */ /* 0x000fe20003f24270 */
[----:B------:R-:W-:Y:S01]  /*7400*/  MUFU.TANH R5, R5 ;  /* 0x0000000500057308 */ /* 0x000fe20000002400 */
[----:B------:R-:W-:Y:S01]  /*7410*/  ISETP.GT.AND P0, PT, R8, 0x9, PT ;  /* 0x000000090800780c */ /* 0x000fe20003f04270 */
[----:B------:R-:W-:Y:S01]  /*7420*/  FMUL.FTZ R37, R55, c[0x0][0x320] ;  /* 0x0000c80037257a20 */ /* 0x000fe20000410000 */
[----:B------:R-:W-:Y:S01]  /*7430*/  FSEL R16, R111, -INF , P1 ;  /* 0xff8000006f107808 */ /* 0x000fe20000800000 */
[----:B------:R-:W-:Y:S01]  /*7440*/  FMUL.FTZ R59, R59, c[0x0][0x320] ;  /* 0x0000c8003b3b7a20 */ /* 0x000fe20000410000 */
[----:B------:R-:W-:Y:S01]  /*7450*/  FSEL R15, R198, -INF , P0 ;  /* 0xff800000c60f7808 */ /* 0x000fe20000000000 */
[----:B------:R-:W-:Y:S01]  /*7460*/  FMUL.FTZ R56, R56, c[0x0][0x320] ;  /* 0x0000c80038387a20 */ /* 0x000fe20000410000 */
[----:B------:R-:W-:Y:S01]  /*7470*/  ISETP.GT.AND P0, PT, R3, 0x9, PT ;  /* 0x000000090300780c */ /* 0x000fe20003f04270 */
[----:B------:R-:W-:Y:S01]  /*7480*/  FMUL.FTZ R63, R63, c[0x0][0x320] ;  /* 0x0000c8003f3f7a20 */ /* 0x000fe20000410000 */
[----:B------:R-:W-:Y:S01]  /*7490*/  ISETP.GT.AND P1, PT, R8, 0x10, PT ;  /* 0x000000100800780c */ /* 0x000fe20003f24270 */
[----:B------:R-:W5:Y:S01]  /*74a0*/  MUFU.TANH R52, R52 ;  /* 0x0000003400347308 */ /* 0x000f620000002400 */
[----:B------:R-:W-:Y:S01]  /*74b0*/  FSEL R17, R17, -INF , P0 ;  /* 0xff80000011117808 */ /* 0x000fe20000000000 */
[----:B------:R-:W-:Y:S01]  /*74c0*/  FMUL.FTZ R57, R57, c[0x0][0x320] ;  /* 0x0000c80039397a20 */ /* 0x000fe20000410000 */
[----:B------:R-:W-:Y:S01]  /*74d0*/  FSEL R40, R103, -INF , P1 ;  /* 0xff80000067287808 */ /* 0x000fe20000800000 */
[----:B------:R-:W-:Y:S01]  /*74e0*/  FMUL.FTZ R64, R64, c[0x0][0x320] ;  /* 0x0000c80040407a20 */ /* 0x000fe20000410000 */
[----:B------:R-:W-:Y:S01]  /*74f0*/  ISETP.GT.AND P1, PT, R3, 0x10, PT ;  /* 0x000000100300780c */ /* 0x000fe20003f24270 */
[----:B------:R-:W-:Y:S01]  /*7500*/  FMUL.FTZ R65, R65, c[0x0][0x320] ;  /* 0x0000c80041417a20 */ /* 0x000fe20000410000 */
[----:B------:R-:W-:Y:S01]  /*7510*/  ISETP.GT.AND P0, PT, R8, 0x11, PT ;  /* 0x000000110800780c */ /* 0x000fe20003f04270 */
[----:B------:R-:W-:Y:S01]  /*7520*/  FMUL.FTZ R7, R67, c[0x0][0x320] ;  /* 0x0000c80043077a20 */ /* 0x000fe20000410000 */
[----:B------:R-:W-:Y:S01]  /*7530*/  FSEL R44, R105, -INF , P1 ;  /* 0xff800000692c7808 */ /* 0x000fe20000800000 */
[----:B------:R-:W-:Y:S01]  /*7540*/  MUFU.TANH R108, R63 ;  /* 0x0000003f006c7308 */ /* 0x000fe20000002400 */
[----:B------:R-:W-:Y:S01]  /*7550*/  FSEL R41, R102, -INF , P0 ;  /* 0xff80000066297808 */ /* 0x000fe20000000000 */
[----:B------:R-:W-:Y:S01]  /*7560*/  FMUL.FTZ R61, R61, c[0x0][0x320] ;  /* 0x0000c8003d3d7a20 */ /* 0x000fe20000410000 */
[----:B------:R-:W-:Y:S01]  /*7570*/  ISETP.GT.AND P0, PT, R3, 0x11, PT ;  /* 0x000000110300780c */ /* 0x000fe20003f04270 */
[----:B------:R-:W-:Y:S01]  /*7580*/  FMUL.FTZ R60, R60, c[0x0][0x320] ;  /* 0x0000c8003c3c7a20 */ /* 0x000fe20000410000 */
[----:B------:R-:W-:Y:S01]  /*7590*/  ISETP.GT.AND P1, PT, R2, 0x10, PT ;  /* 0x000000100200780c */ /* 0x000fe20003f24270 */
[----:B------:R-:W-:Y:S01]  /*75a0*/  FMUL.FTZ R58, R58, c[0x0][0x320] ;  /* 0x0000c8003a3a7a20 */ /* 0x000fe20000410000 */
[----:B------:R-:W-:Y:S01]  /*75b0*/  FSEL R45, R104, -INF , P0 ;  /* 0xff800000682d7808 */ /* 0x000fe20000000000 */
[----:B------:R-:W-:Y:S01]  /*75c0*/  FMUL.FTZ R62, R62, c[0x0][0x320] ;  /* 0x0000c8003e3e7a20 */ /* 0x000fe20000410000 */
[----:B------:R-:W-:Y:S01]  /*75d0*/  FSEL R190, R190, -INF , P1 ;  /* 0xff800000bebe7808 */ /* 0x000fe20000800000 */
[----:B------:R-:W-:Y:S01]  /*75e0*/  MUFU.TANH R64, R64 ;  /* 0x0000004000407308 */ /* 0x000fe20000002400 */
[----:B------:R-:W-:Y:S02]  /*75f0*/  ISETP.GT.AND P1, PT, R0, 0x10, PT ;  /* 0x000000100000780c */ /* 0x000fe40003f24270 */
[----:B------:R-:W-:Y:S02]  /*7600*/  ISETP.GT.AND P0, PT, R2, 0x11, PT ;  /* 0x000000110200780c */ /* 0x000fe40003f04270 */
[----:B------:R-:W-:Y:S02]  /*7610*/  FMNMX.FTZ R105, R11, R100, !PT ;  /* 0x000000640b697209 */ /* 0x000fe40007810000 */
[----:B------:R-:W-:Y:S02]  /*7620*/  FSEL R192, R192, -INF , P1 ;  /* 0xff800000c0c07808 */ /* 0x000fe40000800000 */
[----:B------:R-:W-:Y:S01]  /*7630*/  FSEL R189, R189, -INF , P0 ;  /* 0xff800000bdbd7808 */ /* 0x000fe20000000000 */
[----:B------:R-:W-:Y:S01]  /*7640*/  MUFU.TANH R7, R7 ;  /* 0x0000000700077308 */ /* 0x000fe20000002400 */
[----:B------:R-:W-:Y:S02]  /*7650*/  ISETP.GT.AND P1, PT, R2, 0x18, PT ;  /* 0x000000180200780c */ /* 0x000fe40003f24270 */
[----:B------:R-:W-:Y:S02]  /*7660*/  ISETP.GT.AND P0, PT, R0, 0x11, PT ;  /* 0x000000110000780c */ /* 0x000fe40003f04270 */
[----:B------:R-:W-:Y:S02]  /*7670*/  FMNMX.FTZ R105, R14, R105, !PT ;  /* 0x000000690e697209 */ /* 0x000fe40007810000 */
[----:B------:R-:W-:Y:S02]  /*7680*/  FSEL R191, R191, -INF , P0 ;  /* 0xff800000bfbf7808 */ /* 0x000fe40000000000 */
[----:B------:R-:W-:Y:S01]  /*7690*/  ISETP.GT.AND P0, PT, R2, 0x19, PT ;  /* 0x000000190200780c */ /* 0x000fe20003f04270 */
[----:B------:R-:W1:Y:S01]  /*76a0*/  MUFU.TANH R65, R65 ;  /* 0x0000004100417308 */ /* 0x000e620000002400 */
[----:B------:R-:W-:Y:S02]  /*76b0*/  FSEL R193, R193, -INF , P1 ;  /* 0xff800000c1c17808 */ /* 0x000fe40000800000 */
        /* <DEDUP_REMOVED lines=14> */
[----:B------:R-:W-:Y:S02]  /*77a0*/  FMNMX.FTZ R105, R40, R105, !PT ;  /* 0x0000006928697209 */ /* 0x000fe40007810000 */
[----:B------:R-:W-:Y:S01]  /*77b0*/  FSEL R186, R186, -INF , P0 ;  /* 0xff800000baba7808 */ /* 0x000fe20000000000 */
[----:B------:R-:W-:Y:S01]  /*77c0*/  MUFU.TANH R56, R56 ;  /* 0x0000003800387308 */ /* 0x000fe20000002400 */
[----:B------:R-:W-:Y:S02]  /*77d0*/  ISETP.GT.AND P0, PT, R3, 0x19, PT ;  /* 0x000000190300780c */ /* 0x000fe40003f04270 */
[----:B------:R-:W-:Y:S02]  /*77e0*/  FSEL R187, R187, -INF , P1 ;  /* 0xff800000bbbb7808 */ /* 0x000fe40000800000 */
[----:B------:R-:W-:Y:S02]  /*77f0*/  ISETP.GT.AND P1, PT, R8, 0x20, PT ;  /* 0x000000200800780c */ /* 0x000fe40003f24270 */
[----:B------:R-:W-:Y:S02]  /*7800*/  FMNMX.FTZ R4, R18, R4, !PT ;  /* 0x0000000412047209 */ /* 0x000fe40007810000 */
[----:B------:R-:W-:Y:S01]  /*7810*/  FMNMX.FTZ R105, R41, R105, !PT ;  /* 0x0000006929697209 */ /* 0x000fe20007810000 */
[----:B------:R-:W-:Y:S01]  /*7820*/  MUFU.TANH R57, R57 ;  /* 0x0000003900397308 */ /* 0x000fe20000002400 */
[----:B------:R-:W-:Y:S02]  /*7830*/  FSEL R188, R188, -INF , P0 ;  /* 0xff800000bcbc7808 */ /* 0x000fe40000000000 */
[----:B------:R-:W-:Y:S02]  /*7840*/  FSEL R197, R197, -INF , P1 ;  /* 0xff800000c5c57808 */ /* 0x000fe40000800000 */
[----:B------:R-:W-:Y:S02]  /*7850*/  ISETP.GT.AND P1, PT, R3, 0x20, PT ;  /* 0x000000200300780c */ /* 0x000fe40003f24270 */
[----:B------:R-:W-:Y:S02]  /*7860*/  ISETP.GT.AND P0, PT, R8, 0x21, PT ;  /* 0x000000210800780c */ /* 0x000fe40003f04270 */
[----:B------:R-:W-:Y:S01]  /*7870*/  FMNMX.FTZ R4, R16, R4, !PT ;  /* 0x0000000410047209 */ /* 0x000fe20007810000 */
[----:B------:R-:W-:Y:S01]  /*7880*/  MUFU.TANH R61, R61 ;  /* 0x0000003d003d7308 */ /* 0x000fe20000002400 */
[----:B------:R-:W-:Y:S02]  /*7890*/  FMNMX.FTZ R105, R185, R105, !PT ;  /* 0x00000069b9697209 */ /* 0x000fe40007810000 */
[----:B------:R-:W-:Y:S02]  /*78a0*/  FSEL R200, R200, -INF , P0 ;  /* 0xff800000c8c87808 */ /* 0x000fe40000000000 */
[----:B------:R-:W-:Y:S02]  /*78b0*/  ISETP.GT.AND P0, PT, R3, 0x21, PT ;  /* 0x000000210300780c */ /* 0x000fe40003f04270 */
[----:B------:R-:W-:Y:S02]  /*78c0*/  FSEL R202, R202, -INF , P1 ;  /* 0xff800000caca7808 */ /* 0x000fe40000800000 */
[----:B------:R-:W-:Y:S01]  /*78d0*/  ISETP.GT.AND P1, PT, R2, 0x20, PT ;  /* 0x000000200200780c */ /* 0x000fe20003f24270 */
[----:B------:R-:W-:Y:S01]  /*78e0*/  MUFU.TANH R60, R60 ;  /* 0x0000003c003c7308 */ /* 0x000fe20000002400 */
[----:B------:R-:W-:Y:S02]  /*78f0*/  FMNMX.FTZ R4, R17, R4, !PT ;  /* 0x0000000411047209 */ /* 0x000fe40007810000 */
[----:B------:R-:W-:Y:S02]  /*7900*/  FMNMX.FTZ R105, R186, R105, !PT ;  /* 0x00000069ba697209 */ /* 0x000fe40007810000 */
[----:B------:R-:W-:Y:S02]  /*7910*/  FSEL R231, R39, -INF , P1 ;  /* 0xff80000027e77808 */ /* 0x000fe40000800000 */
[----:B------:R-:W-:Y:S02]  /*7920*/  FSEL R203, R203, -INF , P0 ;  /* 0xff800000cbcb7808 */ /* 0x000fe40000000000 */
[C---:B------:R-:W-:Y:S01]  /*7930*/  ISETP.GT.AND P0, PT, R8.reuse, 0x28, PT ;  /* 0x000000280800780c */ /* 0x040fe20003f04270 */
[----:B------:R-:W-:Y:S01]  /*7940*/  MUFU.TANH R58, R58 ;  /* 0x0000003a003a7308 */ /* 0x000fe20000002400 */
[----:B------:R-:W-:Y:S02]  /*7950*/  ISETP.GT.AND P1, PT, R8, 0x29, PT ;  /* 0x000000290800780c */ /* 0x000fe40003f24270 */
[----:B------:R-:W-:Y:S02]  /*7960*/  FMNMX.FTZ R4, R44, R4, !PT ;  /* 0x000000042c047209 */ /* 0x000fe40007810000 */
[----:B------:R-:W-:Y:S02]  /*7970*/  FMNMX.FTZ R105, R197, R105, !PT ;  /* 0x00000069c5697209 */ /* 0x000fe40007810000 */
[----:B------:R-:W-:Y:S02]  /*7980*/  FSEL R205, R48, -INF , P0 ;  /* 0xff80000030cd7808 */ /* 0x000fe40000000000 */
[C---:B------:R-:W-:Y:S01]  /*7990*/  ISETP.GT.AND P0, PT, R8.reuse, 0x30, PT ;  /* 0x000000300800780c */ /* 0x040fe20003f04270 */
[----:B------:R-:W-:Y:S01]  /*79a0*/  MUFU.TANH R62, R62 ;  /* 0x0000003e003e7308 */ /* 0x000fe20000002400 */
[----:B------:R-:W-:Y:S02]  /*79b0*/  FSEL R206, R49, -INF , P1 ;  /* 0xff80000031ce7808 */ /* 0x000fe40000800000 */
[----:B------:R-:W-:Y:S02]  /*79c0*/  ISETP.GT.AND P1, PT, R8, 0x31, PT ;  /* 0x000000310800780c */ /* 0x000fe40003f24270 */
[----:B------:R-:W-:Y:S02]  /*79d0*/  FMNMX.FTZ R4, R45, R4, !PT ;  /* 0x000000042d047209 */ /* 0x000fe40007810000 */
[----:B------:R-:W-:Y:S02]  /*79e0*/  FMNMX.FTZ R105, R200, R105, !PT ;  /* 0x00000069c8697209 */ /* 0x000fe40007810000 */
[----:B-----5:R-:W-:Y:S02]  /*79f0*/  FSEL R228, R52, -INF , P0 ;  /* 0xff80000034e47808 */ /* 0x020fe40000000000 */
[----:B------:R-:W-:Y:S02]  /*7a00*/  FSEL R227, R5, -INF , P1 ;  /* 0xff80000005e37808 */ /* 0x000fe40000800000 */
[C---:B------:R-:W-:Y:S02]  /*7a10*/  ISETP.GT.AND P1, PT, R8.reuse, 0x39, PT ;  /* 0x000000390800780c */ /* 0x040fe40003f24270 */
[----:B------:R-:W-:Y:S01]  /*7a20*/  ISETP.GT.AND P0, PT, R8, 0x38, PT ;  /* 0x000000380800780c */ /* 0x000fe20003f04270 */
[----:B------:R-:W-:Y:S01]  /*7a30*/  FMUL.FTZ R8, R66, c[0x0][0x320] ;  /* 0x0000c80042087a20 */ /* 0x000fe20000410000 */
[----:B------:R-:W-:Y:S02]  /*7a40*/  FMNMX.FTZ R105, R205, R105, !PT ;  /* 0x00000069cd697209 */ /* 0x000fe40007810000 */
[----:B------:R-:W-:Y:S02]  /*7a50*/  FMNMX.FTZ R4, R187, R4, !PT ;  /* 0x00000004bb047209 */ /* 0x000fe40007810000 */
[----:B-1----:R-:W-:Y:S01]  /*7a60*/  FSEL R236, R65, -INF , P1 ;  /* 0xff80000041ec7808 */ /* 0x002fe20000800000 */
[----:B------:R-:W1:Y:S01]  /*7a70*/  MUFU.TANH R8, R8 ;  /* 0x0000000800087308 */ /* 0x000e620000002400 */
[----:B------:R-:W-:Y:S02]  /*7a80*/  FSEL R230, R64, -INF , P0 ;  /* 0xff80000040e67808 */ /* 0x000fe40000000000 */
[----:B------:R-:W-:Y:S02]  /*7a90*/  ISETP.GT.AND P0, PT, R2, 0x21, PT ;  /* 0x000000210200780c */ /* 0x000fe40003f04270 */
[----:B------:R-:W-:Y:S02]  /*7aa0*/  FMNMX.FTZ R105, R206, R105, !PT ;  /* 0x00000069ce697209 */ /* 0x000fe40007810000 */
[----:B------:R-:W-:Y:S02]  /*7ab0*/  ISETP.GT.AND P1, PT, R0, 0x20, PT ;  /* 0x000000200000780c */ /* 0x000fe40003f24270 */
[----:B------:R-:W-:Y:S02]  /*7ac0*/  FMNMX.FTZ R4, R188, R4, !PT ;  /* 0x00000004bc047209 */ /* 0x000fe40007810000 */
[----:B------:R-:W-:Y:S02]  /*7ad0*/  FSEL R248, R42, -INF , P1 ;  /* 0xff8000002af87808 */ /* 0x000fe40000800000 */
[----:B------:R-:W-:Y:S02]  /*7ae0*/  ISETP.GT.AND P1, PT, R3, 0x28, PT ;  /* 0x000000280300780c */ /* 0x000fe40003f24270 */
[----:B------:R-:W-:Y:S02]  /*7af0*/  FSEL R247, R247, -INF , P0 ;  /* 0xff800000f7f77808 */ /* 0x000fe40000000000 */
[----:B------:R-:W-:Y:S02]  /*7b00*/  FMNMX.FTZ R105, R228, R105, !PT ;  /* 0x00000069e4697209 */ /* 0x000fe40007810000 */
[----:B------:R-:W-:Y:S02]  /*7b10*/  ISETP.GT.AND P0, PT, R0, 0x21, PT ;  /* 0x000000210000780c */ /* 0x000fe40003f04270 */
[----:B------:R-:W-:Y:S02]  /*7b20*/  FMNMX.FTZ R4, R202, R4, !PT ;  /* 0x00000004ca047209 */ /* 0x000fe40007810000 */
[----:B------:R-:W-:Y:S02]  /*7b30*/  FSEL R250, R43, -INF , P0 ;  /* 0xff8000002bfa7808 */ /* 0x000fe40000000000 */
[----:B------:R-:W-:Y:S02]  /*7b40*/  ISETP.GT.AND P0, PT, R3, 0x29, PT ;  /* 0x000000290300780c */ /* 0x000fe40003f04270 */
[----:B------:R-:W-:Y:S02]  /*7b50*/  FSEL R199, R50, -INF , P1 ;  /* 0xff80000032c77808 */ /* 0x000fe40000800000 */
[----:B------:R-:W-:Y:S02]  /*7b60*/  FMNMX.FTZ R4, R203, R4, !PT ;  /* 0x00000004cb047209 */ /* 0x000fe40007810000 */
[----:B------:R-:W-:Y:S02]  /*7b70*/  FMNMX.FTZ R105, R227, R105, !PT ;  /* 0x00000069e3697209 */ /* 0x000fe40007810000 */
[----:B------:R-:W-:Y:S02]  /*7b80*/  ISETP.GT.AND P1, PT, R3, 0x30, PT ;  /* 0x000000300300780c */ /* 0x000fe40003f24270 */
[----:B------:R-:W-:Y:S02]  /*7b90*/  FMNMX.FTZ R4, R199, R4, !PT ;  /* 0x00000004c7047209 */ /* 0x000fe40007810000 */
[----:B------:R-:W-:Y:S02]  /*7ba0*/  FSEL R201, R51, -INF , P0 ;  /* 0xff80000033c97808 */ /* 0x000fe40000000000 */
[----:B------:R-:W-:Y:S02]  /*7bb0*/  ISETP.GT.AND P0, PT, R3, 0x31, PT ;  /* 0x000000310300780c */ /* 0x000fe40003f04270 */
[----:B------:R-:W-:Y:S02]  /*7bc0*/  FMNMX.FTZ R105, R230, R105, !PT ;  /* 0x00000069e6697209 */ /* 0x000fe40007810000 */
[----:B------:R-:W-:Y:S02]  /*7bd0*/  FSEL R229, R38, -INF , P1 ;  /* 0xff80000026e57808 */ /* 0x000fe40000800000 */
[----:B------:R-:W-:Y:S02]  /*7be0*/  FSEL R232, R37, -INF , P0 ;  /* 0xff80000025e87808 */ /* 0x000fe40000000000 */
[C---:B------:R-:W-:Y:S02]  /*7bf0*/  ISETP.GT.AND P1, PT, R3.reuse, 0x38, PT ;  /* 0x000000380300780c */ /* 0x040fe40003f24270 */
[----:B------:R-:W-:Y:S02]  /*7c00*/  ISETP.GT.AND P0, PT, R3, 0x39, PT ;  /* 0x000000390300780c */ /* 0x000fe40003f04270 */
[----:B------:R-:W-:Y:S02]  /*7c10*/  FMNMX.FTZ R3, R201, R4, !PT ;  /* 0x00000004c9037209 */ /* 0x000fe40007810000 */
[----:B------:R-:W-:Y:S02]  /*7c20*/  FMNMX.FTZ R105, R236, R105, !PT ;  /* 0x00000069ec697209 */ /* 0x000fe40007810000 */
[----:B------:R-:W-:Y:S02]  /*7c30*/  FMNMX.FTZ R3, R229, R3, !PT ;  /* 0x00000003e5037209 */ /* 0x000fe40007810000 */
[----:B-1----:R-:W-:Y:S01]  /*7c40*/  FSEL R249, R8, -INF , P1 ;  /* 0xff80000008f97808 */ /* 0x002fe20000800000 */
[----:B------:R-:W1:Y:S01]  /*7c50*/  SHFL.BFLY PT, R6, R105, 0x2, 0x1f ;  /* 0x0c401f0069067f89 */ /* 0x000e6200000e0000 */
[----:B------:R-:W-:Y:S02]  /*7c60*/  FMNMX.FTZ R3, R232, R3, !PT ;  /* 0x00000003e8037209 */ /* 0x000fe40007810000 */
[----:B------:R-:W-:Y:S02]  /*7c70*/  FMNMX.FTZ R5, R21, R106, !PT ;  /* 0x0000006a15057209 */ /* 0x000fe40007810000 */
[----:B------:R-:W-:Y:S02]  /*7c80*/  FSEL R239, R7, -INF , P0 ;  /* 0xff80000007ef7808 */ /* 0x000fe40000000000 */
[----:B------:R-:W-:Y:S01]  /*7c90*/  FMNMX.FTZ R3, R249, R3, !PT ;  /* 0x00000003f9037209 */ /* 0x000fe20007810000 */
[----:B------:R-:W5:Y:S01]  /*7ca0*/  MUFU.TANH R7, R59 ;  /* 0x0000003b00077308 */ /* 0x000f620000002400 */
[----:B------:R-:W-:Y:S02]  /*7cb0*/  FMNMX.FTZ R5, R20, R5, !PT ;  /* 0x0000000514057209 */ /* 0x000fe40007810000 */
[----:B------:R-:W-:Y:S02]  /*7cc0*/  FMNMX.FTZ R3, R239, R3, !PT ;  /* 0x00000003ef037209 */ /* 0x000fe40007810000 */
[----:B------:R-:W-:Y:S02]  /*7cd0*/  FMNMX.FTZ R5, R22, R5, !PT ;  /* 0x0000000516057209 */ /* 0x000fe40007810000 */
[----:B------:R-:W-:Y:S01]  /*7ce0*/  ISETP.GT.AND P1, PT, R2, 0x28, PT ;  /* 0x000000280200780c */ /* 0x000fe20003f24270 */
[----:B------:R-:W2:Y:S01]  /*7cf0*/  SHFL.BFLY PT, R104, R3, 0x2, 0x1f ;  /* 0x0c401f0003687f89 */ /* 0x000ea200000e0000 */
[----:B------:R-:W-:Y:S02]  /*7d00*/  FMNMX.FTZ R4, R23, R5, !PT ;  /* 0x0000000517047209 */ /* 0x000fe40007810000 */
[----:B------:R-:W-:Y:S02]  /*7d10*/  FMNMX.FTZ R5, R25, R107, !PT ;  /* 0x0000006b19057209 */ /* 0x000fe40007810000 */
[----:B------:R-:W-:Y:S02]  /*7d20*/  FMNMX.FTZ R4, R190, R4, !PT ;  /* 0x00000004be047209 */ /* 0x000fe40007810000 */
[----:B------:R-:W-:Y:S02]  /*7d30*/  FMNMX.FTZ R5, R27, R5, !PT ;  /* 0x000000051b057209 */ /* 0x000fe40007810000 */
[----:B-1----:R-:W-:Y:S02]  /*7d40*/  FMNMX.FTZ R105, R105, R6, !PT ;  /* 0x0000000669697209 */ /* 0x002fe40007810000 */
[----:B------:R-:W-:Y:S02]  /*7d50*/  FMNMX.FTZ R4, R189, R4, !PT ;  /* 0x00000004bd047209 */ /* 0x000fe40007810000 */
[----:B------:R-:W-:Y:S01]  /*7d60*/  FMNMX.FTZ R5, R26, R5, !PT ;  /* 0x000000051a057209 */ /* 0x000fe20007810000 */
[----:B------:R-:W1:Y:S01]  /*7d70*/  SHFL.BFLY PT, R6, R105, 0x1, 0x1f ;  /* 0x0c201f0069067f89 */ /* 0x000e6200000e0000 */
[----:B------:R-:W-:Y:S02]  /*7d80*/  FMNMX.FTZ R4, R193, R4, !PT ;  /* 0x00000004c1047209 */ /* 0x000fe40007810000 */
[----:B------:R-:W-:Y:S02]  /*7d90*/  FMNMX.FTZ R5, R24, R5, !PT ;  /* 0x0000000518057209 */ /* 0x000fe40007810000 */
[----:B------:R-:W-:Y:S02]  /*7da0*/  FMNMX.FTZ R4, R194, R4, !PT ;  /* 0x00000004c2047209 */ /* 0x000fe40007810000 */
[----:B------:R-:W-:Y:S02]  /*7db0*/  FMNMX.FTZ R5, R192, R5, !PT ;  /* 0x00000005c0057209 */ /* 0x000fe40007810000 */
[----:B------:R-:W-:Y:S02]  /*7dc0*/  ISETP.GT.AND P0, PT, R2, 0x29, PT ;  /* 0x000000290200780c */ /* 0x000fe40003f04270 */
[----:B------:R-:W-:Y:S02]  /*7dd0*/  FSEL R242, R242, -INF , P1 ;  /* 0xff800000f2f27808 */ /* 0x000fe40000800000 */
[----:B------:R-:W-:Y:S02]  /*7de0*/  ISETP.GT.AND P1, PT, R0, 0x28, PT ;  /* 0x000000280000780c */ /* 0x000fe40003f24270 */
[----:B------:R-:W-:Y:S02]  /*7df0*/  FMNMX.FTZ R4, R231, R4, !PT ;  /* 0x00000004e7047209 */ /* 0x000fe40007810000 */
[----:B--2---:R-:W-:Y:S02]  /*7e00*/  FMNMX.FTZ R104, R3, R104, !PT ;  /* 0x0000006803687209 */ /* 0x004fe40007810000 */
[----:B------:R-:W-:Y:S02]  /*7e10*/  FMNMX.FTZ R4, R247, R4, !PT ;  /* 0x00000004f7047209 */ /* 0x000fe40007810000 */
[----:B------:R-:W-:Y:S02]  /*7e20*/  FMNMX.FTZ R3, R191, R5, !PT ;  /* 0x00000005bf037209 */ /* 0x000fe40007810000 */
[----:B------:R-:W-:Y:S01]  /*7e30*/  FSEL R243, R243, -INF , P0 ;  /* 0xff800000f3f37808 */ /* 0x000fe20000000000 */
[----:B------:R-:W2:Y:S01]  /*7e40*/  SHFL.BFLY PT, R5, R104, 0x1, 0x1f ;  /* 0x0c201f0068057f89 */ /* 0x000ea200000e0000 */
[----:B------:R-:W-:Y:S02]  /*7e50*/  ISETP.GT.AND P0, PT, R2, 0x30, PT ;  /* 0x000000300200780c */ /* 0x000fe40003f04270 */
[----:B------:R-:W-:Y:S02]  /*7e60*/  FSEL R245, R46, -INF , P1 ;  /* 0xff8000002ef57808 */ /* 0x000fe40000800000 */
[----:B------:R-:W-:Y:S02]  /*7e70*/  ISETP.GT.AND P1, PT, R2, 0x31, PT ;  /* 0x000000310200780c */ /* 0x000fe40003f24270 */
[----:B------:R-:W-:Y:S02]  /*7e80*/  FSEL R234, R56, -INF , P0 ;  /* 0xff80000038ea7808 */ /* 0x000fe40000000000 */
[----:B------:R-:W-:Y:S02]  /*7e90*/  FSEL R235, R57, -INF , P1 ;  /* 0xff80000039eb7808 */ /* 0x000fe40000800000 */
[C---:B------:R-:W-:Y:S02]  /*7ea0*/  ISETP.GT.AND P0, PT, R2.reuse, 0x38, PT ;  /* 0x000000380200780c */ /* 0x040fe40003f04270 */
[----:B------:R-:W-:Y:S02]  /*7eb0*/  FMNMX.FTZ R3, R195, R3, !PT ;  /* 0x00000003c3037209 */ /* 0x000fe40007810000 */
[----:B------:R-:W-:Y:S02]  /*7ec0*/  ISETP.GT.AND P1, PT, R2, 0x39, PT ;  /* 0x000000390200780c */ /* 0x000fe40003f24270 */
[----:B------:R-:W-:Y:S02]  /*7ed0*/  FMNMX.FTZ R2, R242, R4, !PT ;  /* 0x00000004f2027209 */ /* 0x000fe40007810000 */
        /* <DEDUP_REMOVED lines=8> */
[----:B------:R-:W-:Y:S02]  /*7f60*/  FSEL R241, R60, -INF , P0 ;  /* 0xff8000003cf17808 */ /* 0x000fe40000000000 */
[----:B------:R-:W-:Y:S02]  /*7f70*/  ISETP.GT.AND P0, PT, R0, 0x29, PT ;  /* 0x000000290000780c */ /* 0x000fe40003f04270 */
[----:B------:R-:W-:Y:S02]  /*7f80*/  FMNMX.FTZ R2, R235, R2, !PT ;  /* 0x00000002eb027209 */ /* 0x000fe40007810000 */
[----:B------:R-:W-:Y:S02]  /*7f90*/  FMNMX.FTZ R3, R250, R3, !PT ;  /* 0x00000003fa037209 */ /* 0x000fe40007810000 */
[----:B------:R-:W-:Y:S02]  /*7fa0*/  FSEL R246, R58, -INF , P1 ;  /* 0xff8000003af67808 */ /* 0x000fe40000800000 */
[----:B------:R-:W-:Y:S02]  /*7fb0*/  FSETP.NEU.FTZ.AND P1, PT, R105, -INF , PT ;  /* 0xff8000006900780b */ /* 0x000fe40003f3d000 */
[----:B------:R-:W-:Y:S02]  /*7fc0*/  FSEL R198, R47, -INF , P0 ;  /* 0xff8000002fc67808 */ /* 0x000fe40000000000 */
[C---:B------:R-:W-:Y:S02]  /*7fd0*/  ISETP.GT.AND P0, PT, R0.reuse, 0x31, PT ;  /* 0x000000310000780c */ /* 0x040fe40003f04270 */
[----:B------:R-:W-:Y:S02]  /*7fe0*/  FMNMX.FTZ R2, R241, R2, !PT ;  /* 0x00000002f1027209 */ /* 0x000fe40007810000 */
[----:B------:R-:W-:Y:S02]  /*7ff0*/  FMNMX.FTZ R3, R245, R3, !PT ;  /* 0x00000003f5037209 */ /* 0x000fe40007810000 */
[----:B------:R-:W-:Y:S02]  /*8000*/  FSEL R109, R109, RZ, P1 ;  /* 0x000000ff6d6d7208 */ /* 0x000fe40000800000 */
[----:B-----5:R-:W-:Y:S02]  /*8010*/  FSEL R238, R7, -INF , P0 ;  /* 0xff80000007ee7808 */ /* 0x020fe40000000000 */
[----:B------:R-:W-:Y:S01]  /*8020*/  FMNMX.FTZ R2, R233, R2, !PT ;  /* 0x00000002e9027209 */ /* 0x000fe20007810000 */
[--C-:B------:R-:W-:Y:S01]  /*8030*/  FFMA.FTZ R4, R11, c[0x0][0x2d0], -R109.reuse ;  /* 0x0000b4000b047a23 */ /* 0x100fe2000001086d */
[----:B------:R-:W-:Y:S02]  /*8040*/  ISETP.GT.AND P0, PT, R0, 0x38, PT ;  /* 0x000000380000780c */ /* 0x000fe40003f04270 */
[----:B------:R-:W-:Y:S01]  /*8050*/  FMNMX.FTZ R3, R198, R3, !PT ;  /* 0x00000003c6037209 */ /* 0x000fe20007810000 */
[----:B------:R-:W1:Y:S01]  /*8060*/  SHFL.BFLY PT, R103, R2, 0x2, 0x1f ;  /* 0x0c401f0002677f89 */ /* 0x000e6200000e0000 */
[----:B------:R-:W-:Y:S01]  /*8070*/  FSEL R244, R62, -INF , P0 ;  /* 0xff8000003ef47808 */ /* 0x000fe20000000000 */
[----:B------:R-:W-:Y:S01]  /*8080*/  MUFU.EX2 R237, R4 ;  /* 0x0000000400ed7308 */ /* 0x000fe20000000800 */
[----:B------:R-:W-:Y:S02]  /*8090*/  ISETP.GT.AND P0, PT, R0, 0x39, PT ;  /* 0x000000390000780c */ /* 0x000fe40003f04270 */
[----:B------:R-:W-:Y:S01]  /*80a0*/  FMNMX.FTZ R0, R246, R3, !PT ;  /* 0x00000003f6007209 */ /* 0x000fe20007810000 */
[--C-:B------:R-:W-:Y:S01]  /*80b0*/  FFMA.FTZ R3, R14, c[0x0][0x2d0], -R109.reuse ;  /* 0x0000b4000e037a23 */ /* 0x100fe2000001086d */
[----:B------:R-:W-:Y:S02]  /*80c0*/  FSEL R108, R108, -INF , P0 ;  /* 0xff8000006c6c7808 */ /* 0x000fe40000000000 */
[----:B------:R-:W-:Y:S02]  /*80d0*/  @P3 LEA R6, P0, R10, c[0x0][0x1c8], 0x1 ;  /* 0x000072000a063a11 */ /* 0x000fe400078008ff */
[----:B--2---:R-:W-:Y:S01]  /*80e0*/  FMNMX.FTZ R104, R104, R5, !PT ;  /* 0x0000000568687209 */ /* 0x004fe20007810000 */
[----:B------:R2:W5:Y:S01]  /*80f0*/  MUFU.EX2 R240, R3 ;  /* 0x0000000300f07308 */ /* 0x0005620000000800 */
[----:B------:R-:W-:Y:S02]  /*8100*/  @P3 LEA.HI.X R7, R10, c[0x0][0x1cc], R36, 0x1, P0 ;  /* 0x000073000a073a11 */ /* 0x000fe400000f0c24 */
[----:B------:R-:W-:Y:S01]  /*8110*/  FMNMX.FTZ R0, R238, R0, !PT ;  /* 0x00000000ee007209 */ /* 0x000fe20007810000 */
[----:B------:R-:W-:Y:S02]  /*8120*/  FMUL.FTZ R110, R104, c[0x0][0x2d0] ;  /* 0x0000b400686e7a20 */ /* 0x000fe40000410000 */
[----:B------:R3:W-:Y:S01]  /*8130*/  @P3 LDGSTS.E.BYPASS.LTC128B.128 [R226+0x4900], [R6.64], !P5 ;  /* 0x0490000006e23fae */ /* 0x0007e2000e901d46 */
[----:B------:R-:W-:Y:S04]  /*8140*/  FMNMX.FTZ R0, R244, R0, !PT ;  /* 0x00000000f4007209 */ /* 0x000fe80007810000 */
[----:B------:R-:W-:Y:S02]  /*8150*/  FMNMX.FTZ R0, R108, R0, !PT ;  /* 0x000000006c007209 */ /* 0x000fe40007810000 */
[----:B-1----:R-:W-:Y:S01]  /*8160*/  FMNMX.FTZ R103, R2, R103, !PT ;  /* 0x0000006702677209 */ /* 0x002fe20007810000 */
[--C-:B------:R-:W-:Y:S04]  /*8170*/  FFMA.FTZ R2, R13, c[0x0][0x2d0], -R109.reuse ;  /* 0x0000b4000d027a23 */ /* 0x100fe8000001086d */
[----:B------:R1:W-:Y:S01]  /*8180*/  MUFU.EX2 R63, R2 ;  /* 0x00000002003f7308 */ /* 0x0003e20000000800 */
[----:B------:R-:W1:Y:S01]  /*8190*/  SHFL.BFLY PT, R8, R103, 0x1, 0x1f ;  /* 0x0c201f0067087f89 */ /* 0x000e6200000e0000 */
[----:B--2---:R-:W-:Y:S02]  /*81a0*/  @P3 IADD3 R3, P0, R9, R252, RZ ;  /* 0x000000fc09033210 */ /* 0x004fe40007f1e0ff */
[----:B-----5:R-:W-:Y:S02]  /*81b0*/  F2FP.PACK_AB R176, R240, R237 ;  /* 0x000000edf0b0723e */ /* 0x020fe400000000ff */
[----:B------:R-:W-:Y:S02]  /*81c0*/  @P3 IADD3.X R12, R12, R251, RZ, P0, !PT ;  /* 0x000000fb0c0c3210 */ /* 0x000fe400007fe4ff */
[C---:B------:R-:W-:Y:S04]  /*81d0*/  @P3 LEA R4, P0, R3.reuse, c[0x0][0x1c8], 0x1 ;  /* 0x0000720003043a11 */ /* 0x040fe800078008ff */
[----:B------:R-:W-:Y:S01]  /*81e0*/  @P3 LEA.HI.X R5, R3, c[0x0][0x1cc], R12, 0x1, P0 ;  /* 0x0000730003053a11 */ /* 0x000fe200000f0c0c */
[----:B------:R-:W-:Y:S01]  /*81f0*/  FFMA.FTZ R3, R15, c[0x0][0x2d0], -R109 ;  /* 0x0000b4000f037a23 */ /* 0x000fe2000001086d */
[----:B------:R-:W-:Y:S03]  /*8200*/  FSETP.NEU.FTZ.AND P0, PT, R104, -INF , PT ;  /* 0xff8000006800780b */ /* 0x000fe60003f1d000 */
[----:B------:R2:W5:Y:S01]  /*8210*/  MUFU.EX2 R56, R3 ;  /* 0x0000000300387308 */ /* 0x0005620000000800 */
[----:B------:R-:W-:Y:S01]  /*8220*/  FSEL R110, R110, RZ, P0 ;  /* 0x000000ff6e6e7208 */ /* 0x000fe20000000000 */
[----:B------:R3:W-:Y:S01]  /*8230*/  @P3 LDGSTS.E.BYPASS.LTC128B.128 [R226+0x5900], [R4.64], !P4 ;  /* 0x0590000004e23fae */ /* 0x0007e2000e101d46 */
[----:B-1----:R-:W-:Y:S03]  /*8240*/  FMNMX.FTZ R103, R103, R8, !PT ;  /* 0x0000000867677209 */ /* 0x002fe60007810000 */
[--C-:B------:R-:W-:Y:S02]  /*8250*/  FFMA.FTZ R8, R17, c[0x0][0x2d0], -R110.reuse ;  /* 0x0000b40011087a23 */ /* 0x100fe4000001086e */
[----:B------:R-:W-:Y:S02]  /*8260*/  FMUL.FTZ R111, R103, c[0x0][0x2d0] ;  /* 0x0000b400676f7a20 */ /* 0x000fe40000410000 */
[----:B------:R-:W1:Y:S01]  /*8270*/  SHFL.BFLY PT, R2, R0, 0x2, 0x1f ;  /* 0x0c401f0000027f89 */ /* 0x000e6200000e0000 */
[----:B------:R-:W-:Y:S07]  /*8280*/  MUFU.EX2 R60, R8 ;  /* 0x00000008003c7308 */ /* 0x000fee0000000800 */
[----:B------:R-:W-:Y:S01]  /*8290*/  LDSM.16.MT88.4 R36, [R210+0x100] ;  /* 0x00010000d224783b */ /* 0x000fe20000004200 */
[--C-:B--2---:R-:W-:Y:S01]  /*82a0*/  FFMA.FTZ R3, R19, c[0x0][0x2d0], -R110.reuse ;  /* 0x0000b40013037a23 */ /* 0x104fe2000001086e */
[----:B-----5:R-:W-:Y:S06]  /*82b0*/  F2FP.PACK_AB R178, R56, R63 ;  /* 0x0000003f38b2723e */ /* 0x020fec00000000ff */
[----:B------:R-:W-:Y:S01]  /*82c0*/  LDSM.16.MT88.4 R52, [R209+0x1100] ;  /* 0x00110000d134783b */ /* 0x000fe20000004200 */
[----:B------:R2:W-:Y:S01]  /*82d0*/  MUFU.EX2 R207, R3 ;  /* 0x0000000300cf7308 */ /* 0x0005e20000000800 */
[----:B-1----:R-:W-:Y:S01]  /*82e0*/  FMNMX.FTZ R0, R0, R2, !PT ;  /* 0x0000000200007209 */ /* 0x002fe20007810000 */
[--C-:B------:R-:W-:Y:S05]  /*82f0*/  FFMA.FTZ R2, R16, c[0x0][0x2d0], -R110.reuse ;  /* 0x0000b40010027a23 */ /* 0x100fea000001086e */
[----:B------:R-:W0:Y:S03]  /*8300*/  LDGDEPBAR ;  /* 0x00000000000079af */ /* 0x000e260000000000 */
[----:B------:R1:W5:Y:S01]  /*8310*/  MUFU.EX2 R64, R2 ;  /* 0x0000000200407308 */ /* 0x0003620000000800 */
[----:B--2---:R-:W-:Y:S09]  /*8320*/  FFMA.FTZ R3, R18, c[0x0][0x2d0], -R110 ;  /* 0x0000b40012037a23 */ /* 0x004ff2000001086e */
[----:B------:R2:W2:Y:S01]  /*8330*/  MUFU.EX2 R59, R3 ;  /* 0x00000003003b7308 */ /* 0x0004a20000000800 */
[----:B-1----:R-:W1:Y:S01]  /*8340*/  SHFL.BFLY PT, R2, R0, 0x1, 0x1f ;  /* 0x0c201f0000027f89 */ /* 0x002e6200000e0000 */
[----:B-----5:R-:W-:Y:S02]  /*8350*/  F2FP.PACK_AB R179, R60, R64 ;  /* 0x000000403cb3723e */ /* 0x020fe400000000ff */
[----:B--2---:R-:W-:Y:S02]  /*8360*/  FSEL R3, R105, RZ, P1 ;  /* 0x000000ff69037208 */ /* 0x004fe40000800000 */
[----:B------:R-:W-:Y:S02]  /*8370*/  FSETP.NEU.FTZ.AND P1, PT, R103, -INF , PT ;  /* 0xff8000006700780b */ /* 0x000fe40003f3d000 */
[----:B------:R-:W-:Y:S02]  /*8380*/  F2FP.PACK_AB R177, R59, R207 ;  /* 0x000000cf3bb1723e */ /* 0x000fe400000000ff */
[----:B------:R-:W-:Y:S02]  /*8390*/  FSEL R111, R111, RZ, P1 ;  /* 0x000000ff6f6f7208 */ /* 0x000fe40000800000 */
[----:B-1----:R-:W-:Y:S02]  /*83a0*/  FMNMX.FTZ R102, R0, R2, !PT ;  /* 0x0000000200667209 */ /* 0x002fe40007810000 */
[----:B------:R-:W-:Y:S01]  /*83b0*/  FSEL R2, R104, RZ, P0 ;  /* 0x000000ff68027208 */ /* 0x000fe20000000000 */
[--C-:B------:R-:W-:Y:S01]  /*83c0*/  FFMA.FTZ R0, R22, c[0x0][0x2d0], -R111.reuse ;  /* 0x0000b40016007a23 */ /* 0x100fe2000001086f */
[C---:B------:R-:W-:Y:S01]  /*83d0*/  FSETP.NEU.FTZ.AND P0, PT, R102.reuse, -INF , PT ;  /* 0xff8000006600780b */ /* 0x040fe20003f1d000 */
[----:B------:R-:W-:Y:S02]  /*83e0*/  FMUL.FTZ R184, R102, c[0x0][0x2d0] ;  /* 0x0000b40066b87a20 */ /* 0x000fe40000410000 */
[----:B------:R1:W-:Y:S01]  /*83f0*/  MUFU.EX2 R65, R0 ;  /* 0x0000000000417308 */ /* 0x0003e20000000800 */
[--C-:B------:R-:W-:Y:S02]  /*8400*/  FFMA.FTZ R8, R21, c[0x0][0x2d0], -R111.reuse ;  /* 0x0000b40015087a23 */ /* 0x100fe4000001086f */
[----:B------:R-:W-:Y:S07]  /*8410*/  FSEL R184, R184, RZ, P0 ;  /* 0x000000ffb8b87208 */ /* 0x000fee0000000000 */
[----:B------:R2:W-:Y:S01]  /*8420*/  MUFU.EX2 R66, R8 ;  /* 0x0000000800427308 */ /* 0x0005e20000000800 */
[--C-:B-1----:R-:W-:Y:S09]  /*8430*/  FFMA.FTZ R0, R23, c[0x0][0x2d0], -R111.reuse ;  /* 0x0000b40017007a23 */ /* 0x102ff2000001086f */
[----:B------:R1:W5:Y:S01]  /*8440*/  MUFU.EX2 R61, R0 ;  /* 0x00000000003d7308 */ /* 0x0003620000000800 */
[----:B--2---:R-:W-:Y:S02]  /*8450*/  FFMA.FTZ R8, R20, c[0x0][0x2d0], -R111 ;  /* 0x0000b40014087a23 */ /* 0x004fe4000001086f */
[----:B------:R-:W2:Y:S07]  /*8460*/  LDSM.16.MT88.4 R20, [R209+0x100] ;  /* 0x00010000d114783b */ /* 0x000eae0000004200 */
[----:B------:R3:W3:Y:S01]  /*8470*/  MUFU.EX2 R57, R8 ;  /* 0x0000000800397308 */ /* 0x0006e20000000800 */
[--C-:B-1----:R-:W-:Y:S01]  /*8480*/  FFMA.FTZ R0, R25, c[0x0][0x2d0], -R184.reuse ;  /* 0x0000b40019007a23 */ /* 0x102fe200000108b8 */
[----:B-----5:R-:W-:Y:S08]  /*8490*/  F2FP.PACK_AB R182, R61, R65 ;  /* 0x000000413db6723e */ /* 0x020ff000000000ff */
[----:B------:R1:W-:Y:S01]  /*84a0*/  MUFU.EX2 R67, R0 ;  /* 0x0000000000437308 */ /* 0x0003e20000000800 */
[--C-:B---3--:R-:W-:Y:S01]  /*84b0*/  FFMA.FTZ R8, R24, c[0x0][0x2d0], -R184.reuse ;  /* 0x0000b40018087a23 */ /* 0x108fe200000108b8 */
[----:B------:R-:W-:Y:S08]  /*84c0*/  F2FP.PACK_AB R180, R57, R66 ;  /* 0x0000004239b4723e */ /* 0x000ff000000000ff */
[----:B------:R-:W-:Y:S01]  /*84d0*/  MUFU.EX2 R62, R8 ;  /* 0x00000008003e7308 */ /* 0x000fe20000000800 */
[--C-:B-1----:R-:W-:Y:S09]  /*84e0*/  FFMA.FTZ R0, R27, c[0x0][0x2d0], -R184.reuse ;  /* 0x0000b4001b007a23 */ /* 0x102ff200000108b8 */
[----:B------:R1:W-:Y:S02]  /*84f0*/  MUFU.EX2 R9, R0 ;  /* 0x0000000000097308 */ /* 0x0003e40000000800 */
[----:B-1----:R-:W-:Y:S08]  /*8500*/  FFMA.FTZ R0, R26, c[0x0][0x2d0], -R184 ;  /* 0x0000b4001a007a23 */ /* 0x002ff000000108b8 */
[----:B------:R1:W3:Y:S02]  /*8510*/  MUFU.EX2 R58, R0 ;  /* 0x00000000003a7308 */ /* 0x0002e40000000800 */
[----:B-1----:R-:W-:Y:S01]  /*8520*/  FADD.FTZ R0, -R3, R100 ;  /* 0x0000006403007221 */ /* 0x002fe20000010100 */
[----:B---3--:R-:W-:Y:S03]  /*8530*/  F2FP.PACK_AB R183, R62, R58 ;  /* 0x0000003a3eb7723e */ /* 0x008fe600000000ff */
[----:B------:R-:W-:Y:S04]  /*8540*/  FMUL.FTZ R0, R0, c[0x0][0x2d0] ;  /* 0x0000b40000007a20 */ /* 0x000fe80000410000 */
[----:B------:R1:W3:Y:S02]  /*8550*/  MUFU.EX2 R100, R0 ;  /* 0x0000000000647308 */ /* 0x0002e40000000800 */
[----:B-1----:R-:W-:Y:S01]  /*8560*/  FADD.FTZ R0, -R2, R101 ;  /* 0x0000006502007221 */ /* 0x002fe20000010100 */
[----:B------:R-:W-:Y:S01]  /*8570*/  FSEL R2, R103, RZ, P1 ;  /* 0x000000ff67027208 */ /* 0x000fe20000800000 */
[----:B---3--:R-:W-:Y:S02]  /*8580*/  FMUL.FTZ R4, R100, R112 ;  /* 0x0000007064047220 */ /* 0x008fe40000410000 */
[----:B------:R-:W-:Y:S02]  /*8590*/  FMUL.FTZ R0, R0, c[0x0][0x2d0] ;  /* 0x0000b40000007a20 */ /* 0x000fe40000410000 */
[C---:B------:R-:W-:Y:S02]  /*85a0*/  FMUL.FTZ R5, R100.reuse, R113 ;  /* 0x0000007164057220 */ /* 0x040fe40000410000 */
[----:B------:R1:W3:Y:S01]  /*85b0*/  MUFU.EX2 R101, R0 ;  /* 0x0000000000657308 */ /* 0x0002e20000000800 */
[C---:B------:R-:W-:Y:S02]  /*85c0*/  FMUL.FTZ R16, R100.reuse, R124 ;  /* 0x0000007c64107220 */ /* 0x040fe40000410000 */
[C---:B------:R-:W-:Y:S02]  /*85d0*/  FMUL.FTZ R17, R100.reuse, R125 ;  /* 0x0000007d64117220 */ /* 0x040fe40000410000 */
[C---:B------:R-:W-:Y:S02]  /*85e0*/  FMUL.FTZ R49, R100.reuse, R157 ;  /* 0x0000009d64317220 */ /* 0x040fe40000410000 */
[----:B------:R-:W-:Y:S02]  /*85f0*/  IMAD.MOV.U32 R157, RZ, RZ, R239 ;  /* 0x000000ffff9d7224 */ /* 0x000fe400078e00ef */
[C---:B------:R-:W-:Y:S01]  /*8600*/  FMUL.FTZ R32, R100.reuse, R140 ;  /* 0x0000008c64207220 */ /* 0x040fe20000410000 */
[----:B------:R-:W-:Y:S01]  /*8610*/  MOV R140, R60 ;  /* 0x0000003c008c7202 */ /* 0x000fe20000000f00 */
[C---:B------:R-:W-:Y:S02]  /*8620*/  FMUL.FTZ R33, R100.reuse, R141 ;  /* 0x0000008d64217220 */ /* 0x040fe40000410000 */
[----:B------:R-:W-:Y:S02]  /*8630*/  IMAD.MOV.U32 R141, RZ, RZ, R61 ;  /* 0x000000ffff8d7224 */ /* 0x000fe400078e003d */
[C---:B------:R-:W-:Y:S02]  /*8640*/  FMUL.FTZ R68, R100.reuse, R68 ;  /* 0x0000004464447220 */ /* 0x040fe40000410000 */
[C---:B------:R-:W-:Y:S02]  /*8650*/  FMUL.FTZ R69, R100.reuse, R69 ;  /* 0x0000004564457220 */ /* 0x040fe40000410000 */
[C---:B------:R-:W-:Y:S02]  /*8660*/  FMUL.FTZ R80, R100.reuse, R80 ;  /* 0x0000005064507220 */ /* 0x040fe40000410000 */
[C---:B------:R-:W-:Y:S02]  /*8670*/  FMUL.FTZ R81, R100.reuse, R81 ;  /* 0x0000005164517220 */ /* 0x040fe40000410000 */
[----:B------:R-:W-:Y:S02]  /*8680*/  FMUL.FTZ R84, R100, R84 ;  /* 0x0000005464547220 */ /* 0x000fe40000410000 */
[----:B-1----:R-:W-:Y:S01]  /*8690*/  FADD.FTZ R0, -R2, R106 ;  /* 0x0000006a02007221 */ /* 0x002fe20000010100 */
[----:B------:R-:W-:Y:S01]  /*86a0*/  FSEL R2, R102, RZ, P0 ;  /* 0x000000ff66027208 */ /* 0x000fe20000000000 */
[C---:B---3--:R-:W-:Y:S02]  /*86b0*/  FMUL.FTZ R50, R101.reuse, R158 ;  /* 0x0000009e65327220 */ /* 0x048fe40000410000 */
[----:B------:R-:W-:Y:S02]  /*86c0*/  FMUL.FTZ R0, R0, c[0x0][0x2d0] ;  /* 0x0000b40000007a20 */ /* 0x000fe40000410000 */
[----:B------:R-:W-:Y:S02]  /*86d0*/  IMAD.MOV.U32 R158, RZ, RZ, R249 ;  /* 0x000000ffff9e7224 */ /* 0x000fe400078e00f9 */
[----:B------:R1:W4:Y:S01]  /*86e0*/  MUFU.EX2 R3, R0 ;  /* 0x0000000000037308 */ /* 0x0003220000000800 */
[C---:B------:R-:W-:Y:S02]  /*86f0*/  FMUL.FTZ R6, R101.reuse, R114 ;  /* 0x0000007265067220 */ /* 0x040fe40000410000 */
[C---:B------:R-:W-:Y:S02]  /*8700*/  FMUL.FTZ R7, R101.reuse, R115 ;  /* 0x0000007365077220 */ /* 0x040fe40000410000 */
[----:B------:R-:W3:Y:S01]  /*8710*/  LDSM.16.MT88.4 R112, [R210+0x1100] ;  /* 0x00110000d270783b */ /* 0x000ee20000004200 */
[C---:B------:R-:W-:Y:S02]  /*8720*/  FMUL.FTZ R18, R101.reuse, R126 ;  /* 0x0000007e65127220 */ /* 0x040fe40000410000 */
[C---:B------:R-:W-:Y:S02]  /*8730*/  FMUL.FTZ R19, R101.reuse, R127 ;  /* 0x0000007f65137220 */ /* 0x040fe40000410000 */
[-C--:B--2---:R-:W-:Y:S03]  /*8740*/  HMMA.16816.F32 R4, R176, R20.reuse, R4 ;  /* 0x00000014b004723c */ /* 0x084fe60000001804 */
[C---:B------:R-:W-:Y:S01]  /*8750*/  FMUL.FTZ R34, R101.reuse, R142 ;  /* 0x0000008e65227220 */ /* 0x040fe20000410000 */
[----:B------:R-:W-:Y:S01]  /*8760*/  MOV R142, R62 ;  /* 0x0000003e008e7202 */ /* 0x000fe20000000f00 */
[C---:B------:R-:W-:Y:S01]  /*8770*/  FMUL.FTZ R35, R101.reuse, R143 ;  /* 0x0000008f65237220 */ /* 0x040fe20000410000 */
[----:B------:R-:W-:Y:S01]  /*8780*/  LDSM.16.MT88.4 R124, [R210+0x500] ;  /* 0x00050000d27c783b */ /* 0x000fe20000004200 */
[C---:B------:R-:W-:Y:S01]  /*8790*/  FMUL.FTZ R51, R101.reuse, R159 ;  /* 0x0000009f65337220 */ /* 0x040fe20000410000 */
[----:B------:R-:W-:Y:S01]  /*87a0*/  MOV R159, R236 ;  /* 0x000000ec009f7202 */ /* 0x000fe20000000f00 */
[----:B------:R-:W-:Y:S03]  /*87b0*/  IMAD.MOV.U32 R143, RZ, RZ, R63 ;  /* 0x000000ffff8f7224 */ /* 0x000fe600078e003f */
[----:B------:R-:W-:Y:S02]  /*87c0*/  FMUL.FTZ R70, R101, R70 ;  /* 0x0000004665467220 */ /* 0x000fe40000410000 */
[----:B-1----:R-:W-:Y:S02]  /*87d0*/  FADD.FTZ R0, -R2, R107 ;  /* 0x0000006b02007221 */ /* 0x002fe40000010100 */
[----:B------:R-:W-:Y:S02]  /*87e0*/  FFMA.FTZ R2, R40, c[0x0][0x2d0], -R109 ;  /* 0x0000b40028027a23 */ /* 0x000fe4000001086d */
[----:B------:R-:W-:Y:S02]  /*87f0*/  FMUL.FTZ R0, R0, c[0x0][0x2d0] ;  /* 0x0000b40000007a20 */ /* 0x000fe40000410000 */
[----:B------:R1:W-:Y:S01]  /*8800*/  MUFU.EX2 R48, R2 ;  /* 0x0000000200307308 */ /* 0x0003e20000000800 */
[C---:B----4-:R-:W-:Y:S02]  /*8810*/  FMUL.FTZ R29, R3.reuse, R137 ;  /* 0x00000089031d7220 */ /* 0x050fe40000410000 */
[----:B------:R-:W-:Y:S02]  /*8820*/  IMAD.MOV.U32 R137, RZ, RZ, R241 ;  /* 0x000000ffff897224 */ /* 0x000fe400078e00f1 */
[----:B------:R-:W-:Y:S02]  /*8830*/  IMAD.MOV.U32 R107, RZ, RZ, R9 ;  /* 0x000000ffff6b7224 */ /* 0x000fe400078e0009 */
[C---:B------:R-:W-:Y:S02]  /*8840*/  FMUL.FTZ R8, R3.reuse, R116 ;  /* 0x0000007403087220 */ /* 0x040fe40000410000 */
[----:B------:R-:W-:Y:S01]  /*8850*/  FMUL.FTZ R9, R3, R117 ;  /* 0x0000007503097220 */ /* 0x000fe20000410000 */
[----:B------:R-:W2:Y:S01]  /*8860*/  MUFU.EX2 R0, R0 ;  /* 0x0000000000007308 */ /* 0x000ea20000000800 */
[----:B------:R-:W-:Y:S01]  /*8870*/  F2FP.PACK_AB R181, R107, R67 ;  /* 0x000000436bb5723e */ /* 0x000fe200000000ff */
[C---:B------:R-:W-:Y:S02]  /*8880*/  FMUL.FTZ R12, R3.reuse, R120 ;  /* 0x00000078030c7220 */ /* 0x040fe40000410000 */
[C---:B------:R-:W-:Y:S02]  /*8890*/  FMUL.FTZ R13, R3.reuse, R121 ;  /* 0x00000079030d7220 */ /* 0x040fe40000410000 */
[C---:B------:R-:W-:Y:S02]  /*88a0*/  FMUL.FTZ R24, R3.reuse, R132 ;  /* 0x0000008403187220 */ /* 0x040fe40000410000 */
[C---:B------:R-:W-:Y:S01]  /*88b0*/  FMUL.FTZ R25, R3.reuse, R133 ;  /* 0x0000008503197220 */ /* 0x040fe20000410000 */
[----:B------:R-:W-:Y:S01]  /*88c0*/  MOV R133, R237 ;  /* 0x000000ed00857202 */ /* 0x000fe20000000f00 */
[C---:B------:R-:W-:Y:S01]  /*88d0*/  FMUL.FTZ R28, R3.reuse, R136 ;  /* 0x00000088031c7220 */ /* 0x040fe20000410000 */
[----:B------:R-:W-:Y:S01]  /*88e0*/  MOV R136, R233 ;  /* 0x000000e900887202 */ /* 0x000fe20000000f00 */
[----:B------:R-:W-:Y:S01]  /*88f0*/  FMUL.FTZ R40, R3, R148 ;  /* 0x0000009403287220 */ /* 0x000fe20000410000 */
[----:B------:R-:W-:Y:S01]  /*8900*/  MOV R148, R66 ;  /* 0x0000004200947202 */ /* 0x000fe20000000f00 */
[----:B-1----:R-:W-:Y:S02]  /*8910*/  FFMA.FTZ R2, R41, c[0x0][0x2d0], -R109 ;  /* 0x0000b40029027a23 */ /* 0x002fe4000001086d */
[C---:B------:R-:W-:Y:S02]  /*8920*/  FMUL.FTZ R41, R3.reuse, R149 ;  /* 0x0000009503297220 */ /* 0x040fe40000410000 */
[----:B------:R1:W-:Y:S01]  /*8930*/  MUFU.EX2 R47, R2 ;  /* 0x00000002002f7308 */ /* 0x0003e20000000800 */
[----:B------:R-:W-:Y:S02]  /*8940*/  IMAD.MOV.U32 R132, RZ, RZ, R57 ;  /* 0x000000ffff847224 */ /* 0x000fe400078e0039 */
[C---:B------:R-:W-:Y:S02]  /*8950*/  FMUL.FTZ R57, R3.reuse, R165 ;  /* 0x000000a503397220 */ /* 0x040fe40000410000 */
[----:B------:R-:W-:Y:S02]  /*8960*/  FMUL.FTZ R60, R3, R168 ;  /* 0x000000a8033c7220 */ /* 0x000fe40000410000 */
[C---:B--2---:R-:W-:Y:S02]  /*8970*/  FMUL.FTZ R43, R0.reuse, R151 ;  /* 0x00000097002b7220 */ /* 0x044fe40000410000 */
[----:B------:R-:W-:Y:S02]  /*8980*/  IMAD.MOV.U32 R151, RZ, RZ, R246 ;  /* 0x000000ffff977224 */ /* 0x000fe400078e00f6 */
[C---:B------:R-:W-:Y:S01]  /*8990*/  FMUL.FTZ R42, R0.reuse, R150 ;  /* 0x00000096002a7220 */ /* 0x040fe20000410000 */
[----:B------:R-:W-:Y:S01]  /*89a0*/  MOV R150, R244 ;  /* 0x000000f400967202 */ /* 0x000fe20000000f00 */
[C---:B------:R-:W-:Y:S02]  /*89b0*/  FMUL.FTZ R10, R0.reuse, R118 ;  /* 0x00000076000a7220 */ /* 0x040fe40000410000 */
[C---:B------:R-:W-:Y:S02]  /*89c0*/  FMUL.FTZ R11, R0.reuse, R119 ;  /* 0x00000077000b7220 */ /* 0x040fe40000410000 */
[----:B------:R-:W2:Y:S01]  /*89d0*/  LDSM.16.MT88.4 R116, [R209+0x2100] ;  /* 0x00210000d174783b */ /* 0x000ea20000004200 */
[C---:B------:R-:W-:Y:S02]  /*89e0*/  FMUL.FTZ R66, R101.reuse, R174 ;  /* 0x000000ae65427220 */ /* 0x040fe40000410000 */
[----:B------:R-:W-:Y:S02]  /*89f0*/  FMUL.FTZ R14, R0, R122 ;  /* 0x0000007a000e7220 */ /* 0x000fe40000410000 */
[C---:B------:R-:W-:Y:S04]  /*8a00*/  HMMA.16816.F32 R8, R180.reuse, R20, R8 ;  /* 0x00000014b408723c */ /* 0x040fe80000001808 */
[--C-:B-1----:R-:W-:Y:S02]  /*8a10*/  FFMA.FTZ R2, R44, c[0x0][0x2d0], -R110.reuse ;  /* 0x0000b4002c027a23 */ /* 0x102fe4000001086e */
[C---:B------:R-:W-:Y:S02]  /*8a20*/  FMUL.FTZ R15, R0.reuse, R123 ;  /* 0x0000007b000f7220 */ /* 0x040fe40000410000 */
[----:B------:R1:W4:Y:S01]  /*8a30*/  MUFU.EX2 R46, R2 ;  /* 0x00000002002e7308 */ /* 0x0003220000000800 */
[----:B------:R-:W-:Y:S03]  /*8a40*/  FMUL.FTZ R30, R0, R138 ;  /* 0x0000008a001e7220 */ /* 0x000fe60000410000 */
[----:B------:R-:W-:Y:S01]  /*8a50*/  MOV R138, R240 ;  /* 0x000000f0008a7202 */ /* 0x000fe20000000f00 */
[-C--:B------:R-:W-:Y:S03]  /*8a60*/  HMMA.16816.F32 R12, R180, R22.reuse, R12 ;  /* 0x00000016b40c723c */ /* 0x080fe6000000180c */
[C---:B------:R-:W-:Y:S02]  /*8a70*/  FMUL.FTZ R20, R100.reuse, R128 ;  /* 0x0000008064147220 */ /* 0x040fe40000410000 */
[----:B------:R-:W-:Y:S02]  /*8a80*/  FMUL.FTZ R21, R100, R129 ;  /* 0x0000008164157220 */ /* 0x000fe40000410000 */
[C---:B------:R-:W-:Y:S01]  /*8a90*/  FMUL.FTZ R26, R0.reuse, R134 ;  /* 0x00000086001a7220 */ /* 0x040fe20000410000 */
[C---:B------:R-:W-:Y:S04]  /*8aa0*/  HMMA.16816.F32 R16, R176.reuse, R22, R16 ;  /* 0x00000016b010723c */ /* 0x040fe80000001810 */
[C---:B------:R-:W-:Y:S02]  /*8ab0*/  FMUL.FTZ R27, R0.reuse, R135 ;  /* 0x00000087001b7220 */ /* 0x040fe40000410000 */
[----:B------:R-:W-:Y:S02]  /*8ac0*/  FMUL.FTZ R31, R0, R139 ;  /* 0x0000008b001f7220 */ /* 0x000fe40000410000 */
[----:B------:R-:W-:Y:S04]  /*8ad0*/  FMUL.FTZ R22, R101, R130 ;  /* 0x0000008265167220 */ /* 0x000fe80000410000 */
[----:B-1----:R-:W-:Y:S02]  /*8ae0*/  FFMA.FTZ R2, R45, c[0x0][0x2d0], -R110 ;  /* 0x0000b4002d027a23 */ /* 0x002fe4000001086e */
[----:B------:R-:W-:Y:S02]  /*8af0*/  FMUL.FTZ R23, R101, R131 ;  /* 0x0000008365177220 */ /* 0x000fe40000410000 */
[----:B------:R1:W5:Y:S01]  /*8b00*/  MUFU.EX2 R252, R2 ;  /* 0x0000000200fc7308 */ /* 0x0003620000000800 */
[----:B------:R-:W-:Y:S01]  /*8b10*/  LDSM.16.MT88.4 R128, [R209+0x1500] ;  /* 0x00150000d180783b */ /* 0x000fe20000004200 */
[----:B------:R-:W-:Y:S02]  /*8b20*/  IMAD.MOV.U32 R134, RZ, RZ, R58 ;  /* 0x000000ffff867224 */ /* 0x000fe400078e003a */
[----:B------:R-:W-:Y:S01]  /*8b30*/  IMAD.MOV.U32 R135, RZ, RZ, R56 ;  /* 0x000000ffff877224 */ /* 0x000fe200078e0038 */
[-C--:B------:R-:W-:Y:S03]  /*8b40*/  HMMA.16816.F32 R20, R176, R36.reuse, R20 ;  /* 0x00000024b014723c */ /* 0x080fe60000001814 */
[C---:B------:R-:W-:Y:S02]  /*8b50*/  FMUL.FTZ R45, R3.reuse, R153 ;  /* 0x00000099032d7220 */ /* 0x040fe40000410000 */
[C---:B------:R-:W-:Y:S01]  /*8b60*/  FMUL.FTZ R44, R3.reuse, R152 ;  /* 0x00000098032c7220 */ /* 0x040fe20000410000 */
[----:B------:R-:W-:Y:S01]  /*8b70*/  MOV R152, R48 ;  /* 0x0000003000987202 */ /* 0x000fe20000000f00 */
[----:B------:R-:W-:Y:S01]  /*8b80*/  FMUL.FTZ R48, R100, R156 ;  /* 0x0000009c64307220 */ /* 0x000fe20000410000 */
[C---:B------:R-:W-:Y:S04]  /*8b90*/  HMMA.16816.F32 R24, R180.reuse, R36, R24 ;  /* 0x00000024b418723c */ /* 0x040fe80000001818 */
[----:B------:R-:W-:Y:S01]  /*8ba0*/  MOV R156, R234 ;  /* 0x000000ea009c7202 */ /* 0x000fe20000000f00 */
[----:B------:R-:W-:Y:S02]  /*8bb0*/  IMAD.MOV.U32 R139, RZ, RZ, R59 ;  /* 0x000000ffff8b7224 */ /* 0x000fe400078e003b */
[----:B------:R-:W-:Y:S01]  /*8bc0*/  FMUL.FTZ R56, R3, R164 ;  /* 0x000000a403387220 */ /* 0x000fe20000410000 */
[-C--:B------:R-:W-:Y:S04]  /*8bd0*/  HMMA.16816.F32 R28, R180, R38.reuse, R28 ;  /* 0x00000026b41c723c */ /* 0x080fe8000000181c */
[----:B-1----:R-:W-:Y:S01]  /*8be0*/  FFMA.FTZ R2, R185, c[0x0][0x2d0], -R109 ;  /* 0x0000b400b9027a23 */ /* 0x002fe2000001086d */
[----:B------:R-:W-:Y:S01]  /*8bf0*/  MOV R185, R230 ;  /* 0x000000e600b97202 */ /* 0x000fe20000000f00 */
[C---:B------:R-:W-:Y:S02]  /*8c00*/  FMUL.FTZ R58, R0.reuse, R166 ;  /* 0x000000a6003a7220 */ /* 0x040fe40000410000 */
[C---:B------:R-:W-:Y:S01]  /*8c10*/  HMMA.16816.F32 R32, R176.reuse, R38, R32 ;  /* 0x00000026b020723c */ /* 0x040fe20000001820 */
[----:B------:R1:W-:Y:S03]  /*8c20*/  MUFU.EX2 R251, R2 ;  /* 0x0000000200fb7308 */ /* 0x0003e60000000800 */
[----:B----4-:R-:W-:Y:S02]  /*8c30*/  IMAD.MOV.U32 R153, RZ, RZ, R46 ;  /* 0x000000ffff997224 */ /* 0x010fe400078e002e */
[C---:B------:R-:W-:Y:S01]  /*8c40*/  FMUL.FTZ R46, R0.reuse, R154 ;  /* 0x0000009a002e7220 */ /* 0x040fe20000410000 */
[----:B------:R-:W-:Y:S01]  /*8c50*/  MOV R154, R47 ;  /* 0x0000002f009a7202 */ /* 0x000fe20000000f00 */
[C---:B------:R-:W-:Y:S01]  /*8c60*/  FMUL.FTZ R38, R101.reuse, R146 ;  /* 0x0000009265267220 */ /* 0x040fe20000410000 */
[----:B------:R-:W-:Y:S03]  /*8c70*/  MOV R146, R238 ;  /* 0x000000ee00927202 */ /* 0x000fe60000000f00 */
[----:B------:R-:W-:Y:S02]  /*8c80*/  FMUL.FTZ R47, R0, R155 ;  /* 0x0000009b002f7220 */ /* 0x000fe40000410000 */
[----:B------:R-:W-:Y:S02]  /*8c90*/  IMAD.MOV.U32 R155, RZ, RZ, R235 ;  /* 0x000000ffff9b7224 */ /* 0x000fe400078e00eb */
[C---:B------:R-:W-:Y:S02]  /*8ca0*/  FMUL.FTZ R36, R100.reuse, R144 ;  /* 0x0000009064247220 */ /* 0x040fe40000410000 */
[C---:B------:R-:W-:Y:S01]  /*8cb0*/  FMUL.FTZ R37, R100.reuse, R145 ;  /* 0x0000009164257220 */ /* 0x040fe20000410000 */
[----:B------:R-:W-:Y:S01]  /*8cc0*/  MOV R145, R64 ;  /* 0x0000004000917202 */ /* 0x000fe20000000f00 */
[----:B------:R-:W-:Y:S01]  /*8cd0*/  FMUL.FTZ R39, R101, R147 ;  /* 0x0000009365277220 */ /* 0x000fe20000410000 */
[----:B------:R-:W-:Y:S01]  /*8ce0*/  MOV R147, R207 ;  /* 0x000000cf00937202 */ /* 0x000fe20000000f00 */
[----:B------:R-:W-:Y:S02]  /*8cf0*/  FMUL.FTZ R64, R100, R172 ;  /* 0x000000ac64407220 */ /* 0x000fe40000410000 */
[----:B------:R-:W-:Y:S02]  /*8d00*/  FMUL.FTZ R59, R0, R167 ;  /* 0x000000a7003b7220 */ /* 0x000fe40000410000 */
[----:B-1----:R-:W-:Y:S01]  /*8d10*/  FFMA.FTZ R2, R186, c[0x0][0x2d0], -R109 ;  /* 0x0000b400ba027a23 */ /* 0x002fe2000001086d */
[-C--:B------:R-:W-:Y:S03]  /*8d20*/  HMMA.16816.F32 R36, R176, R52.reuse, R36 ;  /* 0x00000034b024723c */ /* 0x080fe60000001824 */
[----:B------:R1:W-:Y:S01]  /*8d30*/  MUFU.EX2 R249, R2 ;  /* 0x0000000200f97308 */ /* 0x0003e20000000800 */
[----:B------:R-:W-:Y:S01]  /*8d40*/  MOV R186, R232 ;  /* 0x000000e800ba7202 */ /* 0x000fe20000000f00 */
[----:B------:R-:W-:Y:S02]  /*8d50*/  FMUL.FTZ R61, R3, R169 ;  /* 0x000000a9033d7220 */ /* 0x000fe40000410000 */
[C---:B------:R-:W-:Y:S01]  /*8d60*/  FMUL.FTZ R62, R0.reuse, R170 ;  /* 0x000000aa003e7220 */ /* 0x040fe20000410000 */
[C---:B------:R-:W-:Y:S04]  /*8d70*/  HMMA.16816.F32 R40, R180.reuse, R52, R40 ;  /* 0x00000034b428723c */ /* 0x040fe80000001828 */
[----:B------:R-:W-:Y:S02]  /*8d80*/  FMUL.FTZ R63, R0, R171 ;  /* 0x000000ab003f7220 */ /* 0x000fe40000410000 */
[----:B------:R-:W-:Y:S02]  /*8d90*/  IMAD.MOV.U32 R149, RZ, RZ, R67 ;  /* 0x000000ffff957224 */ /* 0x000fe400078e0043 */
[-C--:B------:R-:W-:Y:S04]  /*8da0*/  HMMA.16816.F32 R44, R180, R54.reuse, R44 ;  /* 0x00000036b42c723c */ /* 0x080fe8000000182c */
[----:B------:R-:W-:Y:S02]  /*8db0*/  FMUL.FTZ R67, R101, R175 ;  /* 0x000000af65437220 */ /* 0x000fe40000410000 */
[C---:B------:R-:W-:Y:S02]  /*8dc0*/  FMUL.FTZ R52, R100.reuse, R160 ;  /* 0x000000a064347220 */ /* 0x040fe40000410000 */
[C---:B------:R-:W-:Y:S04]  /*8dd0*/  HMMA.16816.F32 R48, R176.reuse, R54, R48 ;  /* 0x00000036b030723c */ /* 0x040fe80000001830 */
[--C-:B-1----:R-:W-:Y:S02]  /*8de0*/  FFMA.FTZ R2, R187, c[0x0][0x2d0], -R110.reuse ;  /* 0x0000b400bb027a23 */ /* 0x102fe4000001086e */
[----:B------:R-:W-:Y:S02]  /*8df0*/  IMAD.MOV.U32 R160, RZ, RZ, R229 ;  /* 0x000000ffffa07224 */ /* 0x000fe400078e00e5 */
[----:B------:R1:W-:Y:S01]  /*8e00*/  MUFU.EX2 R246, R2 ;  /* 0x0000000200f67308 */ /* 0x0003e20000000800 */
[C---:B------:R-:W-:Y:S03]  /*8e10*/  FMUL.FTZ R55, R101.reuse, R163 ;  /* 0x000000a365377220 */ /* 0x040fe60000410000 */
[----:B------:R-:W-:Y:S02]  /*8e20*/  IMAD.MOV.U32 R163, RZ, RZ, R231 ;  /* 0x000000ffffa37224 */ /* 0x000fe400078e00e7 */
[C---:B------:R-:W-:Y:S01]  /*8e30*/  FMUL.FTZ R53, R100.reuse, R161 ;  /* 0x000000a164357220 */ /* 0x040fe20000410000 */
[----:B------:R-:W-:Y:S01]  /*8e40*/  MOV R161, R227 ;  /* 0x000000e300a17202 */ /* 0x000fe20000000f00 */
[C---:B------:R-:W-:Y:S02]  /*8e50*/  FMUL.FTZ R54, R101.reuse, R162 ;  /* 0x000000a265367220 */ /* 0x040fe40000410000 */
[----:B------:R-:W-:Y:S02]  /*8e60*/  IMAD.MOV.U32 R144, RZ, RZ, R65 ;  /* 0x000000ffff907224 */ /* 0x000fe400078e0041 */
[----:B------:R-:W-:Y:S02]  /*8e70*/  FMUL.FTZ R65, R100, R173 ;  /* 0x000000ad64417220 */ /* 0x000fe40000410000 */
[----:B------:R-:W-:Y:S01]  /*8e80*/  LDSM.16.MT88.4 R172, [R210+0x1d00] ;  /* 0x001d0000d2ac783b */ /* 0x000fe20000004200 */
[-C--:B---3--:R-:W-:Y:S03]  /*8e90*/  HMMA.16816.F32 R52, R176, R112.reuse, R52 ;  /* 0x00000070b034723c */ /* 0x088fe60000001834 */
[----:B------:R-:W-:Y:S02]  /*8ea0*/  FMUL.FTZ R71, R101, R71 ;  /* 0x0000004765477220 */ /* 0x000fe40000410000 */
[C---:B------:R-:W-:Y:S02]  /*8eb0*/  FMUL.FTZ R72, R3.reuse, R72 ;  /* 0x0000004803487220 */ /* 0x040fe40000410000 */
[C---:B------:R-:W-:Y:S01]  /*8ec0*/  FMUL.FTZ R73, R3.reuse, R73 ;  /* 0x0000004903497220 */ /* 0x040fe20000410000 */
[C---:B------:R-:W-:Y:S04]  /*8ed0*/  HMMA.16816.F32 R56, R180.reuse, R112, R56 ;  /* 0x00000070b438723c */ /* 0x040fe80000001838 */
[----:B-1----:R-:W-:Y:S02]  /*8ee0*/  FFMA.FTZ R2, R188, c[0x0][0x2d0], -R110 ;  /* 0x0000b400bc027a23 */ /* 0x002fe4000001086e */
[C---:B------:R-:W-:Y:S02]  /*8ef0*/  FMUL.FTZ R74, R0.reuse, R74 ;  /* 0x0000004a004a7220 */ /* 0x040fe40000410000 */
[-C--:B------:R-:W-:Y:S01]  /*8f00*/  HMMA.16816.F32 R60, R180, R114.reuse, R60 ;  /* 0x00000072b43c723c */ /* 0x080fe2000000183c */
[----:B------:R1:W-:Y:S03]  /*8f10*/  MUFU.EX2 R244, R2 ;  /* 0x0000000200f47308 */ /* 0x0003e60000000800 */
[C---:B------:R-:W-:Y:S02]  /*8f20*/  FMUL.FTZ R75, R0.reuse, R75 ;  /* 0x0000004b004b7220 */ /* 0x040fe40000410000 */
[C---:B------:R-:W-:Y:S02]  /*8f30*/  FMUL.FTZ R76, R3.reuse, R76 ;  /* 0x0000004c034c7220 */ /* 0x040fe40000410000 */
[C---:B------:R-:W-:Y:S01]  /*8f40*/  HMMA.16816.F32 R64, R176.reuse, R114, R64 ;  /* 0x00000072b040723c */ /* 0x040fe20000001840 */
[----:B------:R-:W3:Y:S03]  /*8f50*/  LDSM.16.MT88.4 R112, [R210+0x2100] ;  /* 0x00210000d270783b */ /* 0x000ee60000004200 */
[----:B------:R-:W-:Y:S02]  /*8f60*/  FMUL.FTZ R77, R3, R77 ;  /* 0x0000004d034d7220 */ /* 0x000fe40000410000 */
[C---:B------:R-:W-:Y:S02]  /*8f70*/  FMUL.FTZ R78, R0.reuse, R78 ;  /* 0x0000004e004e7220 */ /* 0x040fe40000410000 */
[-C--:B--2---:R-:W-:Y:S04]  /*8f80*/  HMMA.16816.F32 R68, R176, R116.reuse, R68 ;  /* 0x00000074b044723c */ /* 0x084fe80000001844 */
[----:B------:R-:W-:Y:S02]  /*8f90*/  FMUL.FTZ R79, R0, R79 ;  /* 0x0000004f004f7220 */ /* 0x000fe40000410000 */
[C---:B------:R-:W-:Y:S02]  /*8fa0*/  FMUL.FTZ R82, R101.reuse, R82 ;  /* 0x0000005265527220 */ /* 0x040fe40000410000 */
[C---:B------:R-:W-:Y:S04]  /*8fb0*/  HMMA.16816.F32 R72, R180.reuse, R116, R72 ;  /* 0x00000074b448723c */ /* 0x040fe80000001848 */
[--C-:B-1----:R-:W-:Y:S02]  /*8fc0*/  FFMA.FTZ R2, R190, c[0x0][0x2d0], -R111.reuse ;  /* 0x0000b400be027a23 */ /* 0x102fe4000001086f */
[----:B------:R-:W-:Y:S02]  /*8fd0*/  FMUL.FTZ R83, R101, R83 ;  /* 0x0000005365537220 */ /* 0x000fe40000410000 */
[-C--:B------:R-:W-:Y:S01]  /*8fe0*/  HMMA.16816.F32 R76, R180, R118.reuse, R76 ;  /* 0x00000076b44c723c */ /* 0x080fe2000000184c */
[----:B------:R1:W-:Y:S03]  /*8ff0*/  MUFU.EX2 R241, R2 ;  /* 0x0000000200f17308 */ /* 0x0003e60000000800 */
[C---:B------:R-:W-:Y:S02]  /*9000*/  FMUL.FTZ R88, R3.reuse, R88 ;  /* 0x0000005803587220 */ /* 0x040fe40000410000 */
[----:B------:R-:W-:Y:S02]  /*9010*/  FMUL.FTZ R89, R3, R89 ;  /* 0x0000005903597220 */ /* 0x000fe40000410000 */
[C---:B------:R-:W-:Y:S01]  /*9020*/  HMMA.16816.F32 R80, R176.reuse, R118, R80 ;  /* 0x00000076b050723c */ /* 0x040fe20000001850 */
[----:B------:R-:W2:Y:S03]  /*9030*/  LDSM.16.MT88.4 R116, [R209+0x500] ;  /* 0x00050000d174783b */ /* 0x000ea60000004200 */
[----:B------:R-:W-:Y:S02]  /*9040*/  FMUL.FTZ R85, R100, R85 ;  /* 0x0000005564557220 */ /* 0x000fe40000410000 */
[C---:B------:R-:W-:Y:S02]  /*9050*/  FMUL.FTZ R86, R101.reuse, R86 ;  /* 0x0000005665567220 */ /* 0x040fe40000410000 */
[----:B------:R-:W-:Y:S04]  /*9060*/  FMUL.FTZ R87, R101, R87 ;  /* 0x0000005765577220 */ /* 0x000fe80000410000 */
[C---:B------:R-:W-:Y:S02]  /*9070*/  FMUL.FTZ R90, R0.reuse, R90 ;  /* 0x0000005a005a7220 */ /* 0x040fe40000410000 */
[C---:B------:R-:W-:Y:S01]  /*9080*/  FMUL.FTZ R91, R0.reuse, R91 ;  /* 0x0000005b005b7220 */ /* 0x040fe20000410000 */
[-C--:B---3--:R-:W-:Y:S03]  /*9090*/  HMMA.16816.F32 R84, R176, R112.reuse, R84 ;  /* 0x00000070b054723c */ /* 0x088fe60000001854 */
[----:B-1----:R-:W-:Y:S02]  /*90a0*/  FFMA.FTZ R2, R189, c[0x0][0x2d0], -R111 ;  /* 0x0000b400bd027a23 */ /* 0x002fe4000001086f */
[C---:B------:R-:W-:Y:S02]  /*90b0*/  FMUL.FTZ R92, R3.reuse, R92 ;  /* 0x0000005c035c7220 */ /* 0x040fe40000410000 */
[----:B------:R-:W1:Y:S01]  /*90c0*/  MUFU.EX2 R240, R2 ;  /* 0x0000000200f07308 */ /* 0x000e620000000800 */
[C---:B------:R-:W-:Y:S04]  /*90d0*/  HMMA.16816.F32 R88, R180.reuse, R112, R88 ;  /* 0x00000070b458723c */ /* 0x040fe80000001858 */
[----:B------:R-:W-:Y:S02]  /*90e0*/  FMUL.FTZ R93, R3, R93 ;  /* 0x0000005d035d7220 */ /* 0x000fe40000410000 */
[----:B------:R-:W-:Y:S01]  /*90f0*/  FMUL.FTZ R94, R0, R94 ;  /* 0x0000005e005e7220 */ /* 0x000fe20000410000 */
[----:B------:R-:W-:Y:S01]  /*9100*/  F2FP.PACK_AB R112, R154, R152 ;  /* 0x000000989a70723e */ /* 0x000fe200000000ff */
[----:B------:R-:W-:Y:S01]  /*9110*/  FMUL.FTZ R95, R0, R95 ;  /* 0x0000005f005f7220 */ /* 0x000fe20000410000 */
[----:B-----5:R-:W-:Y:S03]  /*9120*/  F2FP.PACK_AB R113, R252, R153 ;  /* 0x00000099fc71723e */ /* 0x020fe600000000ff */
[----:B------:R-:W-:Y:S02]  /*9130*/  FFMA.FTZ R106, R206, c[0x0][0x2d0], -R109 ;  /* 0x0000b400ce6a7a23 */ /* 0x000fe4000001086d */
[----:B------:R-:W-:Y:S01]  /*9140*/  IMAD.MOV.U32 R162, RZ, RZ, R228 ;  /* 0x000000ffffa27224 */ /* 0x000fe200078e00e4 */
[-C--:B------:R-:W-:Y:S01]  /*9150*/  HMMA.16816.F32 R92, R180, R114.reuse, R92 ;  /* 0x00000072b45c723c */ /* 0x080fe2000000185c */
[----:B------:R3:W-:Y:S01]  /*9160*/  MUFU.EX2 R228, R106 ;  /* 0x0000006a00e47308 */ /* 0x0007e20000000800 */
[----:B------:R-:W-:Y:S01]  /*9170*/  LDSM.16.MT88.4 R180, [R209+0x2d00] ;  /* 0x002d0000d1b4783b */ /* 0x000fe20000004200 */
[C---:B------:R-:W-:Y:S02]  /*9180*/  FMUL.FTZ R96, R100.reuse, R96 ;  /* 0x0000006064607220 */ /* 0x040fe40000410000 */
[----:B------:R-:W-:Y:S02]  /*9190*/  FMUL.FTZ R97, R100, R97 ;  /* 0x0000006164617220 */ /* 0x000fe40000410000 */
[C---:B------:R-:W-:Y:S01]  /*91a0*/  FMUL.FTZ R98, R101.reuse, R98 ;  /* 0x0000006265627220 */ /* 0x040fe20000410000 */
[----:B-1----:R-:W-:Y:S01]  /*91b0*/  F2FP.PACK_AB R120, R240, R241 ;  /* 0x000000f1f078723e */ /* 0x002fe200000000ff */
[--C-:B------:R-:W-:Y:S03]  /*91c0*/  FFMA.FTZ R2, R192, c[0x0][0x2d0], -R184.reuse ;  /* 0x0000b400c0027a23 */ /* 0x100fe600000108b8 */
[----:B------:R-:W-:Y:S01]  /*91d0*/  FMUL.FTZ R99, R101, R99 ;  /* 0x0000006365637220 */ /* 0x000fe20000410000 */
[----:B------:R1:W-:Y:S06]  /*91e0*/  MUFU.EX2 R239, R2 ;  /* 0x0000000200ef7308 */ /* 0x0003ec0000000800 */
[----:B------:R-:W-:Y:S04]  /*91f0*/  HMMA.16816.F32 R96, R176, R114, R96 ;  /* 0x00000072b060723c */ /* 0x000fe80000001860 */
[--C-:B---3--:R-:W-:Y:S03]  /*9200*/  FFMA.FTZ R106, R247, c[0x0][0x2d0], -R111.reuse ;  /* 0x0000b400f76a7a23 */ /* 0x108fe6000001086f */
[----:B------:R-:W-:Y:S02]  /*9210*/  F2FP.PACK_AB R114, R249, R251 ;  /* 0x000000fbf972723e */ /* 0x000fe400000000ff */
[----:B------:R-:W-:Y:S03]  /*9220*/  F2FP.PACK_AB R115, R244, R246 ;  /* 0x000000f6f473723e */ /* 0x000fe600000000ff */
[----:B------:R-:W-:Y:S04]  /*9230*/  MOV R247, R154 ;  /* 0x0000009a00f77202 */ /* 0x000fe80000000f00 */
[-C--:B--2---:R-:W-:Y:S05]  /*9240*/  HMMA.16816.F32 R4, R112, R116.reuse, R4 ;  /* 0x000000747004723c */ /* 0x084fea0000001804 */
[--C-:B-1----:R-:W-:Y:S04]  /*9250*/  FFMA.FTZ R2, R191, c[0x0][0x2d0], -R184.reuse ;  /* 0x0000b400bf027a23 */ /* 0x102fe800000108b8 */
[----:B------:R1:W2:Y:S03]  /*9260*/  MUFU.EX2 R238, R2 ;  /* 0x0000000200ee7308 */ /* 0x0002a60000000800 */
[--C-:B-1----:R-:W-:Y:S01]  /*9270*/  FFMA.FTZ R2, R193, c[0x0][0x2d0], -R111.reuse ;  /* 0x0000b400c1027a23 */ /* 0x102fe2000001086f */
[----:B--2---:R-:W-:Y:S06]  /*9280*/  F2FP.PACK_AB R121, R238, R239 ;  /* 0x000000efee79723e */ /* 0x004fec00000000ff */
[----:B------:R1:W-:Y:S02]  /*9290*/  MUFU.EX2 R237, R2 ;  /* 0x0000000200ed7308 */ /* 0x0003e40000000800 */
[----:B-1----:R-:W-:Y:S08]  /*92a0*/  FFMA.FTZ R2, R194, c[0x0][0x2d0], -R111 ;  /* 0x0000b400c2027a23 */ /* 0x002ff0000001086f */
        /* <DEDUP_REMOVED lines=9> */
[C---:B------:R-:W-:Y:S08]  /*9340*/  HMMA.16816.F32 R8, R120.reuse, R116, R8 ;  /* 0x000000747808723c */ /* 0x040ff00000001808 */
[-C--:B------:R-:W-:Y:S08]  /*9350*/  HMMA.16816.F32 R12, R120, R118.reuse, R12 ;  /* 0x00000076780c723c */ /* 0x080ff0000000180c */
[C---:B------:R-:W-:Y:S01]  /*9360*/  HMMA.16816.F32 R16, R112.reuse, R118, R16 ;  /* 0x000000767010723c */ /* 0x040fe20000001810 */
[----:B------:R-:W2:Y:S03]  /*9370*/  LDSM.16.MT88.4 R116, [R210+0x1500] ;  /* 0x00150000d274783b */ /* 0x000ea60000004200 */
[--C-:B-1----:R-:W-:Y:S04]  /*9380*/  FFMA.FTZ R2, R200, c[0x0][0x2d0], -R109.reuse ;  /* 0x0000b400c8027a23 */ /* 0x102fe8000001086d */
[-C--:B------:R-:W-:Y:S01]  /*9390*/  HMMA.16816.F32 R20, R112, R124.reuse, R20 ;  /* 0x0000007c7014723c */ /* 0x080fe20000001814 */
[----:B------:R1:W3:Y:S07]  /*93a0*/  MUFU.EX2 R233, R2 ;  /* 0x0000000200e97308 */ /* 0x0002ee0000000800 */
        /* <DEDUP_REMOVED lines=11> */
[--C-:B-1----:R-:W-:Y:S04]  /*9460*/  FFMA.FTZ R2, R203, c[0x0][0x2d0], -R110.reuse ;  /* 0x0000b400cb027a23 */ /* 0x102fe8000001086e */
[-C--:B--2---:R-:W-:Y:S01]  /*9470*/  HMMA.16816.F32 R52, R112, R116.reuse, R52 ;  /* 0x000000747034723c */ /* 0x084fe20000001834 */
[----:B------:R1:W2:Y:S07]  /*9480*/  MUFU.EX2 R229, R2 ;  /* 0x0000000200e57308 */ /* 0x0002ae0000000800 */
[C---:B------:R-:W-:Y:S08]  /*9490*/  HMMA.16816.F32 R56, R120.reuse, R116, R56 ;  /* 0x000000747838723c */ /* 0x040ff00000001838 */
[-C--:B------:R-:W-:Y:S08]  /*94a0*/  HMMA.16816.F32 R60, R120, R118.reuse, R60 ;  /* 0x00000076783c723c */ /* 0x080ff0000000183c */
[C---:B------:R-:W-:Y:S01]  /*94b0*/  HMMA.16816.F32 R64, R112.reuse, R118, R64 ;  /* 0x000000767040723c */ /* 0x040fe20000001840 */
[----:B------:R-:W2:Y:S03]  /*94c0*/  LDSM.16.MT88.4 R116, [R209+0x900] ;  /* 0x00090000d174783b */ /* 0x000ea60000004200 */
[----:B-1----:R-:W-:Y:S02]  /*94d0*/  FFMA.FTZ R2, R205, c[0x0][0x2d0], -R109 ;  /* 0x0000b400cd027a23 */ /* 0x002fe4000001086d */
[----:B------:R-:W-:Y:S02]  /*94e0*/  MUFU.EX2 R205, R106 ;  /* 0x0000006a00cd7308 */ /* 0x000fe40000000800 */
[-C--:B----4-:R-:W-:Y:S08]  /*94f0*/  HMMA.16816.F32 R68, R112, R124.reuse, R68 ;  /* 0x0000007c7044723c */ /* 0x090ff00000001844 */
[C---:B------:R-:W-:Y:S01]  /*9500*/  HMMA.16816.F32 R72, R120.reuse, R124, R72 ;  /* 0x0000007c7848723c */ /* 0x040fe20000001848 */
[----:B------:R1:W4:Y:S07]  /*9510*/  MUFU.EX2 R230, R2 ;  /* 0x0000000200e67308 */ /* 0x00032e0000000800 */
[-C--:B------:R-:W-:Y:S08]  /*9520*/  HMMA.16816.F32 R76, R120, R126.reuse, R76 ;  /* 0x0000007e784c723c */ /* 0x080ff0000000184c */
[C---:B------:R-:W-:Y:S01]  /*9530*/  HMMA.16816.F32 R80, R112.reuse, R126, R80 ;  /* 0x0000007e7050723c */ /* 0x040fe20000001850 */
[----:B------:R-:W2:Y:S07]  /*9540*/  LDSM.16.MT88.4 R124, [R210+0x900] ;  /* 0x00090000d27c783b */ /* 0x000eae0000004200 */
[-C--:B-----5:R-:W-:Y:S04]  /*9550*/  HMMA.16816.F32 R84, R112, R128.reuse, R84 ;  /* 0x000000807054723c */ /* 0x0a0fe80000001854 */
[--C-:B-1----:R-:W-:Y:S04]  /*9560*/  FFMA.FTZ R2, R199, c[0x0][0x2d0], -R110.reuse ;  /* 0x0000b400c7027a23 */ /* 0x102fe8000001086e */
[C---:B------:R-:W-:Y:S01]  /*9570*/  HMMA.16816.F32 R88, R120.reuse, R128, R88 ;  /* 0x000000807858723c */ /* 0x040fe20000001858 */
[----:B------:R1:W-:Y:S07]  /*9580*/  MUFU.EX2 R227, R2 ;  /* 0x0000000200e37308 */ /* 0x0003ee0000000800 */
[-C--:B------:R-:W-:Y:S08]  /*9590*/  HMMA.16816.F32 R92, R120, R130.reuse, R92 ;  /* 0x00000082785c723c */ /* 0x080ff0000000185c */
[----:B------:R-:W-:Y:S01]  /*95a0*/  HMMA.16816.F32 R96, R112, R130, R96 ;  /* 0x000000827060723c */ /* 0x000fe20000001860 */
[----:B------:R-:W5:Y:S06]  /*95b0*/  LDSM.16.MT88.4 R128, [R209+0x1900] ;  /* 0x00190000d180783b */ /* 0x000f6c0000004200 */
[----:B---3--:R-:W-:Y:S01]  /*95c0*/  F2FP.PACK_AB R112, R233, R232 ;  /* 0x000000e8e970723e */ /* 0x008fe200000000ff */
[----:B-1----:R-:W-:Y:S01]  /*95d0*/  FFMA.FTZ R2, R201, c[0x0][0x2d0], -R110 ;  /* 0x0000b400c9027a23 */ /* 0x002fe2000001086e */
[----:B--2---:R-:W-:Y:S03]  /*95e0*/  F2FP.PACK_AB R113, R229, R231 ;  /* 0x000000e7e571723e */ /* 0x004fe600000000ff */
[----:B------:R1:W2:Y:S01]  /*95f0*/  MUFU.EX2 R207, R2 ;  /* 0x0000000200cf7308 */ /* 0x0002a20000000800 */
[----:B----4-:R-:W-:Y:S01]  /*9600*/  F2FP.PACK_AB R114, R228, R230 ;  /* 0x000000e6e472723e */ /* 0x010fe200000000ff */
[--C-:B-1----:R-:W-:Y:S01]  /*9610*/  FFMA.FTZ R2, R163, c[0x0][0x2d0], -R111.reuse ;  /* 0x0000b400a3027a23 */ /* 0x102fe2000001086f */
[----:B--2---:R-:W-:Y:S07]  /*9620*/  F2FP.PACK_AB R115, R207, R227 ;  /* 0x000000e3cf73723e */ /* 0x004fee00000000ff */
[----:B------:R1:W2:Y:S01]  /*9630*/  MUFU.EX2 R206, R2 ;  /* 0x0000000200ce7308 */ /* 0x0002a20000000800 */
[-C--:B------:R-:W-:Y:S03]  /*9640*/  HMMA.16816.F32 R4, R112, R116.reuse, R4 ;  /* 0x000000747004723c */ /* 0x080fe60000001804 */
[--C-:B-1----:R-:W-:Y:S01]  /*9650*/  FFMA.FTZ R2, R248, c[0x0][0x2d0], -R184.reuse ;  /* 0x0000b400f8027a23 */ /* 0x102fe200000108b8 */
[----:B--2---:R-:W-:Y:S02]  /*9660*/  F2FP.PACK_AB R120, R205, R206 ;  /* 0x000000cecd78723e */ /* 0x004fe400000000ff */
[----:B------:R-:W-:Y:S03]  /*9670*/  MOV R248, R153 ;  /* 0x0000009900f87202 */ /* 0x000fe60000000f00 */
[----:B------:R1:W-:Y:S03]  /*9680*/  MUFU.EX2 R203, R2 ;  /* 0x0000000200cb7308 */ /* 0x0003e60000000800 */
[----:B-1----:R-:W-:Y:S02]  /*9690*/  FFMA.FTZ R2, R250, c[0x0][0x2d0], -R184 ;  /* 0x0000b400fa027a23 */ /* 0x002fe400000108b8 */
[----:B------:R-:W-:Y:S05]  /*96a0*/  IMAD.MOV.U32 R250, RZ, RZ, R152 ;  /* 0x000000fffffa7224 */ /* 0x000fea00078e0098 */
        /* <DEDUP_REMOVED lines=17> */
[C---:B------:R-:W-:Y:S01]  /*97c0*/  HMMA.16816.F32 R16, R112.reuse, R118, R16 ;  /* 0x000000767010723c */ /* 0x040fe20000001810 */
[----:B------:R-:W2:Y:S03]  /*97d0*/  LDSM.16.MT88.4 R116, [R210+0x1900] ;  /* 0x00190000d274783b */ /* 0x000ea60000004200 */
[--C-:B-1----:R-:W-:Y:S04]  /*97e0*/  FFMA.FTZ R2, R161, c[0x0][0x2d0], -R109.reuse ;  /* 0x0000b400a1027a23 */ /* 0x102fe8000001086d */
[-C--:B------:R-:W-:Y:S01]  /*97f0*/  HMMA.16816.F32 R20, R112, R124.reuse, R20 ;  /* 0x0000007c7014723c */ /* 0x080fe20000001814 */
[----:B------:R1:W-:Y:S07]  /*9800*/  MUFU.EX2 R196, R2 ;  /* 0x0000000200c47308 */ /* 0x0003ee0000000800 */
[C---:B------:R-:W-:Y:S08]  /*9810*/  HMMA.16816.F32 R24, R120.reuse, R124, R24 ;  /* 0x0000007c7818723c */ /* 0x040ff00000001818 */
[-C--:B------:R-:W-:Y:S08]  /*9820*/  HMMA.16816.F32 R28, R120, R126.reuse, R28 ;  /* 0x0000007e781c723c */ /* 0x080ff0000000181c */
[C---:B------:R-:W-:Y:S01]  /*9830*/  HMMA.16816.F32 R32, R112.reuse, R126, R32 ;  /* 0x0000007e7020723c */ /* 0x040fe20000001820 */
[----:B------:R-:W3:Y:S03]  /*9840*/  LDSM.16.MT88.4 R124, [R209+0x2900] ;  /* 0x00290000d17c783b */ /* 0x000ee60000004200 */
[--C-:B-1----:R-:W-:Y:S04]  /*9850*/  FFMA.FTZ R2, R160, c[0x0][0x2d0], -R110.reuse ;  /* 0x0000b400a0027a23 */ /* 0x102fe8000001086e */
[-C--:B-----5:R-:W-:Y:S01]  /*9860*/  HMMA.16816.F32 R36, R112, R128.reuse, R36 ;  /* 0x000000807024723c */ /* 0x0a0fe20000001824 */
[----:B------:R1:W-:Y:S07]  /*9870*/  MUFU.EX2 R195, R2 ;  /* 0x0000000200c37308 */ /* 0x0003ee0000000800 */
        /* <DEDUP_REMOVED lines=9> */
[C---:B------:R-:W-:Y:S04]  /*9910*/  HMMA.16816.F32 R64, R112.reuse, R118, R64 ;  /* 0x000000767040723c */ /* 0x040fe80000001840 */
[--C-:B-1----:R-:W-:Y:S02]  /*9920*/  FFMA.FTZ R2, R185, c[0x0][0x2d0], -R109.reuse ;  /* 0x0000b400b9027a23 */ /* 0x102fe4000001086d */
[----:B------:R-:W-:Y:S02]  /*9930*/  FFMA.FTZ R109, R159, c[0x0][0x2d0], -R109 ;  /* 0x0000b4009f6d7a23 */ /* 0x000fe4000001086d */
[-C--:B---3--:R-:W-:Y:S01]  /*9940*/  HMMA.16816.F32 R68, R112, R124.reuse, R68 ;  /* 0x0000007c7044723c */ /* 0x088fe20000001844 */
[----:B------:R1:W-:Y:S07]  /*9950*/  MUFU.EX2 R194, R2 ;  /* 0x0000000200c27308 */ /* 0x0003ee0000000800 */
[C---:B------:R-:W-:Y:S03]  /*9960*/  HMMA.16816.F32 R72, R120.reuse, R124, R72 ;  /* 0x0000007c7848723c */ /* 0x040fe60000001848 */
[----:B------:R2:W3:Y:S05]  /*9970*/  MUFU.EX2 R192, R109 ;  /* 0x0000006d00c07308 */ /* 0x0004ea0000000800 */
[-C--:B------:R-:W-:Y:S08]  /*9980*/  HMMA.16816.F32 R76, R120, R126.reuse, R76 ;  /* 0x0000007e784c723c */ /* 0x080ff0000000184c */
[C---:B------:R-:W-:Y:S04]  /*9990*/  HMMA.16816.F32 R80, R112.reuse, R126, R80 ;  /* 0x0000007e7050723c */ /* 0x040fe80000001850 */
[--C-:B-1----:R-:W-:Y:S02]  /*99a0*/  FFMA.FTZ R2, R158, c[0x0][0x2d0], -R110.reuse ;  /* 0x0000b4009e027a23 */ /* 0x102fe4000001086e */
[----:B------:R-:W-:Y:S02]  /*99b0*/  FFMA.FTZ R110, R157, c[0x0][0x2d0], -R110 ;  /* 0x0000b4009d6e7a23 */ /* 0x000fe4000001086e */
[-C--:B----4-:R-:W-:Y:S01]  /*99c0*/  HMMA.16816.F32 R84, R112, R128.reuse, R84 ;  /* 0x000000807054723c */ /* 0x090fe20000001854 */
[----:B------:R1:W-:Y:S01]  /*99d0*/  MUFU.EX2 R191, R2 ;  /* 0x0000000200bf7308 */ /* 0x0003e20000000800 */
[----:B--2---:R-:W2:Y:S04]  /*99e0*/  LDL.LU R109, [R1+0x14] ;  /* 0x00001400016d7983 */ /* 0x004ea80000300800 */
[----:B------:R-:W4:Y:S02]  /*99f0*/  LDL.LU R118, [R1+0x18] ;  /* 0x0000180001767983 */ /* 0x000f240000300800 */
[C---:B------:R-:W-:Y:S02]  /*9a00*/  HMMA.16816.F32 R88, R120.reuse, R128, R88 ;  /* 0x000000807858723c */ /* 0x040fe40000001858 */
[----:B------:R-:W5:Y:S01]  /*9a10*/  LDL.LU R117, [R1+0x1c] ;  /* 0x00001c0001757983 */ /* 0x000f620000300800 */
[----:B------:R3:W-:Y:S03]  /*9a20*/  MUFU.EX2 R190, R110 ;  /* 0x0000006e00be7308 */ /* 0x0007e60000000800 */
[----:B------:R-:W5:Y:S02]  /*9a30*/  LDL.LU R116, [R1+0x20] ;  /* 0x0000200001747983 */ /* 0x000f640000300800 */
[-C--:B------:R-:W-:Y:S08]  /*9a40*/  HMMA.16816.F32 R92, R120, R130.reuse, R92 ;  /* 0x00000082785c723c */ /* 0x080ff0000000185c */
[----:B------:R-:W-:Y:S04]  /*9a50*/  HMMA.16816.F32 R96, R112, R130, R96 ;  /* 0x000000827060723c */ /* 0x000fe80000001860 */
[--C-:B-1----:R-:W-:Y:S02]  /*9a60*/  FFMA.FTZ R2, R156, c[0x0][0x2d0], -R111.reuse ;  /* 0x0000b4009c027a23 */ /* 0x102fe4000001086f */
[----:B------:R-:W-:Y:S02]  /*9a70*/  LDSM.16.MT88.4 R156, [R209+0x1d00] ;  /* 0x001d0000d19c783b */ /* 0x000fe40000004200 */
[----:B------:R1:W-:Y:S01]  /*9a80*/  MUFU.EX2 R188, R2 ;  /* 0x0000000200bc7308 */ /* 0x0003e20000000800 */
[----:B---3--:R-:W-:Y:S03]  /*9a90*/  F2FP.PACK_AB R110, R192, R194 ;  /* 0x000000c2c06e723e */ /* 0x008fe600000000ff */
[----:B-1----:R-:W-:Y:S06]  /*9aa0*/  FFMA.FTZ R2, R155, c[0x0][0x2d0], -R111 ;  /* 0x0000b4009b027a23 */ /* 0x002fec000001086f */
[----:B------:R1:W3:Y:S02]  /*9ab0*/  MUFU.EX2 R189, R2 ;  /* 0x0000000200bd7308 */ /* 0x0002e40000000800 */
[----:B-1----:R-:W-:Y:S01]  /*9ac0*/  FFMA.FTZ R2, R151, c[0x0][0x2d0], -R184 ;  /* 0x0000b40097027a23 */ /* 0x002fe200000108b8 */
[----:B------:R-:W-:Y:S01]  /*9ad0*/  MOV R151, R150 ;  /* 0x0000009600977202 */ /* 0x000fe20000000f00 */
[----:B------:R-:W-:Y:S01]  /*9ae0*/  IMAD.MOV.U32 R150, RZ, RZ, R149 ;  /* 0x000000ffff967224 */ /* 0x000fe200078e0095 */
[----:B------:R-:W-:Y:S05]  /*9af0*/  MOV R149, R148 ;  /* 0x0000009400957202 */ /* 0x000fea0000000f00 */
[----:B------:R1:W-:Y:S01]  /*9b00*/  MUFU.EX2 R186, R2 ;  /* 0x0000000200ba7308 */ /* 0x0003e20000000800 */
[----:B------:R-:W-:Y:S01]  /*9b10*/  IMAD.MOV.U32 R148, RZ, RZ, R147 ;  /* 0x000000ffff947224 */ /* 0x000fe200078e0093 */
[----:B---3--:R-:W-:Y:S01]  /*9b20*/  F2FP.PACK_AB R176, R189, R188 ;  /* 0x000000bcbdb0723e */ /* 0x008fe200000000ff */
[----:B------:R-:W-:Y:S01]  /*9b30*/  IMAD.MOV.U32 R147, RZ, RZ, R142 ;  /* 0x000000ffff937224 */ /* 0x000fe200078e008e */
[----:B------:R-:W-:Y:S01]  /*9b40*/  MOV R155, R150 ;  /* 0x00000096009b7202 */ /* 0x000fe20000000f00 */
[----:B------:R-:W-:Y:S01]  /*9b50*/  IMAD.MOV.U32 R142, RZ, RZ, R140 ;  /* 0x000000ffff8e7224 */ /* 0x000fe200078e008c */
[----:B------:R-:W-:Y:S01]  /*9b60*/  MOV R140, R138 ;  /* 0x0000008a008c7202 */ /* 0x000fe20000000f00 */
[----:B------:R-:W-:Y:S01]  /*9b70*/  IMAD.MOV.U32 R160, RZ, RZ, R149 ;  /* 0x000000ffffa07224 */ /* 0x000fe200078e0095 */
[----:B------:R-:W-:Y:S02]  /*9b80*/  MOV R138, R107 ;  /* 0x0000006b008a7202 */ /* 0x000fe40000000f00 */
[----:B------:R-:W-:Y:S02]  /*9b90*/  MOV R161, R148 ;  /* 0x0000009400a17202 */ /* 0x000fe40000000f00 */
[----:B------:R-:W-:Y:S05]  /*9ba0*/  MOV R149, R142 ;  /* 0x0000008e00957202 */ /* 0x000fea0000000f00 */
[----:B------:R-:W-:Y:S02]  /*9bb0*/  IMAD.MOV.U32 R245, RZ, RZ, R149 ;  /* 0x000000fffff57224 */ /* 0x000fe400078e0095 */
[----:B-1----:R-:W-:Y:S01]  /*9bc0*/  FFMA.FTZ R2, R146, c[0x0][0x2d0], -R184 ;  /* 0x0000b40092027a23 */ /* 0x002fe200000108b8 */
[----:B------:R-:W-:Y:S02]  /*9bd0*/  MOV R146, R143 ;  /* 0x0000008f00927202 */ /* 0x000fe40000000f00 */
[----:B------:R-:W-:Y:S01]  /*9be0*/  MOV R143, R141 ;  /* 0x0000008d008f7202 */ /* 0x000fe20000000f00 */
[----:B------:R1:W3:Y:S01]  /*9bf0*/  MUFU.EX2 R187, R2 ;  /* 0x0000000200bb7308 */ /* 0x0002e20000000800 */
[----:B------:R-:W-:Y:S01]  /*9c00*/  MOV R141, R139 ;  /* 0x0000008b008d7202 */ /* 0x000fe20000000f00 */
[----:B------:R-:W-:Y:S02]  /*9c10*/  IMAD.MOV.U32 R139, RZ, RZ, R132 ;  /* 0x000000ffff8b7224 */ /* 0x000fe400078e0084 */
[----:B------:R-:W-:Y:S01]  /*9c20*/  IMAD.MOV.U32 R150, RZ, RZ, R143 ;  /* 0x000000ffff967224 */ /* 0x000fe200078e008f */
[----:B------:R-:W-:Y:S04]  /*9c30*/  MOV R148, R141 ;  /* 0x0000008d00947202 */ /* 0x000fe80000000f00 */
[----:B------:R-:W-:Y:S01]  /*9c40*/  MOV R243, R150 ;  /* 0x0000009600f37202 */ /* 0x000fe20000000f00 */
[--C-:B-1----:R-:W-:Y:S01]  /*9c50*/  FFMA.FTZ R2, R137, c[0x0][0x2d0], -R111.reuse ;  /* 0x0000b40089027a23 */ /* 0x102fe2000001086f */
[----:B------:R-:W-:Y:S01]  /*9c60*/  MOV R137, R134 ;  /* 0x0000008600897202 */ /* 0x000fe20000000f00 */
[----:B------:R-:W-:Y:S01]  /*9c70*/  FFMA.FTZ R111, R136, c[0x0][0x2d0], -R111 ;  /* 0x0000b400886f7a23 */ /* 0x000fe2000001086f */
[----:B---3--:R-:W-:Y:S01]  /*9c80*/  F2FP.PACK_AB R177, R187, R186 ;  /* 0x000000babbb1723e */ /* 0x008fe200000000ff */
[----:B------:R1:W-:Y:S01]  /*9c90*/  MUFU.EX2 R185, R2 ;  /* 0x0000000200b97308 */ /* 0x0003e20000000800 */
[----:B------:R-:W-:Y:S02]  /*9ca0*/  IMAD.MOV.U32 R136, RZ, RZ, R135 ;  /* 0x000000ffff887224 */ /* 0x000fe400078e0087 */
[----:B------:R-:W3:Y:S07]  /*9cb0*/  LDSM.16.MT88.4 R132, [R209+0xd00] ;  /* 0x000d0000d184783b */ /* 0x000eee0000004200 */
[----:B------:R3:W3:Y:S01]  /*9cc0*/  MUFU.EX2 R107, R111 ;  /* 0x0000006f006b7308 */ /* 0x0006e20000000800 */
[--C-:B-1----:R-:W-:Y:S01]  /*9cd0*/  FFMA.FTZ R2, R151, c[0x0][0x2d0], -R184.reuse ;  /* 0x0000b40097027a23 */ /* 0x102fe200000108b8 */
[----:B------:R-:W-:Y:S01]  /*9ce0*/  MOV R151, R147 ;  /* 0x0000009300977202 */ /* 0x000fe20000000f00 */
[----:B------:R-:W-:Y:S01]  /*9cf0*/  FFMA.FTZ R184, R108, c[0x0][0x2d0], -R184 ;  /* 0x0000b4006cb87a23 */ /* 0x000fe200000108b8 */
[----:B------:R-:W-:Y:S06]  /*9d00*/  F2FP.PACK_AB R108, R196, R197 ;  /* 0x000000c5c46c723e */ /* 0x000fec00000000ff */
[----:B------:R-:W-:Y:S01]  /*9d10*/  MUFU.EX2 R106, R2 ;  /* 0x00000002006a7308 */ /* 0x000fe20000000800 */
[----:B------:R-:W-:Y:S01]  /*9d20*/  IMAD.MOV.U32 R147, RZ, RZ, R140 ;  /* 0x000000ffff937224 */ /* 0x000fe200078e008c */
[----:B------:R-:W-:Y:S01]  /*9d30*/  MOV R242, R151 ;  /* 0x0000009700f27202 */ /* 0x000fe20000000f00 */
[----:B------:R-:W1:Y:S01]  /*9d40*/  LDSM.16.MT88.4 R140, [R210+0xd00] ;  /* 0x000d0000d28c783b */ /* 0x000e620000004200 */
[----:B---3--:R-:W-:Y:S02]  /*9d50*/  F2FP.PACK_AB R111, R190, R191 ;  /* 0x000000bfbe6f723e */ /* 0x008fe400000000ff */
[----:B------:R-:W-:Y:S04]  /*9d60*/  F2FP.PACK_AB R178, R107, R185 ;  /* 0x000000b96bb2723e */ /* 0x000fe800000000ff */
[----:B------:R-:W3:Y:S02]  /*9d70*/  MUFU.EX2 R184, R184 ;  /* 0x000000b800b87308 */ /* 0x000ee40000000800 */
[----:B---3--:R-:W-:Y:S01]  /*9d80*/  F2FP.PACK_AB R179, R184, R106 ;  /* 0x0000006ab8b3723e */ /* 0x008fe200000000ff */
[----:B--2---:R-:W-:Y:S01]  /*9d90*/  FFMA.FTZ R100, R100, R109, R162 ;  /* 0x0000006d64647223 */ /* 0x004fe200000100a2 */
[----:B------:R-:W-:Y:S01]  /*9da0*/  F2FP.PACK_AB R109, R193, R195 ;  /* 0x000000c3c16d723e */ /* 0x000fe200000000ff */
[----:B----4-:R-:W-:Y:S06]  /*9db0*/  FFMA.FTZ R101, R101, R118, R161 ;  /* 0x0000007665657223 */ /* 0x010fec00000100a1 */
[-C--:B------:R-:W-:Y:S01]  /*9dc0*/  HMMA.16816.F32 R112, R108, R132.reuse, R4 ;  /* 0x000000846c70723c */ /* 0x080fe20000001804 */
[----:B------:R-:W2:Y:S04]  /*9dd0*/  LDSM.16.MT88.4 R4, [R210+0x2d00] ;  /* 0x002d0000d204783b */ /* 0x000ea80000004200 */
[----:B-----5:R-:W-:Y:S01]  /*9de0*/  FFMA.FTZ R2, R3, R117, R160 ;  /* 0x0000007503027223 */ /* 0x020fe200000100a0 */
[----:B------:R-:W-:Y:S01]  /*9df0*/  MOV R3, R148 ;  /* 0x0000009400037202 */ /* 0x000fe20000000f00 */
[----:B------:R-:W-:Y:S02]  /*9e00*/  FFMA.FTZ R0, R0, R116, R155 ;  /* 0x0000007400007223 */ /* 0x000fe4000001009b */
[C---:B------:R-:W-:Y:S04]  /*9e10*/  HMMA.16816.F32 R116, R176.reuse, R132, R8 ;  /* 0x00000084b074723c */ /* 0x040fe80000001808 */
[----:B------:R-:W-:Y:S02]  /*9e20*/  FADD.FTZ R3, R3, R101 ;  /* 0x0000006503037221 */ /* 0x000fe40000010000 */
[----:B------:R-:W-:Y:S01]  /*9e30*/  IMAD.MOV.U32 R101, RZ, RZ, R104 ;  /* 0x000000ffff657224 */ /* 0x000fe200078e0068 */
[----:B------:R-:W-:Y:S01]  /*9e40*/  MOV R10, R145 ;  /* 0x00000091000a7202 */ /* 0x000fe20000000f00 */
[-C--:B------:R-:W-:Y:S04]  /*9e50*/  HMMA.16816.F32 R120, R176, R134.reuse, R12 ;  /* 0x00000086b078723c */ /* 0x080fe8000000180c */
[----:B------:R-:W-:Y:S01]  /*9e60*/  FADD.FTZ R10, R10, R3 ;  /* 0x000000030a0a7221 */ /* 0x000fe20000010000 */
[----:B------:R-:W-:Y:S01]  /*9e70*/  MOV R9, R144 ;  /* 0x0000009000097202 */ /* 0x000fe20000000f00 */
[----:B------:R-:W-:Y:S01]  /*9e80*/  IMAD.MOV.U32 R11, RZ, RZ, R146 ;  /* 0x000000ffff0b7224 */ /* 0x000fe200078e0092 */
[----:B------:R-:W-:Y:S01]  /*9e90*/  MOV R13, R138 ;  /* 0x0000008a000d7202 */ /* 0x000fe20000000f00 */
[C---:B------:R-:W-:Y:S01]  /*9ea0*/  HMMA.16816.F32 R124, R108.reuse, R134, R16 ;  /* 0x000000866c7c723c */ /* 0x040fe20000001810 */
[----:B------:R-:W3:Y:S03]  /*9eb0*/  LDL R19, [R1+0x40] ;  /* 0x0000400001137983 */ /* 0x000ee60000100800 */
[----:B------:R-:W-:Y:S01]  /*9ec0*/  IMAD.MOV.U32 R15, RZ, RZ, R136 ;  /* 0x000000ffff0f7224 */ /* 0x000fe200078e0088 */
[----:B------:R-:W-:Y:S01]  /*9ed0*/  MOV R14, R137 ;  /* 0x00000089000e7202 */ /* 0x000fe20000000f00 */
[----:B------:R-:W-:Y:S01]  /*9ee0*/  FADD.FTZ R0, R13, R0 ;  /* 0x000000000d007221 */ /* 0x000fe20000010000 */
[----:B------:R-:W-:Y:S01]  /*9ef0*/  MOV R8, R147 ;  /* 0x0000009300087202 */ /* 0x000fe20000000f00 */
[-C--:B-1----:R-:W-:Y:S04]  /*9f00*/  HMMA.16816.F32 R128, R108, R140.reuse, R20 ;  /* 0x0000008c6c80723c */ /* 0x082fe80000001814 */
[----:B------:R-:W-:Y:S02]  /*9f10*/  IMAD.MOV.U32 R12, RZ, RZ, R139 ;  /* 0x000000ffff0c7224 */ /* 0x000fe400078e008b */
[----:B------:R-:W-:Y:S01]  /*9f20*/  FADD.FTZ R8, R8, R100 ;  /* 0x0000006408087221 */ /* 0x000fe20000010000 */
[----:B------:R-:W-:Y:S01]  /*9f30*/  MOV R100, R105 ;  /* 0x0000006900647202 */ /* 0x000fe20000000f00 */
        /* <DEDUP_REMOVED lines=33> */
[----:B------:R-:W-:Y:S01]  /*a150*/  FADD.FTZ R10, R236, R3 ;  /* 0x00000003ec0a7221 */ /* 0x000fe20000010000 */
[-C--:B------:R-:W-:Y:S03]  /*a160*/  HMMA.16816.F32 R68, R108, R180.reuse, R68 ;  /* 0x000000b46c44723c */ /* 0x080fe60000001844 */
[----:B------:R-:W-:Y:S02]  /*a170*/  FADD.FTZ R9, R234, R2 ;  /* 0x00000002ea097221 */ /* 0x000fe40000010000 */
[----:B------:R-:W-:Y:S02]  /*a180*/  FADD.FTZ R8, R232, R0 ;  /* 0x00000000e8087221 */ /* 0x000fe40000010000 */
[----:B------:R-:W-:Y:S01]  /*a190*/  FADD.FTZ R3, R231, R11 ;  /* 0x0000000be7037221 */ /* 0x000fe20000010000 */
        /* <DEDUP_REMOVED lines=12> */
[-C--:B--2---:R-:W-:Y:S03]  /*a260*/  HMMA.16816.F32 R84, R108, R4.reuse, R84 ;  /* 0x000000046c54723c */ /* 0x084fe60000001854 */
        /* <DEDUP_REMOVED lines=25> */
[----:B------:R-:W-:Y:S01]  /*a400*/  MOV R107, R102 ;  /* 0x00000066006b7202 */ /* 0x000fe20000000f00 */
[----:B------:R-:W-:Y:S01]  /*a410*/  FADD.FTZ R0, R184, R0 ;  /* 0x00000000b8007221 */ /* 0x000fe20000010000 */
[----:B------:R1:W-:Y:S04]  /*a420*/  STL [R1+0x18], R3 ;  /* 0x0000180301007387 */ /* 0x0003e80000100800 */
[----:B------:R1:W-:Y:S04]  /*a430*/  STL [R1+0x1c], R2 ;  /* 0x00001c0201007387 */ /* 0x0003e80000100800 */
[----:B------:R1:W-:Y:S01]  /*a440*/  STL [R1+0x20], R0 ;  /* 0x0000200001007387 */ /* 0x0003e20000100800 */
[----:B---3--:R-:W-:Y:S02]  /*a450*/  ISETP.GT.AND P0, PT, R225, R19, PT ;  /* 0x00000013e100720c */ /* 0x008fe40003f04270 */
[----:B------:R-:W-:Y:S11]  /*a460*/  MOV R225, R204 ;  /* 0x000000cc00e17202 */ /* 0x000ff60000000f00 */
[----:B-1----:R-:W-:-:S05]  /*a470*/  @P0 BRA `(.L_x_623) ;  /* 0xffffb7d000000947 */ /* 0x002fca000383ffff */
.L_x_622:
[----:B------:R-:W-:-:S13]  /*a480*/  ISETP.GE.AND P0, PT, R204, RZ, PT ;  /* 0x000000ffcc00720c */ /* 0x000fda0003f06270 */
[----:B------:R-:W-:Y:S05]  /*a490*/  @!P0 BRA `(.L_x_624) ;  /* 0x00003ee000008947 */ /* 0x000fea0003800000 */
[----:B------:R-:W2:Y:S01]  /*a4a0*/  LDL.64 R14, [R1+0x58] ;  /* 0x00005800010e7983 */ /* 0x000ea20000100a00 */
[----:B------:R-:W-:-:S03]  /*a4b0*/  ULDC.64 UR4, c[0x0][0x208] ;  /* 0x0000820000047ab9 */ /* 0x000fc60000000a00 */
[----:B-1----:R-:W3:Y:S04]  /*a4c0*/  LDL.64 R6, [R1+0x60] ;  /* 0x0000600001067983 */ /* 0x002ee80000100a00 */
[----:B------:R-:W4:Y:S04]  /*a4d0*/  LDL.64 R4, [R1+0x50] ;  /* 0x0000500001047983 */ /* 0x000f280000100a00 */
[----:B------:R-:W5:Y:S01]  /*a4e0*/  LDL.64 R8, [R1+0x48] ;  /* 0x0000480001087983 */ /* 0x000f620000100a00 */
[----:B------:R-:W-:Y:S01]  /*a4f0*/  IMAD.MOV.U32 R3, RZ, RZ, R104 ;  /* 0x000000ffff037224 */ /* 0x000fe200078e0068 */
[----:B------:R-:W-:Y:S01]  /*a500*/  MOV R107, R102 ;  /* 0x00000066006b7202 */ /* 0x000fe20000000f00 */
[----:B------:R-:W-:-:S02]  /*a510*/  IMAD.MOV.U32 R2, RZ, RZ, R105 ;  /* 0x000000ffff027224 */ /* 0x000fc400078e0069 */
[----:B------:R-:W-:Y:S01]  /*a520*/  IMAD.MOV.U32 R106, RZ, RZ, R103 ;  /* 0x000000ffff6a7224 */ /* 0x000fe200078e0067 */
[----:B------:R-:W-:Y:S02]  /*a530*/  USHF.L.U64.HI UR5, UR4, 0x5, UR5 ;  /* 0x0000000504057899 */ /* 0x000fe40008010205 */
[----:B------:R-:W-:Y:S01]  /*a540*/  USHF.L.U32 UR4, UR4, 0x5, URZ ;  /* 0x0000000504047899 */ /* 0x000fe2000800063f */
[----:B--2---:R-:W-:Y:S02]  /*a550*/  IADD3 R11, P1, R14, 0x20, RZ ;  /* 0x000000200e0b7810 */ /* 0x004fe40007f3e0ff */
[----:B---3--:R-:W-:-:S03]  /*a560*/  IADD3 R10, P2, R6, 0x40, RZ ;  /* 0x00000040060a7810 */ /* 0x008fc60007f5e0ff */
[----:B------:R1:W-:Y:S01]  /*a570*/  STL [R1+0x30], R11 ;  /* 0x0000300b01007387 */ /* 0x0003e20000100800 */
[----:B------:R-:W-:Y:S02]  /*a580*/  IADD3 R0, P0, R14, 0x40, RZ ;  /* 0x000000400e007810 */ /* 0x000fe40007f1e0ff */
[----:B------:R-:W-:-:S03]  /*a590*/  IADD3 R12, P3, R6, 0x20, RZ ;  /* 0x00000020060c7810 */ /* 0x000fc60007f7e0ff */
[----:B------:R5:W-:Y:S01]  /*a5a0*/  STL [R1+0x28], R0 ;  /* 0x0000280001007387 */ /* 0x000be20000100800 */
[----:B----4-:R-:W-:Y:S02]  /*a5b0*/  IADD3.X R13, RZ, R5, RZ, P3, !PT ;  /* 0x00000005ff0d7210 */ /* 0x010fe40001ffe4ff */
[----:B------:R-:W-:Y:S01]  /*a5c0*/  MOV R4, R6 ;  /* 0x0000000600047202 */ /* 0x000fe20000000f00 */
[----:B-1----:R-:W-:-:S05]  /*a5d0*/  IMAD.X R11, RZ, RZ, R5, P2 ;  /* 0x000000ffff0b7224 */ /* 0x002fca00010e0605 */
[----:B------:R1:W-:Y:S01]  /*a5e0*/  STL.64 [R1], R10 ;  /* 0x0000000a01007387 */ /* 0x0003e20000100a00 */
[----:B-----5:R-:W-:-:S03]  /*a5f0*/  IMAD.X R0, RZ, RZ, R9, P0 ;  /* 0x000000ffff007224 */ /* 0x020fc600000e0609 */
[----:B------:R2:W-:Y:S04]  /*a600*/  STL.64 [R1+0x8], R12 ;  /* 0x0000080c01007387 */ /* 0x0005e80000100a00 */
[----:B------:R2:W-:Y:S01]  /*a610*/  STL [R1+0x24], R0 ;  /* 0x0000240001007387 */ /* 0x0005e20000100800 */
[----:B-1----:R-:W-:-:S05]  /*a620*/  IADD3.X R10, RZ, R9, RZ, P1, !PT ;  /* 0x00000009ff0a7210 */ /* 0x002fca0000ffe4ff */
[----:B------:R2:W-:Y:S04]  /*a630*/  STL [R1+0x2c], R10 ;  /* 0x00002c0a01007387 */ /* 0x0005e80000100800 */
[----:B------:R2:W-:Y:S02]  /*a640*/  STL.64 [R1+0x50], R4 ;  /* 0x0000500401007387 */ /* 0x0005e40000100a00 */
.L_x_625:
[----:B---3--:R-:W3:Y:S01]  /*a650*/  LDL.64 R190, [R1+0x50] ;  /* 0x0000500001be7983 */ /* 0x008ee20000100a00 */
[----:B------:R-:W-:Y:S04]  /*a660*/  DEPBAR.LE SB0, 0x0 ;  /* 0x000080000000791a */ /* 0x000fe80000000000 */
[----:B------:R-:W-:Y:S01]  /*a670*/  MOV R53, 0x6 ;  /* 0x0000000600357802 */ /* 0x000fe20000000f00 */
[----:B------:R-:W4:Y:S01]  /*a680*/  LDL.64 R206, [R1+0x8] ;  /* 0x0000080001ce7983 */ /* 0x000f220000100a00 */
[----:B------:R-:W-:Y:S02]  /*a690*/  MOV R52, c[0x0][0x208] ;  /* 0x0000820000347a02 */ /* 0x000fe40000000f00 */
[----:B------:R-:W-:Y:S02]  /*a6a0*/  MOV R189, c[0x0][0x208] ;  /* 0x0000820000bd7a02 */ /* 0x000fe40000000f00 */
[----:B------:R-:W-:Y:S01]  /*a6b0*/  SHF.L.U64.HI R52, R52, R53, c[0x0][0x20c] ;  /* 0x0000830034347619 */ /* 0x000fe20000010235 */
[----:B------:R-:W5:Y:S01]  /*a6c0*/  LDL.64 R202, [R1] ;  /* 0x0000000001ca7983 */ /* 0x000f620000100a00 */
[----:B------:R-:W-:Y:S02]  /*a6d0*/  SHF.L.U32 R189, R189, 0x6, RZ ;  /* 0x00000006bdbd7819 */ /* 0x000fe400000006ff */
[----:B--2---:R-:W-:Y:S01]  /*a6e0*/  SHF.R.S32.HI R0, RZ, 0x1f, R204 ;  /* 0x0000001fff007819 */ /* 0x004fe200000114cc */
[----:B------:R-:W-:Y:S02]  /*a6f0*/  IMAD R188, R52, R204, RZ ;  /* 0x000000cc34bc7224 */ /* 0x000fe400078e02ff */
[----:B------:R-:W2:Y:S01]  /*a700*/  LDL.64 R194, [R1+0x60] ;  /* 0x0000600001c27983 */ /* 0x000ea20000100a00 */
[-C--:B------:R-:W-:Y:S04]  /*a710*/  IMAD.WIDE.U32 R186, R204, R189.reuse, UR4 ;  /* 0x00000004ccba7e25 */ /* 0x080fe8000f8e00bd */
[-C--:B------:R-:W-:Y:S01]  /*a720*/  IMAD R188, R0, R189.reuse, R188 ;  /* 0x000000bd00bc7224 */ /* 0x080fe200078e02bc */
[----:B------:R-:W-:Y:S08]  /*a730*/  BAR.SYNC.DEFER_BLOCKING 0x0 ;  /* 0x0000000000007b1d */ /* 0x000ff00000010000 */
[----:B------:R-:W-:Y:S08]  /*a740*/  LDSM.16.M88.4 R64, [R211+0x6100] ;  /* 0x00610000d340783b */ /* 0x000ff00000000200 */
[----:B------:R-:W1:Y:S08]  /*a750*/  LDSM.16.M88.4 R16, [R208+0x3100] ;  /* 0x00310000d010783b */ /* 0x000e700000000200 */
[----:B------:R-:W1:Y:S08]  /*a760*/  LDSM.16.M88.4 R60, [R211+0x7100] ;  /* 0x00710000d33c783b */ /* 0x000e700000000200 */
[----:B------:R-:W1:Y:S08]  /*a770*/  LDSM.16.M88.4 R32, [R208+0x3500] ;  /* 0x00350000d020783b */ /* 0x000e700000000200 */
[----:B------:R-:W1:Y:S08]  /*a780*/  LDSM.16.M88.4 R48, [R208+0x3900] ;  /* 0x00390000d030783b */ /* 0x000e700000000200 */
[----:B------:R-:W1:Y:S02]  /*a790*/  LDSM.16.M88.4 R100, [R208+0x3d00] ;  /* 0x003d0000d064783b */ /* 0x000e640000000200 */
[-C--:B-1----:R-:W-:Y:S06]  /*a7a0*/  HMMA.16816.F32 R4, R64, R16.reuse, RZ ;  /* 0x000000104004723c */ /* 0x082fec00000018ff */
[----:B------:R-:W-:Y:S02]  /*a7b0*/  LDSM.16.M88.4 R108, [R212+0x6100] ;  /* 0x00610000d46c783b */ /* 0x000fe40000000200 */
[C---:B------:R-:W-:Y:S06]  /*a7c0*/  HMMA.16816.F32 R8, R60.reuse, R16, RZ ;  /* 0x000000103c08723c */ /* 0x040fec00000018ff */
[----:B------:R-:W1:Y:S02]  /*a7d0*/  LDSM.16.M88.4 R176, [R213] ;  /* 0x00000000d5b0783b */ /* 0x000e640000000200 */
[-C--:B------:R-:W-:Y:S06]  /*a7e0*/  HMMA.16816.F32 R12, R60, R18.reuse, RZ ;  /* 0x000000123c0c723c */ /* 0x080fec00000018ff */
[----:B------:R-:W1:Y:S02]  /*a7f0*/  LDSM.16.M88.4 R180, [R212+0x7100] ;  /* 0x00710000d4b4783b */ /* 0x000e640000000200 */
        /* <DEDUP_REMOVED lines=12> */
[----:B------:R-:W-:Y:S08]  /*a8c0*/  HMMA.16816.F32 R64, R64, R102, RZ ;  /* 0x000000664040723c */ /* 0x000ff000000018ff */
[-C--:B-1----:R-:W-:Y:S08]  /*a8d0*/  HMMA.16816.F32 R4, R108, R176.reuse, R4 ;  /* 0x000000b06c04723c */ /* 0x082ff00000001804 */
[C---:B------:R-:W-:Y:S08]  /*a8e0*/  HMMA.16816.F32 R8, R180.reuse, R176, R8 ;  /* 0x000000b0b408723c */ /* 0x040ff00000001808 */
[-C--:B------:R-:W-:Y:S08]  /*a8f0*/  HMMA.16816.F32 R12, R180, R178.reuse, R12 ;  /* 0x000000b2b40c723c */ /* 0x080ff0000000180c */
[C---:B------:R-:W-:Y:S04]  /*a900*/  HMMA.16816.F32 R16, R108.reuse, R178, R16 ;  /* 0x000000b26c10723c */ /* 0x040fe80000001810 */
[-C--:B---3--:R-:W-:Y:S05]  /*a910*/  IMAD.WIDE.U32 R184, R204, R189.reuse, R190 ;  /* 0x000000bdccb87225 */ /* 0x088fea00078e00be */
[----:B------:R-:W-:Y:S03]  /*a920*/  LEA R192, P1, R184, c[0x0][0x1f8], 0x1 ;  /* 0x00007e00b8c07a11 */ /* 0x000fe600078208ff */
[-C--:B----4-:R-:W-:Y:S01]  /*a930*/  IMAD.WIDE.U32 R104, R204, R189.reuse, R206 ;  /* 0x000000bdcc687225 */ /* 0x090fe200078e00ce */
[----:B------:R-:W-:Y:S04]  /*a940*/  IADD3 R0, R185, R188, RZ ;  /* 0x000000bcb9007210 */ /* 0x000fe80007ffe0ff */
[----:B------:R-:W-:Y:S01]  /*a950*/  LEA R200, P0, R104, c[0x0][0x1f8], 0x1 ;  /* 0x00007e0068c87a11 */ /* 0x000fe200078008ff */
[----:B-----5:R-:W-:Y:S01]  /*a960*/  IMAD.WIDE.U32 R100, R204, R189, R202 ;  /* 0x000000bdcc647225 */ /* 0x020fe200078e00ca */
[----:B------:R-:W-:Y:S02]  /*a970*/  IADD3 R105, R188, R105, RZ ;  /* 0x00000069bc697210 */ /* 0x000fe40007ffe0ff */
[----:B------:R-:W-:Y:S02]  /*a980*/  LEA.HI.X R193, R184, c[0x0][0x1fc], R0, 0x1, P1 ;  /* 0x00007f00b8c17a11 */ /* 0x000fe400008f0c00 */
[----:B------:R-:W-:Y:S02]  /*a990*/  IADD3 R0, R188, R187, RZ ;  /* 0x000000bbbc007210 */ /* 0x000fe40007ffe0ff */
[----:B------:R-:W-:Y:S02]  /*a9a0*/  LEA.HI.X R201, R104, c[0x0][0x1fc], R105, 0x1, P0 ;  /* 0x00007f0068c97a11 */ /* 0x000fe400000f0c69 */
[-C--:B--2---:R-:W-:Y:S02]  /*a9b0*/  IADD3 R104, P0, R194, R186.reuse, RZ ;  /* 0x000000bac2687210 */ /* 0x084fe40007f1e0ff */
[----:B------:R-:W-:Y:S02]  /*a9c0*/  LEA R198, P3, R100, c[0x0][0x1f8], 0x1 ;  /* 0x00007e0064c67a11 */ /* 0x000fe400078608ff */
[----:B------:R-:W-:Y:S02]  /*a9d0*/  IADD3 R188, R188, R101, RZ ;  /* 0x00000065bcbc7210 */ /* 0x000fe40007ffe0ff */
[----:B------:R-:W-:Y:S02]  /*a9e0*/  LEA R194, P2, R104, c[0x0][0x1f8], 0x1 ;  /* 0x00007e0068c27a11 */ /* 0x000fe400078408ff */
[----:B------:R-:W-:Y:S02]  /*a9f0*/  IADD3.X R101, R0, R191, RZ, P0, !PT ;  /* 0x000000bf00657210 */ /* 0x000fe400007fe4ff */
[----:B------:R-:W-:Y:S02]  /*aa00*/  LEA.HI.X R199, R100, c[0x0][0x1fc], R188, 0x1, P3 ;  /* 0x00007f0064c77a11 */ /* 0x000fe400018f0cbc */
[----:B------:R-:W-:Y:S01]  /*aa10*/  LEA.HI.X R195, R104, c[0x0][0x1fc], R101, 0x1, P2 ;  /* 0x00007f0068c37a11 */ /* 0x000fe200010f0c65 */
[----:B------:R-:W-:Y:S01]  /*aa20*/  LDSM.16.M88.4 R188, [R222] ;  /* 0x00000000debc783b */ /* 0x000fe20000000200 */
[-C--:B------:R-:W-:Y:S02]  /*aa30*/  IADD3 R105, P1, R206, R186.reuse, RZ ;  /* 0x000000bace697210 */ /* 0x080fe40007f3e0ff */
[----:B------:R-:W-:Y:S02]  /*aa40*/  IADD3 R196, P0, R202, R186, RZ ;  /* 0x000000bacac47210 */ /* 0x000fe40007f1e0ff */
[C---:B------:R-:W-:Y:S02]  /*aa50*/  IADD3.X R104, R0.reuse, R207, RZ, P1, !PT ;  /* 0x000000cf00687210 */ /* 0x040fe40000ffe4ff */
[----:B------:R-:W-:Y:S01]  /*aa60*/  IADD3.X R0, R0, R203, RZ, P0, !PT ;  /* 0x000000cb00007210 */ /* 0x000fe200007fe4ff */
[----:B------:R-:W1:Y:S01]  /*aa70*/  LDSM.16.M88.4 R100, [R224] ;  /* 0x00000000e064783b */ /* 0x000e620000000200 */
[C---:B------:R-:W-:Y:S02]  /*aa80*/  ISETP.GT.AND P0, PT, R204.reuse, RZ, PT ;  /* 0x000000ffcc00720c */ /* 0x040fe40003f04270 */
[----:B------:R-:W-:Y:S05]  /*aa90*/  IADD3 R204, R204, -0x1, RZ ;  /* 0xffffffffcccc7810 */ /* 0x000fea0007ffe0ff */
[----:B------:R-:W2:Y:S08]  /*aaa0*/  LDSM.16.M88.4 R184, [R223] ;  /* 0x00000000dfb8783b */ /* 0x000eb00000000200 */
[----:B------:R-:W-:Y:S01]  /*aab0*/  @!PT LDS RZ, [RZ] ;  /* 0x00000000fffff984 */ /* 0x000fe20000000800 */
[----:B------:R-:W-:Y:S01]  /*aac0*/  @!PT LDS RZ, [RZ] ;  /* 0x00000000fffff984 */ /* 0x000fe20000000800 */
[----:B------:R-:W-:Y:S01]  /*aad0*/  @!PT LDS RZ, [RZ] ;  /* 0x00000000fffff984 */ /* 0x000fe20000000800 */
[----:B------:R3:W-:Y:S08]  /*aae0*/  LDGSTS.E.BYPASS.LTC128B.128 [R226+0x100], [R192.64], !P6 ;  /* 0x00100000c0e27fae */ /* 0x0007f0000f101d46 */
[----:B------:R4:W-:Y:S08]  /*aaf0*/  LDGSTS.E.BYPASS.LTC128B.128 [R226+0x1100], [R200.64], !P5 ;  /* 0x01100000c8e27fae */ /* 0x0009f0000e901d46 */
[----:B------:R5:W-:Y:S01]  /*ab00*/  LDGSTS.E.BYPASS.LTC128B.128 [R226+0x2100], [R198.64], !P4 ;  /* 0x02100000c6e27fae */ /* 0x000be2000e101d46 */
[-C--:B-1----:R-:W-:Y:S07]  /*ab10*/  HMMA.16816.F32 R20, R108, R100.reuse, R20 ;  /* 0x000000646c14723c */ /* 0x082fee0000001814 */
[----:B------:R1:W-:Y:S01]  /*ab20*/  LDGSTS.E.BYPASS.LTC128B.128 [R226+0x900], [R194.64], !P6 ;  /* 0x00900000c2e27fae */ /* 0x0003e2000f101d46 */
[C---:B---3--:R-:W-:Y:S04]  /*ab30*/  LEA R192, P2, R105.reuse, c[0x0][0x1f8], 0x1 ;  /* 0x00007e0069c07a11 */ /* 0x048fe800078408ff */
[----:B------:R-:W-:Y:S01]  /*ab40*/  LEA.HI.X R193, R105, c[0x0][0x1fc], R104, 0x1, P2 ;  /* 0x00007f0069c17a11 */ /* 0x000fe200010f0c68 */
[C---:B------:R-:W-:Y:S04]  /*ab50*/  HMMA.16816.F32 R24, R180.reuse, R100, R24 ;  /* 0x00000064b418723c */ /* 0x040fe80000001818 */
[----:B------:R1:W-:Y:S01]  /*ab60*/  LDGSTS.E.BYPASS.LTC128B.128 [R226+0x1900], [R192.64], !P5 ;  /* 0x01900000c0e27fae */ /* 0x0003e2000e901d46 */
[C---:B------:R-:W-:Y:S03]  /*ab70*/  LEA R104, P1, R196.reuse, c[0x0][0x1f8], 0x1 ;  /* 0x00007e00c4687a11 */ /* 0x040fe600078208ff */
[-C--:B------:R-:W-:Y:S04]  /*ab80*/  HMMA.16816.F32 R28, R180, R102.reuse, R28 ;  /* 0x00000066b41c723c */ /* 0x080fe8000000181c */
[----:B------:R-:W-:Y:S04]  /*ab90*/  LEA.HI.X R105, R196, c[0x0][0x1fc], R0, 0x1, P1 ;  /* 0x00007f00c4697a11 */ /* 0x000fe800008f0c00 */
[C---:B------:R-:W-:Y:S01]  /*aba0*/  HMMA.16816.F32 R32, R108.reuse, R102, R32 ;  /* 0x000000666c20723c */ /* 0x040fe20000001820 */
[----:B------:R3:W-:Y:S07]  /*abb0*/  LDGSTS.E.BYPASS.LTC128B.128 [R226+0x2900], [R104.64], !P4 ;  /* 0x0290000068e27fae */ /* 0x0007ee000e101d46 */
[-C--:B--2---:R-:W-:Y:S01]  /*abc0*/  HMMA.16816.F32 R36, R108, R184.reuse, R36 ;  /* 0x000000b86c24723c */ /* 0x084fe20000001824 */
[----:B-----5:R-:W-:Y:S07]  /*abd0*/  LDSM.16.M88.4 R196, [R208+0x4100] ;  /* 0x00410000d0c4783b */ /* 0x020fee0000000200 */
[C---:B------:R-:W-:Y:S01]  /*abe0*/  HMMA.16816.F32 R40, R180.reuse, R184, R40 ;  /* 0x000000b8b428723c */ /* 0x040fe20000001828 */
[----:B------:R-:W0:Y:S07]  /*abf0*/  LDGDEPBAR ;  /* 0x00000000000079af */ /* 0x000e2e0000000000 */
[-C--:B------:R-:W-:Y:S01]  /*ac00*/  HMMA.16816.F32 R44, R180, R186.reuse, R44 ;  /* 0x000000bab42c723c */ /* 0x080fe2000000182c */
[----:B-1----:R-:W1:Y:S07]  /*ac10*/  LDSM.16.M88.4 R192, [R211+0x8100] ;  /* 0x00810000d3c0783b */ /* 0x002e6e0000000200 */
[C---:B------:R-:W-:Y:S01]  /*ac20*/  HMMA.16816.F32 R48, R108.reuse, R186, R48 ;  /* 0x000000ba6c30723c */ /* 0x040fe20000001830 */
[----:B----4-:R-:W2:Y:S07]  /*ac30*/  LDSM.16.M88.4 R200, [R211+0x9100] ;  /* 0x00910000d3c8783b */ /* 0x010eae0000000200 */
[-C--:B------:R-:W-:Y:S01]  /*ac40*/  HMMA.16816.F32 R52, R108, R188.reuse, R52 ;  /* 0x000000bc6c34723c */ /* 0x080fe20000001834 */
[----:B------:R-:W4:Y:S07]  /*ac50*/  LDSM.16.M88.4 R176, [R208+0x4500] ;  /* 0x00450000d0b0783b */ /* 0x000f2e0000000200 */
[C---:B------:R-:W-:Y:S01]  /*ac60*/  HMMA.16816.F32 R56, R180.reuse, R188, R56 ;  /* 0x000000bcb438723c */ /* 0x040fe20000001838 */
[----:B------:R-:W5:Y:S07]  /*ac70*/  LDSM.16.M88.4 R100, [R208+0x4900] ;  /* 0x00490000d064783b */ /* 0x000f6e0000000200 */
[-C--:B------:R-:W-:Y:S01]  /*ac80*/  HMMA.16816.F32 R60, R180, R190.reuse, R60 ;  /* 0x000000beb43c723c */ /* 0x080fe2000000183c */
[----:B------:R-:W-:Y:S07]  /*ac90*/  LDSM.16.M88.4 R180, [R212+0x8100] ;  /* 0x00810000d4b4783b */ /* 0x000fee0000000200 */
[----:B------:R-:W-:Y:S01]  /*aca0*/  HMMA.16816.F32 R64, R108, R190, R64 ;  /* 0x000000be6c40723c */ /* 0x000fe20000001840 */
[----:B------:R-:W3:Y:S07]  /*acb0*/  LDSM.16.M88.4 R108, [R208+0x4d00] ;  /* 0x004d0000d06c783b */ /* 0x000eee0000000200 */
[-C--:B-1----:R-:W-:Y:S01]  /*acc0*/  HMMA.16816.F32 R4, R192, R196.reuse, R4 ;  /* 0x000000c4c004723c */ /* 0x082fe20000001804 */
[----:B------:R-:W1:Y:S07]  /*acd0*/  LDSM.16.M88.4 R184, [R221] ;  /* 0x00000000ddb8783b */ /* 0x000e6e0000000200 */
[C---:B--2---:R-:W-:Y:S01]  /*ace0*/  HMMA.16816.F32 R8, R200.reuse, R196, R8 ;  /* 0x000000c4c808723c */ /* 0x044fe20000001808 */
[----:B------:R-:W2:Y:S07]  /*acf0*/  LDSM.16.M88.4 R188, [R212+0x9100] ;  /* 0x00910000d4bc783b */ /* 0x000eae0000000200 */
[-C--:B------:R-:W-:Y:S08]  /*ad00*/  HMMA.16816.F32 R12, R200, R198.reuse, R12 ;  /* 0x000000c6c80c723c */ /* 0x080ff0000000180c */
[C---:B------:R-:W-:Y:S01]  /*ad10*/  HMMA.16816.F32 R16, R192.reuse, R198, R16 ;  /* 0x000000c6c010723c */ /* 0x040fe20000001810 */
[----:B------:R-:W1:Y:S07]  /*ad20*/  LDSM.16.M88.4 R196, [R220] ;  /* 0x00000000dcc4783b */ /* 0x000e6e0000000200 */
[-C--:B----4-:R-:W-:Y:S08]  /*ad30*/  HMMA.16816.F32 R20, R192, R176.reuse, R20 ;  /* 0x000000b0c014723c */ /* 0x090ff00000001814 */
[C---:B------:R-:W-:Y:S08]  /*ad40*/  HMMA.16816.F32 R24, R200.reuse, R176, R24 ;  /* 0x000000b0c818723c */ /* 0x040ff00000001818 */
[-C--:B------:R-:W-:Y:S08]  /*ad50*/  HMMA.16816.F32 R28, R200, R178.reuse, R28 ;  /* 0x000000b2c81c723c */ /* 0x080ff0000000181c */
[C---:B------:R-:W-:Y:S01]  /*ad60*/  HMMA.16816.F32 R32, R192.reuse, R178, R32 ;  /* 0x000000b2c020723c */ /* 0x040fe20000001820 */
[----:B------:R-:W4:Y:S07]  /*ad70*/  LDSM.16.M88.4 R176, [R219] ;  /* 0x00000000dbb0783b */ /* 0x000f2e0000000200 */
[-C--:B-----5:R-:W-:Y:S08]  /*ad80*/  HMMA.16816.F32 R36, R192, R100.reuse, R36 ;  /* 0x00000064c024723c */ /* 0x0a0ff00000001824 */
[C---:B------:R-:W-:Y:S08]  /*ad90*/  HMMA.16816.F32 R40, R200.reuse, R100, R40 ;  /* 0x00000064c828723c */ /* 0x040ff00000001828 */
[-C--:B------:R-:W-:Y:S08]  /*ada0*/  HMMA.16816.F32 R44, R200, R102.reuse, R44 ;  /* 0x00000066c82c723c */ /* 0x080ff0000000182c */
[C---:B------:R-:W-:Y:S01]  /*adb0*/  HMMA.16816.F32 R48, R192.reuse, R102, R48 ;  /* 0x00000066c030723c */ /* 0x040fe20000001830 */
[----:B------:R-:W5:Y:S07]  /*adc0*/  LDSM.16.M88.4 R100, [R218] ;  /* 0x00000000da64783b */ /* 0x000f6e0000000200 */
[-C--:B---3--:R-:W-:Y:S08]  /*add0*/  HMMA.16816.F32 R52, R192, R108.reuse, R52 ;  /* 0x0000006cc034723c */ /* 0x088ff00000001834 */
[C---:B------:R-:W-:Y:S08]  /*ade0*/  HMMA.16816.F32 R56, R200.reuse, R108, R56 ;  /* 0x0000006cc838723c */ /* 0x040ff00000001838 */
[-C--:B------:R-:W-:Y:S08]  /*adf0*/  HMMA.16816.F32 R60, R200, R110.reuse, R60 ;  /* 0x0000006ec83c723c */ /* 0x080ff0000000183c */
[----:B------:R-:W-:Y:S01]  /*ae00*/  HMMA.16816.F32 R64, R192, R110, R64 ;  /* 0x0000006ec040723c */ /* 0x000fe20000001840 */
[----:B------:R-:W-:Y:S07]  /*ae10*/  LDSM.16.M88.4 R108, [R211+0xa100] ;  /* 0x00a10000d36c783b */ /* 0x000fee0000000200 */
[-C--:B-1----:R-:W-:Y:S01]  /*ae20*/  HMMA.16816.F32 R4, R180, R184.reuse, R4 ;  /* 0x000000b8b404723c */ /* 0x082fe20000001804 */
[----:B------:R-:W-:Y:S07]  /*ae30*/  LDSM.16.M88.4 R192, [R211+0xb100] ;  /* 0x00b10000d3c0783b */ /* 0x000fee0000000200 */
[C---:B--2---:R-:W-:Y:S08]  /*ae40*/  HMMA.16816.F32 R8, R188.reuse, R184, R8 ;  /* 0x000000b8bc08723c */ /* 0x044ff00000001808 */
        /* <DEDUP_REMOVED lines=12> */
[----:B------:R-:W2:Y:S07]  /*af10*/  LDSM.16.M88.4 R176, [R208+0x5500] ;  /* 0x00550000d0b0783b */ /* 0x000eae0000000200 */
[-C--:B-----5:R-:W-:Y:S08]  /*af20*/  HMMA.16816.F32 R52, R180, R100.reuse, R52 ;  /* 0x00000064b434723c */ /* 0x0a0ff00000001834 */
        /* <DEDUP_REMOVED lines=46> */
[----:B------:R-:W-:Y:S09]  /*b210*/  FMUL.FTZ R17, R17, c[0x0][0x320] ;  /* 0x0000c80011117a20 */ /* 0x000ff20000410000 */
[----:B------:R1:W-:Y:S10]  /*b220*/  MUFU.TANH R177, R7 ;  /* 0x0000000700b17308 */ /* 0x0003f40000002400 */
[----:B------:R-:W-:Y:S10]  /*b230*/  MUFU.TANH R16, R16 ;  /* 0x0000001000107308 */ /* 0x000ff40000002400 */
[----:B------:R-:W2:Y:S01]  /*b240*/  MUFU.TANH R179, R8 ;  /* 0x0000000800b37308 */ /* 0x000ea20000002400 */
[----:B-1----:R-:W1:Y:S09]  /*b250*/  LDSM.16.M88.4 R4, [R216] ;  /* 0x00000000d804783b */ /* 0x002e720000000200 */
[----:B------:R-:W-:Y:S10]  /*b260*/  MUFU.TANH R17, R17 ;  /* 0x0000001100117308 */ /* 0x000ff40000002400 */
[----:B------:R-:W3:Y:S01]  /*b270*/  MUFU.TANH R188, R9 ;  /* 0x0000000900bc7308 */ /* 0x000ee20000002400 */
[----:B--2---:R-:W-:Y:S09]  /*b280*/  FMNMX.FTZ R0, R179, R106, !PT ;  /* 0x0000006ab3007209 */ /* 0x004ff20007810000 */
[----:B------:R-:W2:Y:S10]  /*b290*/  MUFU.TANH R180, R13 ;  /* 0x0000000d00b47308 */ /* 0x000eb40000002400 */
[----:B------:R-:W-:Y:S01]  /*b2a0*/  MUFU.TANH R189, R10 ;  /* 0x0000000a00bd7308 */ /* 0x000fe20000002400 */
[-C--:B-1----:R-:W-:Y:S03]  /*b2b0*/  HMMA.16816.F32 R20, R100, R4.reuse, R20 ;  /* 0x000000046414723c */ /* 0x082fe60000001814 */
[----:B---3--:R-:W-:Y:S06]  /*b2c0*/  FMNMX.FTZ R0, R188, R0, !PT ;  /* 0x00000000bc007209 */ /* 0x008fec0007810000 */
[----:B------:R-:W-:Y:S03]  /*b2d0*/  MUFU.TANH R183, R14 ;  /* 0x0000000e00b77308 */ /* 0x000fe60000002400 */
[----:B------:R-:W-:Y:S01]  /*b2e0*/  FMNMX.FTZ R0, R181, R0, !PT ;  /* 0x00000000b5007209 */ /* 0x000fe20007810000 */
[C---:B------:R-:W-:Y:S04]  /*b2f0*/  HMMA.16816.F32 R24, R184.reuse, R4, R24 ;  /* 0x00000004b818723c */ /* 0x040fe80000001818 */
[----:B--2---:R-:W-:Y:S02]  /*b300*/  FMNMX.FTZ R0, R180, R0, !PT ;  /* 0x00000000b4007209 */ /* 0x004fe40007810000 */
        /* <DEDUP_REMOVED lines=22> */
[----:B------:R3:W-:Y:S01]  /*b470*/  MUFU.TANH R192, R33 ;  /* 0x0000002100c07308 */ /* 0x0007e20000002400 */
[----:B------:R-:W-:Y:S02]  /*b480*/  FMUL.FTZ R35, R35, c[0x0][0x320] ;  /* 0x0000c80023237a20 */ /* 0x000fe40000410000 */
[----:B------:R-:W-:Y:S01]  /*b490*/  FMUL.FTZ R24, R24, c[0x0][0x320] ;  /* 0x0000c80018187a20 */ /* 0x000fe20000410000 */
[----:B--2---:R-:W2:Y:S01]  /*b4a0*/  LDL R23, [R1+0x24] ;  /* 0x0000240001177983 */ /* 0x004ea20000100800 */
[----:B------:R-:W-:Y:S02]  /*b4b0*/  FMUL.FTZ R27, R27, c[0x0][0x320] ;  /* 0x0000c8001b1b7a20 */ /* 0x000fe40000410000 */
[----:B------:R-:W-:Y:S03]  /*b4c0*/  FMUL.FTZ R34, R34, c[0x0][0x320] ;  /* 0x0000c80022227a20 */ /* 0x000fe60000410000 */
[----:B------:R4:W-:Y:S10]  /*b4d0*/  MUFU.TANH R233, R31 ;  /* 0x0000001f00e97308 */ /* 0x0009f40000002400 */
[----:B------:R-:W-:Y:S01]  /*b4e0*/  MUFU.TANH R193, R20 ;  /* 0x0000001400c17308 */ /* 0x000fe20000002400 */
[-C--:B-1----:R-:W-:Y:S01]  /*b4f0*/  HMMA.16816.F32 R36, R100, R8.reuse, R36 ;  /* 0x000000086424723c */ /* 0x082fe20000001824 */
[----:B---3--:R-:W3:Y:S08]  /*b500*/  LDL R33, [R1+0x30] ;  /* 0x0000300001217983 */ /* 0x008ef00000100800 */
[----:B------:R1:W-:Y:S01]  /*b510*/  MUFU.TANH R191, R32 ;  /* 0x0000002000bf7308 */ /* 0x0003e20000002400 */
[C---:B------:R-:W-:Y:S01]  /*b520*/  HMMA.16816.F32 R40, R184.reuse, R8, R40 ;  /* 0x00000008b828723c */ /* 0x040fe20000001828 */
[----:B----4-:R-:W4:Y:S06]  /*b530*/  LDL.64 R30, [R1+0x48] ;  /* 0x00004800011e7983 */ /* 0x010f2c0000100a00 */
[----:B------:R-:W-:Y:S02]  /*b540*/  MOV R9, c[0x0][0x1e0] ;  /* 0x0000780000097a02 */ /* 0x000fe40000000f00 */
[----:B------:R-:W5:Y:S01]  /*b550*/  MUFU.TANH R18, R18 ;  /* 0x0000001200127308 */ /* 0x000f620000002400 */
[-C--:B------:R-:W-:Y:S03]  /*b560*/  HMMA.16816.F32 R44, R184, R10.reuse, R44 ;  /* 0x0000000ab82c723c */ /* 0x080fe6000000182c */
[----:B------:R-:W-:Y:S01]  /*b570*/  SHF.L.U32 R9, R9, 0x5, RZ ;  /* 0x0000000509097819 */ /* 0x000fe200000006ff */
[----:B------:R-:W-:Y:S04]  /*b580*/  FMUL.FTZ R36, R36, c[0x0][0x320] ;  /* 0x0000c80024247a20 */ /* 0x000fe80000410000 */
[C---:B------:R-:W-:Y:S01]  /*b590*/  HMMA.16816.F32 R48, R100.reuse, R10, R48 ;  /* 0x0000000a6430723c */ /* 0x040fe20000001830 */
[----:B------:R5:W-:Y:S03]  /*b5a0*/  MUFU.TANH R201, R29 ;  /* 0x0000001d00c97308 */ /* 0x000be60000002400 */
[----:B------:R-:W-:Y:S01]  /*b5b0*/  FMUL.FTZ R37, R37, c[0x0][0x320] ;  /* 0x0000c80025257a20 */ /* 0x000fe20000410000 */
[----:B-1----:R-:W2:Y:S01]  /*b5c0*/  LDL R32, [R1+0x28] ;  /* 0x0000280001207983 */ /* 0x002ea20000100800 */
[----:B------:R-:W-:Y:S02]  /*b5d0*/  FMUL.FTZ R38, R38, c[0x0][0x320] ;  /* 0x0000c80026267a20 */ /* 0x000fe40000410000 */
[----:B------:R-:W-:Y:S01]  /*b5e0*/  FMUL.FTZ R39, R39, c[0x0][0x320] ;  /* 0x0000c80027277a20 */ /* 0x000fe20000410000 */
[-C--:B------:R-:W-:Y:S02]  /*b5f0*/  HMMA.16816.F32 R52, R100, R4.reuse, R52 ;  /* 0x000000046434723c */ /* 0x080fe40000001834 */
[----:B------:R-:W-:Y:S01]  /*b600*/  MUFU.TANH R231, R36 ;  /* 0x0000002400e77308 */ /* 0x000fe20000002400 */
[----:B------:R-:W-:Y:S02]  /*b610*/  FMUL.FTZ R42, R42, c[0x0][0x320] ;  /* 0x0000c8002a2a7a20 */ /* 0x000fe40000410000 */
[----:B------:R-:W-:Y:S02]  /*b620*/  FMUL.FTZ R41, R41, c[0x0][0x320] ;  /* 0x0000c80029297a20 */ /* 0x000fe40000410000 */
[----:B------:R-:W-:Y:S01]  /*b630*/  FMUL.FTZ R46, R46, c[0x0][0x320] ;  /* 0x0000c8002e2e7a20 */ /* 0x000fe20000410000 */
[C---:B------:R-:W-:Y:S04]  /*b640*/  HMMA.16816.F32 R56, R184.reuse, R4, R56 ;  /* 0x00000004b838723c */ /* 0x040fe80000001838 */
[----:B------:R1:W-:Y:S01]  /*b650*/  MUFU.TANH R232, R37 ;  /* 0x0000002500e87308 */ /* 0x0003e20000002400 */
[----:B------:R-:W-:Y:S02]  /*b660*/  FMUL.FTZ R40, R40, c[0x0][0x320] ;  /* 0x0000c80028287a20 */ /* 0x000fe40000410000 */
[----:B------:R-:W-:Y:S01]  /*b670*/  FMUL.FTZ R50, R50, c[0x0][0x320] ;  /* 0x0000c80032327a20 */ /* 0x000fe20000410000 */
[----:B-----5:R-:W5:Y:S01]  /*b680*/  LDL R29, [R1+0x2c] ;  /* 0x00002c00011d7983 */ /* 0x020f620000100800 */
[-C--:B------:R-:W-:Y:S03]  /*b690*/  HMMA.16816.F32 R60, R184, R6.reuse, R60 ;  /* 0x00000006b83c723c */ /* 0x080fe6000000183c */
[----:B------:R-:W-:Y:S01]  /*b6a0*/  FMNMX.FTZ R5, R176, R2, !PT ;  /* 0x00000002b0057209 */ /* 0x000fe20007810000 */
[----:B------:R-:W-:Y:S01]  /*b6b0*/  FMUL.FTZ R49, R49, c[0x0][0x320] ;  /* 0x0000c80031317a20 */ /* 0x000fe20000410000 */
[----:B------:R-:W-:Y:S01]  /*b6c0*/  MUFU.TANH R185, R46 ;  /* 0x0000002e00b97308 */ /* 0x000fe20000002400 */
[----:B------:R-:W-:Y:S01]  /*b6d0*/  FMNMX.FTZ R4, R178, R3, !PT ;  /* 0x00000003b2047209 */ /* 0x000fe20007810000 */
[----:B------:R-:W-:Y:S01]  /*b6e0*/  FMUL.FTZ R52, R52, c[0x0][0x320] ;  /* 0x0000c80034347a20 */ /* 0x000fe20000410000 */
[----:B------:R-:W-:Y:S04]  /*b6f0*/  HMMA.16816.F32 R64, R100, R6, R64 ;  /* 0x000000066440723c */ /* 0x000fe80000001840 */
[----:B------:R-:W-:Y:S01]  /*b700*/  FMUL.FTZ R53, R53, c[0x0][0x320] ;  /* 0x0000c80035357a20 */ /* 0x000fe20000410000 */
[----:B------:R-:W-:Y:S01]  /*b710*/  FMNMX.FTZ R4, R177, R4, !PT ;  /* 0x00000004b1047209 */ /* 0x000fe20007810000 */
[----:B------:R-:W-:Y:S01]  /*b720*/  FMUL.FTZ R54, R54, c[0x0][0x320] ;  /* 0x0000c80036367a20 */ /* 0x000fe20000410000 */
[----:B------:R-:W1:Y:S01]  /*b730*/  MUFU.TANH R194, R21 ;  /* 0x0000001500c27308 */ /* 0x000e620000002400 */
[----:B------:R-:W-:Y:S01]  /*b740*/  FMUL.FTZ R55, R55, c[0x0][0x320] ;  /* 0x0000c80037377a20 */ /* 0x000fe20000410000 */
[----:B------:R-:W-:Y:S01]  /*b750*/  FMNMX.FTZ R4, R18, R4, !PT ;  /* 0x0000000412047209 */ /* 0x000fe20007810000 */
[----:B-1----:R-:W2:Y:S02]  /*b760*/  LDL.64 R36, [R1+0x58] ;  /* 0x0000580001247983 */ /* 0x002ea40000100a00 */
[----:B------:R-:W-:Y:S01]  /*b770*/  FMUL.FTZ R51, R51, c[0x0][0x320] ;  /* 0x0000c80033337a20 */ /* 0x000fe20000410000 */
[----:B------:R-:W-:Y:S01]  /*b780*/  FMNMX.FTZ R6, R189, R107, !PT ;  /* 0x0000006bbd067209 */ /* 0x000fe20007810000 */
[----:B------:R-:W-:Y:S01]  /*b790*/  FMUL.FTZ R44, R44, c[0x0][0x320] ;  /* 0x0000c8002c2c7a20 */ /* 0x000fe20000410000 */
[----:B------:R-:W-:Y:S01]  /*b7a0*/  FMNMX.FTZ R5, R111, R5, !PT ;  /* 0x000000056f057209 */ /* 0x000fe20007810000 */
[----:B------:R-:W-:Y:S01]  /*b7b0*/  FMUL.FTZ R57, R57, c[0x0][0x320] ;  /* 0x0000c80039397a20 */ /* 0x000fe20000410000 */
[----:B------:R-:W1:Y:S01]  /*b7c0*/  MUFU.TANH R19, R19 ;  /* 0x0000001300137308 */ /* 0x000e620000002400 */
        /* <DEDUP_REMOVED lines=12> */
[----:B------:R-:W-:Y:S02]  /*b890*/  FMUL.FTZ R67, R67, c[0x0][0x320] ;  /* 0x0000c80043437a20 */ /* 0x000fe40000410000 */
[----:B------:R-:W-:Y:S01]  /*b8a0*/  FMUL.FTZ R64, R64, c[0x0][0x320] ;  /* 0x0000c80040407a20 */ /* 0x000fe20000410000 */
[----:B------:R-:W-:Y:S01]  /*b8b0*/  FMNMX.FTZ R5, R194, R5, !PT ;  /* 0x00000005c2057209 */ /* 0x000fe20007810000 */
[----:B------:R-:W-:Y:S02]  /*b8c0*/  FMUL.FTZ R58, R58, c[0x0][0x320] ;  /* 0x0000c8003a3a7a20 */ /* 0x000fe40000410000 */
[----:B------:R-:W-:Y:S01]  /*b8d0*/  FMUL.FTZ R59, R59, c[0x0][0x320] ;  /* 0x0000c8003b3b7a20 */ /* 0x000fe20000410000 */
[----:B------:R-:W1:Y:S01]  /*b8e0*/  MUFU.TANH R195, R34 ;  /* 0x0000002200c37308 */ /* 0x000e620000002400 */
[----:B------:R-:W-:Y:S01]  /*b8f0*/  FMUL.FTZ R48, R48, c[0x0][0x320] ;  /* 0x0000c80030307a20 */ /* 0x000fe20000410000 */
[----:B------:R-:W-:Y:S01]  /*b900*/  FMNMX.FTZ R5, R191, R5, !PT ;  /* 0x00000005bf057209 */ /* 0x000fe20007810000 */
[----:B------:R-:W-:Y:S01]  /*b910*/  FMUL.FTZ R62, R62, c[0x0][0x320] ;  /* 0x0000c8003e3e7a20 */ /* 0x000fe20000410000 */
[----:B-1----:R-:W-:Y:S01]  /*b920*/  FMNMX.FTZ R4, R19, R4, !PT ;  /* 0x0000000413047209 */ /* 0x002fe20007810000 */
[----:B------:R-:W-:Y:S01]  /*b930*/  FMUL.FTZ R45, R45, c[0x0][0x320] ;  /* 0x0000c8002d2d7a20 */ /* 0x000fe20000410000 */
[----:B------:R-:W-:Y:S01]  /*b940*/  FMNMX.FTZ R5, R192, R5, !PT ;  /* 0x00000005c0057209 */ /* 0x000fe20007810000 */
[----:B------:R-:W-:Y:S02]  /*b950*/  FMUL.FTZ R56, R56, c[0x0][0x320] ;  /* 0x0000c80038387a20 */ /* 0x000fe40000410000 */
[----:B------:R-:W-:Y:S01]  /*b960*/  FMUL.FTZ R47, R47, c[0x0][0x320] ;  /* 0x0000c8002f2f7a20 */ /* 0x000fe20000410000 */
[----:B------:R1:W1:Y:S01]  /*b970*/  MUFU.TANH R196, R35 ;  /* 0x0000002300c47308 */ /* 0x0002620000002400 */
[----:B------:R-:W-:Y:S02]  /*b980*/  FMNMX.FTZ R5, R231, R5, !PT ;  /* 0x00000005e7057209 */ /* 0x000fe40007810000 */
[----:B------:R-:W-:Y:S02]  /*b990*/  FMNMX.FTZ R4, R197, R4, !PT ;  /* 0x00000004c5047209 */ /* 0x000fe40007810000 */
[----:B------:R-:W-:Y:S02]  /*b9a0*/  FMNMX.FTZ R5, R232, R5, !PT ;  /* 0x00000005e8057209 */ /* 0x000fe40007810000 */
[----:B------:R-:W-:Y:S03]  /*b9b0*/  FMNMX.FTZ R4, R198, R4, !PT ;  /* 0x00000004c6047209 */ /* 0x000fe60007810000 */
[----:B------:R-:W1:Y:S01]  /*b9c0*/  MUFU.TANH R203, R48 ;  /* 0x0000003000cb7308 */ /* 0x000e620000002400 */
[----:B------:R-:W-:Y:S02]  /*b9d0*/  FMNMX.FTZ R4, R195, R4, !PT ;  /* 0x00000004c3047209 */ /* 0x000fe40007810000 */
[----:B------:R-:W-:Y:S07]  /*b9e0*/  MOV R34, c[0x0][0x1e0] ;  /* 0x0000780000227a02 */ /* 0x000fee0000000f00 */
[----:B------:R-:W1:Y:S02]  /*b9f0*/  MUFU.TANH R235, R38 ;  /* 0x0000002600eb7308 */ /* 0x000e640000002400 */
[----:B-1----:R-:W-:Y:S02]  /*ba00*/  MOV R35, 0x5 ;  /* 0x0000000500237802 */ /* 0x002fe40000000f00 */
[----:B------:R-:W-:Y:S02]  /*ba10*/  FMNMX.FTZ R4, R196, R4, !PT ;  /* 0x00000004c4047209 */ /* 0x000fe40007810000 */
[----:B------:R-:W-:Y:S04]  /*ba20*/  SHF.L.U64.HI R34, R34, R35, c[0x0][0x1e4] ;  /* 0x0000790022227619 */ /* 0x000fe80000010223 */
[----:B------:R-:W1:Y:S01]  /*ba30*/  MUFU.TANH R229, R49 ;  /* 0x0000003100e57308 */ /* 0x000e620000002400 */
[----:B------:R-:W-:Y:S09]  /*ba40*/  FMNMX.FTZ R5, R203, R5, !PT ;  /* 0x00000005cb057209 */ /* 0x000ff20007810000 */
[----:B------:R-:W1:Y:S01]  /*ba50*/  MUFU.TANH R207, R52 ;  /* 0x0000003400cf7308 */ /* 0x000e620000002400 */
[----:B------:R-:W-:Y:S09]  /*ba60*/  FMNMX.FTZ R4, R235, R4, !PT ;  /* 0x00000004eb047209 */ /* 0x000ff20007810000 */
[----:B------:R-:W1:Y:S02]  /*ba70*/  MUFU.TANH R236, R39 ;  /* 0x0000002700ec7308 */ /* 0x000e640000002400 */
[----:B-1----:R-:W-:Y:S08]  /*ba80*/  FMNMX.FTZ R5, R229, R5, !PT ;  /* 0x00000005e5057209 */ /* 0x002ff00007810000 */
[----:B------:R-:W1:Y:S01]  /*ba90*/  MUFU.TANH R234, R50 ;  /* 0x0000003200ea7308 */ /* 0x000e620000002400 */
[----:B------:R-:W-:Y:S04]  /*baa0*/  MOV R187, R207 ;  /* 0x000000cf00bb7202 */ /* 0x000fe80000000f00 */
[----:B------:R-:W-:Y:S05]  /*bab0*/  FMNMX.FTZ R5, R187, R5, !PT ;  /* 0x00000005bb057209 */ /* 0x000fea0007810000 */
        /* <DEDUP_REMOVED lines=12> */
[----:B------:R-:W-:Y:S01]  /*bb80*/  MUFU.TANH R202, R28 ;  /* 0x0000001c00ca7308 */ /* 0x000fe20000002400 */
[----:B------:R-:W-:Y:S09]  /*bb90*/  FMNMX.FTZ R0, R200, R0, !PT ;  /* 0x00000000c8007209 */ /* 0x000ff20007810000 */
[----:B------:R-:W1:Y:S02]  /*bba0*/  MUFU.TANH R28, R65 ;  /* 0x00000041001c7308 */ /* 0x000e640000002400 */
[----:B-1----:R-:W-:Y:S08]  /*bbb0*/  FMNMX.FTZ R4, R244, R4, !PT ;  /* 0x00000004f4047209 */ /* 0x002ff00007810000 */
[----:B------:R-:W1:Y:S10]  /*bbc0*/  MUFU.TANH R199, R25 ;  /* 0x0000001900c77308 */ /* 0x000e740000002400 */
[----:B------:R-:W1:Y:S01]  /*bbd0*/  MUFU.TANH R50, R55 ;  /* 0x0000003700327308 */ /* 0x000e620000002400 */
[----:B------:R-:W-:Y:S05]  /*bbe0*/  FMNMX.FTZ R5, R28, R5, !PT ;  /* 0x000000051c057209 */ /* 0x000fea0007810000 */
[----:B------:R-:W3:Y:S04]  /*bbf0*/  SHFL.BFLY PT, R8, R5, 0x2, 0x1f ;  /* 0x0c401f0005087f89 */ /* 0x000ee800000e0000 */
[----:B------:R-:W-:Y:S01]  /*bc00*/  MUFU.TANH R243, R42 ;  /* 0x0000002a00f37308 */ /* 0x000fe20000002400 */
[----:B-1----:R-:W-:Y:S04]  /*bc10*/  FMNMX.FTZ R0, R199, R0, !PT ;  /* 0x00000000c7007209 */ /* 0x002fe80007810000 */
[----:B------:R-:W-:Y:S05]  /*bc20*/  FMNMX.FTZ R0, R202, R0, !PT ;  /* 0x00000000ca007209 */ /* 0x000fea0007810000 */
[----:B------:R-:W1:Y:S01]  /*bc30*/  MUFU.TANH R42, R66 ;  /* 0x00000042002a7308 */ /* 0x000e620000002400 */
[----:B------:R-:W-:Y:S02]  /*bc40*/  FMNMX.FTZ R0, R201, R0, !PT ;  /* 0x00000000c9007209 */ /* 0x000fe40007810000 */
[----:B------:R-:W-:Y:S07]  /*bc50*/  FMNMX.FTZ R4, R50, R4, !PT ;  /* 0x0000000432047209 */ /* 0x000fee0007810000 */
[----:B------:R-:W-:Y:S01]  /*bc60*/  MUFU.TANH R240, R41 ;  /* 0x0000002900f07308 */ /* 0x000fe20000002400 */
[----:B---3--:R-:W-:Y:S05]  /*bc70*/  FMNMX.FTZ R5, R5, R8, !PT ;  /* 0x0000000805057209 */ /* 0x008fea0007810000 */
[----:B------:R-:W3:Y:S04]  /*bc80*/  SHFL.BFLY PT, R105, R5, 0x1, 0x1f ;  /* 0x0c201f0005697f89 */ /* 0x000ee800000e0000 */
[----:B------:R-:W4:Y:S01]  /*bc90*/  MUFU.TANH R41, R67 ;  /* 0x0000004300297308 */ /* 0x000f220000002400 */
[----:B-1----:R-:W-:Y:S09]  /*bca0*/  FMNMX.FTZ R4, R42, R4, !PT ;  /* 0x000000042a047209 */ /* 0x002ff20007810000 */
[----:B------:R-:W1:Y:S10]  /*bcb0*/  MUFU.TANH R241, R40 ;  /* 0x0000002800f17308 */ /* 0x000e740000002400 */
[----:B------:R-:W5:Y:S01]  /*bcc0*/  MUFU.TANH R238, R44 ;  /* 0x0000002c00ee7308 */ /* 0x000f620000002400 */
[----:B---3--:R-:W-:Y:S02]  /*bcd0*/  FMNMX.FTZ R105, R5, R105, !PT ;  /* 0x0000006905697209 */ /* 0x008fe40007810000 */
[----:B----4-:R-:W-:Y:S03]  /*bce0*/  FMNMX.FTZ R4, R41, R4, !PT ;  /* 0x0000000429047209 */ /* 0x010fe60007810000 */
[----:B------:R-:W-:Y:S02]  /*bcf0*/  FMUL.FTZ R110, R105, c[0x0][0x2d0] ;  /* 0x0000b400696e7a20 */ /* 0x000fe40000410000 */
[----:B------:R-:W3:Y:S02]  /*bd00*/  SHFL.BFLY PT, R7, R4, 0x2, 0x1f ;  /* 0x0c401f0004077f89 */ /* 0x000ee400000e0000 */
[----:B------:R-:W4:Y:S01]  /*bd10*/  MUFU.TANH R239, R45 ;  /* 0x0000002d00ef7308 */ /* 0x000f220000002400 */
[----:B-1----:R-:W-:Y:S04]  /*bd20*/  FMNMX.FTZ R0, R241, R0, !PT ;  /* 0x00000000f1007209 */ /* 0x002fe80007810000 */
[----:B------:R-:W-:Y:S05]  /*bd30*/  FMNMX.FTZ R0, R240, R0, !PT ;  /* 0x00000000f0007209 */ /* 0x000fea0007810000 */
[----:B------:R-:W1:Y:S01]  /*bd40*/  MUFU.TANH R24, R56 ;  /* 0x0000003800187308 */ /* 0x000e620000002400 */
[----:B-----5:R-:W-:Y:S09]  /*bd50*/  FMNMX.FTZ R0, R238, R0, !PT ;  /* 0x00000000ee007209 */ /* 0x020ff20007810000 */
[----:B------:R-:W5:Y:S01]  /*bd60*/  MUFU.TANH R206, R27 ;  /* 0x0000001b00ce7308 */ /* 0x000f620000002400 */
[----:B---3--:R-:W-:Y:S02]  /*bd70*/  FMNMX.FTZ R4, R4, R7, !PT ;  /* 0x0000000704047209 */ /* 0x008fe40007810000 */
[----:B----4-:R-:W-:Y:S03]  /*bd80*/  FMNMX.FTZ R0, R239, R0, !PT ;  /* 0x00000000ef007209 */ /* 0x010fe60007810000 */
[----:B------:R-:W3:Y:S04]  /*bd90*/  SHFL.BFLY PT, R104, R4, 0x1, 0x1f ;  /* 0x0c201f0004687f89 */ /* 0x000ee800000e0000 */
[----:B------:R-:W4:Y:S01]  /*bda0*/  MUFU.TANH R27, R57 ;  /* 0x00000039001b7308 */ /* 0x000f220000002400 */
[----:B-1----:R-:W-:Y:S09]  /*bdb0*/  FMNMX.FTZ R0, R24, R0, !PT ;  /* 0x0000000018007209 */ /* 0x002ff20007810000 */
[----:B------:R-:W1:Y:S01]  /*bdc0*/  MUFU.TANH R245, R60 ;  /* 0x0000003c00f57308 */ /* 0x000e620000002400 */
[----:B-----5:R-:W-:Y:S04]  /*bdd0*/  FMNMX.FTZ R6, R206, R6, !PT ;  /* 0x00000006ce067209 */ /* 0x020fe80007810000 */
[----:B------:R-:W-:Y:S05]  /*bde0*/  FMNMX.FTZ R6, R230, R6, !PT ;  /* 0x00000006e6067209 */ /* 0x000fea0007810000 */
[----:B------:R-:W5:Y:S01]  /*bdf0*/  MUFU.TANH R51, R61 ;  /* 0x0000003d00337308 */ /* 0x000f620000002400 */
[----:B---3--:R-:W-:Y:S01]  /*be00*/  FMNMX.FTZ R104, R4, R104, !PT ;  /* 0x0000006804687209 */ /* 0x008fe20007810000 */
[--C-:B------:R-:W-:Y:S01]  /*be10*/  FFMA.FTZ R4, R176, c[0x0][0x2d0], -R110.reuse ;  /* 0x0000b400b0047a23 */ /* 0x100fe2000001086e */
[----:B----4-:R-:W-:Y:S07]  /*be20*/  FMNMX.FTZ R0, R27, R0, !PT ;  /* 0x000000001b007209 */ /* 0x010fee0007810000 */
[----:B------:R3:W-:Y:S01]  /*be30*/  MUFU.EX2 R22, R4 ;  /* 0x0000000400167308 */ /* 0x0007e20000000800 */
[----:B-1----:R-:W-:Y:S09]  /*be40*/  FMNMX.FTZ R0, R245, R0, !PT ;  /* 0x00000000f5007209 */ /* 0x002ff20007810000 */
[----:B------:R-:W1:Y:S01]  /*be50*/  MUFU.TANH R184, R43 ;  /* 0x0000002b00b87308 */ /* 0x000e620000002400 */
[----:B-----5:R-:W-:Y:S05]  /*be60*/  FMNMX.FTZ R0, R51, R0, !PT ;  /* 0x0000000033007209 */ /* 0x020fea0007810000 */
[----:B------:R-:W4:Y:S04]  /*be70*/  SHFL.BFLY PT, R103, R0, 0x2, 0x1f ;  /* 0x0c401f0000677f89 */ /* 0x000f2800000e0000 */
[----:B------:R-:W5:Y:S01]  /*be80*/  MUFU.TANH R186, R47 ;  /* 0x0000002f00ba7308 */ /* 0x000f620000002400 */
[--C-:B---3--:R-:W-:Y:S02]  /*be90*/  FFMA.FTZ R4, R111, c[0x0][0x2d0], -R110.reuse ;  /* 0x0000b4006f047a23 */ /* 0x108fe4000001086e */
[----:B------:R-:W-:Y:S07]  /*bea0*/  FMUL.FTZ R111, R104, c[0x0][0x2d0] ;  /* 0x0000b400686f7a20 */ /* 0x000fee0000410000 */
[----:B------:R3:W-:Y:S01]  /*beb0*/  MUFU.EX2 R20, R4 ;  /* 0x0000000400147308 */ /* 0x0007e20000000800 */
[--C-:B------:R-:W-:Y:S02]  /*bec0*/  FFMA.FTZ R64, R196, c[0x0][0x2d0], -R111.reuse ;  /* 0x0000b400c4407a23 */ /* 0x100fe4000001086f */
[--C-:B------:R-:W-:Y:S02]  /*bed0*/  FFMA.FTZ R56, R198, c[0x0][0x2d0], -R111.reuse ;  /* 0x0000b400c6387a23 */ /* 0x100fe4000001086f */
[--C-:B------:R-:W-:Y:S05]  /*bee0*/  FFMA.FTZ R60, R195, c[0x0][0x2d0], -R111.reuse ;  /* 0x0000b400c33c7a23 */ /* 0x100fea000001086f */
[----:B------:R-:W2:Y:S01]  /*bef0*/  MUFU.TANH R40, R58 ;  /* 0x0000003a00287308 */ /* 0x000ea20000002400 */
[----:B----4-:R-:W-:Y:S02]  /*bf00*/  FMNMX.FTZ R103, R0, R103, !PT ;  /* 0x0000006700677209 */ /* 0x010fe40007810000 */
[----:B------:R-:W-:Y:S03]  /*bf10*/  FMNMX.FTZ R0, R233, R6, !PT ;  /* 0x00000006e9007209 */ /* 0x000fe60007810000 */
[----:B------:R-:W4:Y:S01]  /*bf20*/  SHFL.BFLY PT, R7, R103, 0x1, 0x1f ;  /* 0x0c201f0067077f89 */ /* 0x000f2200000e0000 */
[----:B------:R-:W-:Y:S01]  /*bf30*/  FMNMX.FTZ R6, R243, R0, !PT ;  /* 0x00000000f3067209 */ /* 0x000fe20007810000 */
[----:B------:R-:W-:Y:S02]  /*bf40*/  FMUL.FTZ R0, R63, c[0x0][0x320] ;  /* 0x0000c8003f007a20 */ /* 0x000fe40000410000 */
[----:B------:R-:W2:Y:S01]  /*bf50*/  MUFU.TANH R49, R59 ;  /* 0x0000003b00317308 */ /* 0x000ea20000002400 */
[----:B-1----:R-:W-:Y:S01]  /*bf60*/  FMNMX.FTZ R5, R184, R6, !PT ;  /* 0x00000006b8057209 */ /* 0x002fe20007810000 */
[----:B---3--:R-:W-:Y:S03]  /*bf70*/  FFMA.FTZ R4, R16, c[0x0][0x2d0], -R110 ;  /* 0x0000b40010047a23 */ /* 0x008fe6000001086e */
[----:B------:R-:W-:Y:S05]  /*bf80*/  FMNMX.FTZ R5, R185, R5, !PT ;  /* 0x00000005b9057209 */ /* 0x000fea0007810000 */
[----:B------:R1:W-:Y:S10]  /*bf90*/  MUFU.TANH R109, R0 ;  /* 0x00000000006d7308 */ /* 0x0003f40000002400 */
[----:B------:R3:W-:Y:S01]  /*bfa0*/  MUFU.EX2 R48, R4 ;  /* 0x0000000400307308 */ /* 0x0007e20000000800 */
[----:B----4-:R-:W-:Y:S01]  /*bfb0*/  FMNMX.FTZ R103, R103, R7, !PT ;  /* 0x0000000767677209 */ /* 0x010fe20007810000 */
[----:B------:R-:W-:Y:S04]  /*bfc0*/  @P0 IMAD.WIDE.U32 R6, R204, c[0x0][0x1e0], RZ ;  /* 0x00007800cc060a25 */ /* 0x000fe800078e00ff */
[----:B------:R-:W-:Y:S04]  /*bfd0*/  FMUL.FTZ R176, R103, c[0x0][0x2d0] ;  /* 0x0000b40067b07a20 */ /* 0x000fe80000410000 */
[----:B------:R-:W-:Y:S01]  /*bfe0*/  MUFU.TANH R108, R62 ;  /* 0x0000003e006c7308 */ /* 0x000fe20000002400 */
[----:B-1----:R-:W-:Y:S01]  /*bff0*/  FADD.FTZ R0, -R105, R2 ;  /* 0x0000000269007221 */ /* 0x002fe20000010100 */
[----:B-----5:R-:W-:Y:S01]  /*c000*/  FMNMX.FTZ R2, R186, R5, !PT ;  /* 0x00000005ba027209 */ /* 0x020fe20007810000 */
[----:B------:R-:W-:Y:S02]  /*c010*/  FFMA.FTZ R5, R17, c[0x0][0x2d0], -R110 ;  /* 0x0000b40011057a23 */ /* 0x000fe4000001086e */
[----:B------:R-:W-:Y:S01]  /*c020*/  FMUL.FTZ R0, R0, c[0x0][0x2d0] ;  /* 0x0000b40000007a20 */ /* 0x000fe20000410000 */
[----:B--2---:R-:W-:Y:S04]  /*c030*/  FMNMX.FTZ R2, R40, R2, !PT ;  /* 0x0000000228027209 */ /* 0x004fe80007810000 */
[----:B------:R1:W-:Y:S01]  /*c040*/  MUFU.EX2 R45, R5 ;  /* 0x00000005002d7308 */ /* 0x0003e20000000800 */
[----:B------:R-:W-:Y:S01]  /*c050*/  FMNMX.FTZ R2, R49, R2, !PT ;  /* 0x0000000231027209 */ /* 0x000fe20007810000 */
[--C-:B---3--:R-:W-:Y:S08]  /*c060*/  FFMA.FTZ R4, R178, c[0x0][0x2d0], -R111.reuse ;  /* 0x0000b400b2047a23 */ /* 0x108ff0000001086f */
[----:B------:R2:W3:Y:S10]  /*c070*/  MUFU.EX2 R101, R0 ;  /* 0x0000000000657308 */ /* 0x0004f40000000800 */
[----:B------:R4:W-:Y:S01]  /*c080*/  MUFU.EX2 R178, R4 ;  /* 0x0000000400b27308 */ /* 0x0009e20000000800 */
[----:B-1----:R-:W-:Y:S02]  /*c090*/  FFMA.FTZ R5, R18, c[0x0][0x2d0], -R111 ;  /* 0x0000b40012057a23 */ /* 0x002fe4000001086f */
[----:B------:R-:W-:Y:S07]  /*c0a0*/  FFMA.FTZ R18, R181, c[0x0][0x2d0], -R176 ;  /* 0x0000b400b5127a23 */ /* 0x000fee00000108b0 */
[----:B------:R-:W-:Y:S01]  /*c0b0*/  MUFU.EX2 R44, R5 ;  /* 0x00000005002c7308 */ /* 0x000fe20000000800 */
[----:B--2---:R-:W-:Y:S02]  /*c0c0*/  FADD.FTZ R0, -R104, R3 ;  /* 0x0000000368007221 */ /* 0x004fe40000010100 */
[----:B---3--:R-:W-:Y:S02]  /*c0d0*/  FMUL.FTZ R65, R101, R173 ;  /* 0x000000ad65417220 */ /* 0x008fe40000410000 */
[----:B------:R-:W-:Y:S01]  /*c0e0*/  FMUL.FTZ R3, R0, c[0x0][0x2d0] ;  /* 0x0000b40000037a20 */ /* 0x000fe20000410000 */
[----:B------:R-:W-:Y:S01]  /*c0f0*/  FMNMX.FTZ R0, R108, R2, !PT ;  /* 0x000000026c007209 */ /* 0x000fe20007810000 */
[----:B------:R-:W-:Y:S03]  /*c100*/  FADD.FTZ R2, -R103, R106 ;  /* 0x0000006a67027221 */ /* 0x000fe60000010100 */
[----:B------:R-:W-:Y:S01]  /*c110*/  MUFU.EX2 R247, R56 ;  /* 0x0000003800f77308 */ /* 0x000fe20000000800 */
[----:B------:R-:W-:Y:S01]  /*c120*/  FFMA.FTZ R106, R200, c[0x0][0x2d0], -R176 ;  /* 0x0000b400c86a7a23 */ /* 0x000fe200000108b0 */
[----:B------:R-:W-:Y:S01]  /*c130*/  FMNMX.FTZ R0, R109, R0, !PT ;  /* 0x000000006d007209 */ /* 0x000fe20007810000 */
[--C-:B----4-:R-:W-:Y:S02]  /*c140*/  FFMA.FTZ R4, R177, c[0x0][0x2d0], -R111.reuse ;  /* 0x0000b400b1047a23 */ /* 0x110fe4000001086f */
[C---:B------:R-:W-:Y:S02]  /*c150*/  FMUL.FTZ R68, R101.reuse, R68 ;  /* 0x0000004465447220 */ /* 0x040fe40000410000 */
[C---:B------:R-:W-:Y:S02]  /*c160*/  FMUL.FTZ R69, R101.reuse, R69 ;  /* 0x0000004565457220 */ /* 0x040fe40000410000 */
[C---:B------:R-:W-:Y:S01]  /*c170*/  FMUL.FTZ R80, R101.reuse, R80 ;  /* 0x0000005065507220 */ /* 0x040fe20000410000 */
[----:B------:R1:W2:Y:S01]  /*c180*/  MUFU.EX2 R100, R3 ;  /* 0x0000000300647308 */ /* 0x0002a20000000800 */
[C---:B------:R-:W-:Y:S02]  /*c190*/  FMUL.FTZ R81, R101.reuse, R81 ;  /* 0x0000005165517220 */ /* 0x040fe40000410000 */
[C---:B------:R-:W-:Y:S02]  /*c1a0*/  FMUL.FTZ R84, R101.reuse, R84 ;  /* 0x0000005465547220 */ /* 0x040fe40000410000 */
[C---:B------:R-:W-:Y:S02]  /*c1b0*/  FMUL.FTZ R85, R101.reuse, R85 ;  /* 0x0000005565557220 */ /* 0x040fe40000410000 */
[C---:B------:R-:W-:Y:S02]  /*c1c0*/  FMUL.FTZ R96, R101.reuse, R96 ;  /* 0x0000006065607220 */ /* 0x040fe40000410000 */
[----:B------:R-:W-:Y:S01]  /*c1d0*/  FMUL.FTZ R97, R101, R97 ;  /* 0x0000006165617220 */ /* 0x000fe20000410000 */
[----:B------:R3:W4:Y:S10]  /*c1e0*/  MUFU.EX2 R21, R4 ;  /* 0x0000000400157308 */ /* 0x0007340000000800 */
[----:B------:R5:W-:Y:S01]  /*c1f0*/  MUFU.EX2 R177, R18 ;  /* 0x0000001200b17308 */ /* 0x000be20000000800 */
[----:B-1----:R-:W-:Y:S02]  /*c200*/  FMUL.FTZ R3, R2, c[0x0][0x2d0] ;  /* 0x0000b40002037a20 */ /* 0x002fe40000410000 */
[----:B------:R-:W1:Y:S01]  /*c210*/  SHFL.BFLY PT, R2, R0, 0x2, 0x1f ;  /* 0x0c401f0000027f89 */ /* 0x000e6200000e0000 */
[C---:B--2---:R-:W-:Y:S01]  /*c220*/  FMUL.FTZ R35, R100.reuse, R143 ;  /* 0x0000008f64237220 */ /* 0x044fe20000410000 */
[----:B------:R-:W-:Y:S01]  /*c230*/  MOV R143, R245 ;  /* 0x000000f5008f7202 */ /* 0x000fe20000000f00 */
[C---:B------:R-:W-:Y:S04]  /*c240*/  FMUL.FTZ R66, R100.reuse, R174 ;  /* 0x000000ae64427220 */ /* 0x040fe80000410000 */
[----:B------:R-:W2:Y:S01]  /*c250*/  MUFU.EX2 R3, R3 ;  /* 0x0000000300037308 */ /* 0x000ea20000000800 */
[C---:B------:R-:W-:Y:S02]  /*c260*/  FMUL.FTZ R67, R100.reuse, R175 ;  /* 0x000000af64437220 */ /* 0x040fe40000410000 */
[C---:B------:R-:W-:Y:S01]  /*c270*/  FMUL.FTZ R70, R100.reuse, R70 ;  /* 0x0000004664467220 */ /* 0x040fe20000410000 */
[----:B---3--:R-:W-:Y:S01]  /*c280*/  @P0 SHF.R.S32.HI R4, RZ, 0x1f, R204 ;  /* 0x0000001fff040819 */ /* 0x008fe200000114cc */
[C---:B------:R-:W-:Y:S01]  /*c290*/  FMUL.FTZ R71, R100.reuse, R71 ;  /* 0x0000004764477220 */ /* 0x040fe20000410000 */
[----:B----4-:R-:W-:Y:S01]  /*c2a0*/  MOV R181, R21 ;  /* 0x0000001500b57202 */ /* 0x010fe20000000f00 */
[----:B------:R-:W-:Y:S02]  /*c2b0*/  FMUL.FTZ R82, R100, R82 ;  /* 0x0000005264527220 */ /* 0x000fe40000410000 */
[----:B------:R-:W-:Y:S01]  /*c2c0*/  @P0 IMAD R4, R4, c[0x0][0x1e0], RZ ;  /* 0x0000780004040a24 */ /* 0x000fe200078e02ff */
[----:B------:R3:W-:Y:S01]  /*c2d0*/  MUFU.EX2 R246, R60 ;  /* 0x0000003c00f67308 */ /* 0x0007e20000000800 */
[----:B------:R-:W-:Y:S02]  /*c2e0*/  FMUL.FTZ R83, R100, R83 ;  /* 0x0000005364537220 */ /* 0x000fe40000410000 */
[----:B------:R-:W-:Y:S01]  /*c2f0*/  @P0 IMAD R5, R204, c[0x0][0x1e4], R4 ;  /* 0x00007900cc050a24 */ /* 0x000fe200078e0204 */
[----:B------:R-:W-:Y:S01]  /*c300*/  @P0 SHF.L.U32 R4, R6, 0x6, RZ ;  /* 0x0000000606040819 */ /* 0x000fe200000006ff */
[C---:B-----5:R-:W-:Y:S02]  /*c310*/  FMUL.FTZ R18, R100.reuse, R126 ;  /* 0x0000007e64127220 */ /* 0x060fe40000410000 */
[C---:B------:R-:W-:Y:S02]  /*c320*/  FMUL.FTZ R86, R100.reuse, R86 ;  /* 0x0000005664567220 */ /* 0x040fe40000410000 */
[----:B------:R-:W-:Y:S01]  /*c330*/  FMUL.FTZ R87, R100, R87 ;  /* 0x0000005764577220 */ /* 0x000fe20000410000 */
[----:B-1----:R-:W-:Y:S01]  /*c340*/  FMNMX.FTZ R0, R0, R2, !PT ;  /* 0x0000000200007209 */ /* 0x002fe20007810000 */
[----:B------:R1:W-:Y:S01]  /*c350*/  MUFU.EX2 R245, R64 ;  /* 0x0000004000f57308 */ /* 0x0003e20000000800 */
[----:B------:R-:W-:Y:S02]  /*c360*/  FMUL.FTZ R98, R100, R98 ;  /* 0x0000006264627220 */ /* 0x000fe40000410000 */
[C---:B--2---:R-:W-:Y:S01]  /*c370*/  FMUL.FTZ R56, R3.reuse, R164 ;  /* 0x000000a403387220 */ /* 0x044fe20000410000 */
[----:B------:R-:W2:Y:S01]  /*c380*/  SHFL.BFLY PT, R2, R0, 0x1, 0x1f ;  /* 0x0c201f0000027f89 */ /* 0x000ea200000e0000 */
[C---:B------:R-:W-:Y:S02]  /*c390*/  FMUL.FTZ R57, R3.reuse, R165 ;  /* 0x000000a503397220 */ /* 0x040fe40000410000 */
[C---:B------:R-:W-:Y:S02]  /*c3a0*/  FMUL.FTZ R61, R3.reuse, R169 ;  /* 0x000000a9033d7220 */ /* 0x040fe40000410000 */
[C---:B------:R-:W-:Y:S02]  /*c3b0*/  FMUL.FTZ R72, R3.reuse, R72 ;  /* 0x0000004803487220 */ /* 0x040fe40000410000 */
[C---:B------:R-:W-:Y:S02]  /*c3c0*/  FMUL.FTZ R73, R3.reuse, R73 ;  /* 0x0000004903497220 */ /* 0x040fe40000410000 */
[C---:B---3--:R-:W-:Y:S02]  /*c3d0*/  FMUL.FTZ R60, R3.reuse, R168 ;  /* 0x000000a8033c7220 */ /* 0x048fe40000410000 */
[C---:B------:R-:W-:Y:S02]  /*c3e0*/  FMUL.FTZ R76, R3.reuse, R76 ;  /* 0x0000004c034c7220 */ /* 0x040fe40000410000 */
[C---:B------:R-:W-:Y:S02]  /*c3f0*/  FMUL.FTZ R77, R3.reuse, R77 ;  /* 0x0000004d034d7220 */ /* 0x040fe40000410000 */
[C---:B------:R-:W-:Y:S02]  /*c400*/  FMUL.FTZ R88, R3.reuse, R88 ;  /* 0x0000005803587220 */ /* 0x040fe40000410000 */
[C---:B------:R-:W-:Y:S02]  /*c410*/  FMUL.FTZ R89, R3.reuse, R89 ;  /* 0x0000005903597220 */ /* 0x040fe40000410000 */
[----:B------:R-:W-:Y:S02]  /*c420*/  FMUL.FTZ R92, R3, R92 ;  /* 0x0000005c035c7220 */ /* 0x000fe40000410000 */
[----:B-1----:R-:W-:Y:S02]  /*c430*/  FMUL.FTZ R64, R101, R172 ;  /* 0x000000ac65407220 */ /* 0x002fe40000410000 */
[----:B------:R-:W-:Y:S01]  /*c440*/  FMUL.FTZ R93, R3, R93 ;  /* 0x0000005d035d7220 */ /* 0x000fe20000410000 */
[----:B--2---:R-:W-:Y:S01]  /*c450*/  FMNMX.FTZ R102, R0, R2, !PT ;  /* 0x0000000200667209 */ /* 0x004fe20007810000 */
[----:B------:R-:W-:Y:S01]  /*c460*/  FFMA.FTZ R0, R19, c[0x0][0x2d0], -R111 ;  /* 0x0000b40013007a23 */ /* 0x000fe2000001086f */
[----:B------:R-:W-:Y:S01]  /*c470*/  @P0 IADD3 R2, R7, R5, RZ ;  /* 0x0000000507020210 */ /* 0x000fe20007ffe0ff */
[----:B------:R-:W-:Y:S01]  /*c480*/  FMUL.FTZ R19, R100, R127 ;  /* 0x0000007f64137220 */ /* 0x000fe20000410000 */
[----:B------:R-:W-:Y:S01]  /*c490*/  @P0 IADD3 R5, P2, R4, R36, RZ ;  /* 0x0000002404050210 */ /* 0x000fe20007f5e0ff */
[----:B------:R1:W-:Y:S01]  /*c4a0*/  MUFU.EX2 R25, R0 ;  /* 0x0000000000197308 */ /* 0x0003e20000000800 */
[----:B------:R-:W-:Y:S01]  /*c4b0*/  @P0 SHF.L.U64.HI R2, R6, 0x6, R2 ;  /* 0x0000000606020819 */ /* 0x000fe20000010202 */
[----:B------:R-:W-:Y:S01]  /*c4c0*/  FMUL.FTZ R99, R100, R99 ;  /* 0x0000006364637220 */ /* 0x000fe20000410000 */
[C---:B------:R-:W-:Y:S02]  /*c4d0*/  @P0 LEA R14, P1, R5.reuse, c[0x0][0x1c8], 0x1 ;  /* 0x00007200050e0a11 */ /* 0x040fe400078208ff */
[----:B------:R-:W-:Y:S04]  /*c4e0*/  @P0 IADD3.X R6, R2, R31, RZ, P2, !PT ;  /* 0x0000001f02060210 */ /* 0x000fe800017fe4ff */
[----:B------:R-:W-:Y:S02]  /*c4f0*/  @P0 LEA.HI.X R15, R5, c[0x0][0x1cc], R6, 0x1, P1 ;  /* 0x00007300050f0a11 */ /* 0x000fe400008f0c06 */
[C---:B------:R-:W-:Y:S02]  /*c500*/  @P0 IADD3 R5, P3, R4.reuse, R33, RZ ;  /* 0x0000002104050210 */ /* 0x040fe40007f7e0ff */
[----:B------:R-:W-:Y:S01]  /*c510*/  @P0 IADD3 R6, P2, R4, R32, RZ ;  /* 0x0000002004060210 */ /* 0x000fe20007f5e0ff */
[----:B------:R2:W-:Y:S01]  /*c520*/  @P0 LDGSTS.E.BYPASS.LTC128B.128 [R226+0x3100], [R14.64], !P6 ;  /* 0x031000000ee20fae */ /* 0x0005e2000f101d46 */
[----:B------:R-:W-:Y:S01]  /*c530*/  @P0 IADD3 R4, P1, R9, R4, RZ ;  /* 0x0000000409040210 */ /* 0x000fe20007f3e0ff */
[----:B------:R-:W-:Y:S01]  /*c540*/  FFMA.FTZ R9, R179, c[0x0][0x2d0], -R176 ;  /* 0x0000b400b3097a23 */ /* 0x000fe200000108b0 */
[----:B------:R-:W-:Y:S02]  /*c550*/  @P0 IADD3.X R8, R2, R23, RZ, P2, !PT ;  /* 0x0000001702080210 */ /* 0x000fe400017fe4ff */
[----:B------:R-:W-:Y:S01]  /*c560*/  @P0 LEA R12, P2, R6, c[0x0][0x1c8], 0x1 ;  /* 0x00007200060c0a11 */ /* 0x000fe200078408ff */
[----:B------:R3:W-:Y:S01]  /*c570*/  MUFU.EX2 R43, R9 ;  /* 0x00000009002b7308 */ /* 0x0007e20000000800 */
[----:B------:R-:W-:Y:S02]  /*c580*/  @P0 IADD3.X R7, R2, R29, RZ, P3, !PT ;  /* 0x0000001d02070210 */ /* 0x000fe40001ffe4ff */
[----:B------:R-:W-:Y:S01]  /*c590*/  @P0 LEA.HI.X R13, R6, c[0x0][0x1cc], R8, 0x1, P2 ;  /* 0x00007300060d0a11 */ /* 0x000fe200010f0c08 */
[----:B------:R-:W-:Y:S01]  /*c5a0*/  FFMA.FTZ R6, R188, c[0x0][0x2d0], -R176 ;  /* 0x0000b400bc067a23 */ /* 0x000fe200000108b0 */
[C---:B------:R-:W-:Y:S01]  /*c5b0*/  @P0 LEA R10, P3, R5.reuse, c[0x0][0x1c8], 0x1 ;  /* 0x00007200050a0a11 */ /* 0x040fe200078608ff */
[----:B-1----:R-:W-:Y:S01]  /*c5c0*/  FADD.FTZ R0, -R102, R107 ;  /* 0x0000006b66007221 */ /* 0x002fe20000010100 */
[----:B------:R-:W-:Y:S01]  /*c5d0*/  @P0 IADD3.X R2, R34, R2, RZ, P1, !PT ;  /* 0x0000000222020210 */ /* 0x000fe20000ffe4ff */
[----:B------:R-:W-:Y:S01]  /*c5e0*/  FMUL.FTZ R34, R100, R142 ;  /* 0x0000008e64227220 */ /* 0x000fe20000410000 */
[----:B------:R-:W-:Y:S01]  /*c5f0*/  @P0 LEA.HI.X R11, R5, c[0x0][0x1cc], R7, 0x1, P3 ;  /* 0x00007300050b0a11 */ /* 0x000fe200018f0c07 */
[----:B------:R1:W-:Y:S01]  /*c600*/  MUFU.EX2 R46, R6 ;  /* 0x00000006002e7308 */ /* 0x0003e20000000800 */
[----:B------:R-:W-:Y:S01]  /*c610*/  @P0 IADD3 R7, P2, R4, R33, RZ ;  /* 0x0000002104070210 */ /* 0x000fe20007f5e0ff */
[----:B------:R-:W-:Y:S01]  /*c620*/  FMUL.FTZ R0, R0, c[0x0][0x2d0] ;  /* 0x0000b40000007a20 */ /* 0x000fe20000410000 */
[----:B------:R-:W-:Y:S01]  /*c630*/  @P0 IADD3 R5, P1, R4, R32, RZ ;  /* 0x0000002004050210 */ /* 0x000fe20007f3e0ff */
[----:B------:R4:W-:Y:S01]  /*c640*/  @P0 LDGSTS.E.BYPASS.LTC128B.128 [R226+0x4100], [R10.64], !P5 ;  /* 0x041000000ae20fae */ /* 0x0009e2000e901d46 */
[----:B------:R-:W-:Y:S01]  /*c650*/  @P0 IADD3.X R17, R2, R29, RZ, P2, !PT ;  /* 0x0000001d02110210 */ /* 0x000fe200017fe4ff */
[----:B------:R-:W-:Y:S01]  /*c660*/  FMUL.FTZ R29, R3, R137 ;  /* 0x00000089031d7220 */ /* 0x000fe20000410000 */
[----:B------:R-:W-:Y:S01]  /*c670*/  MOV R179, R22 ;  /* 0x0000001600b37202 */ /* 0x000fe20000000f00 */
[----:B------:R-:W-:Y:S01]  /*c680*/  FMUL.FTZ R32, R101, R140 ;  /* 0x0000008c65207220 */ /* 0x000fe20000410000 */
[----:B------:R-:W-:Y:S01]  /*c690*/  MOV R107, R24 ;  /* 0x00000018006b7202 */ /* 0x000fe20000000f00 */
[----:B------:R-:W4:Y:S01]  /*c6a0*/  MUFU.EX2 R0, R0 ;  /* 0x0000000000007308 */ /* 0x000f220000000800 */
[----:B------:R-:W-:Y:S01]  /*c6b0*/  FMUL.FTZ R24, R3, R132 ;  /* 0x0000008403187220 */ /* 0x000fe20000410000 */
[----:B------:R5:W-:Y:S01]  /*c6c0*/  @P0 LDGSTS.E.BYPASS.LTC128B.128 [R226+0x5100], [R12.64], !P4 ;  /* 0x051000000ce20fae */ /* 0x000be2000e101d46 */
[----:B------:R-:W-:Y:S01]  /*c6d0*/  MOV R142, R40 ;  /* 0x00000028008e7202 */ /* 0x000fe20000000f00 */
[----:B------:R-:W-:Y:S01]  /*c6e0*/  FMUL.FTZ R33, R101, R141 ;  /* 0x0000008d65217220 */ /* 0x000fe20000410000 */
[----:B---3--:R-:W-:Y:S01]  /*c6f0*/  @P0 IADD3 R9, P3, R4, R36, RZ ;  /* 0x0000002404090210 */ /* 0x008fe20007f7e0ff */
[----:B------:R-:W-:Y:S01]  /*c700*/  FFMA.FTZ R40, R194, c[0x0][0x2d0], -R110 ;  /* 0x0000b400c2287a23 */ /* 0x000fe2000001086e */
[----:B------:R-:W-:Y:S01]  /*c710*/  MOV R132, R41 ;  /* 0x0000002900847202 */ /* 0x000fe20000000f00 */
[----:B------:R-:W-:Y:S01]  /*c720*/  FMUL.FTZ R41, R3, R149 ;  /* 0x0000009503297220 */ /* 0x000fe20000410000 */
[C---:B------:R-:W-:Y:S01]  /*c730*/  @P0 IADD3.X R16, R2.reuse, R31, RZ, P3, !PT ;  /* 0x0000001f02100210 */ /* 0x040fe20001ffe4ff */
[----:B------:R3:W-:Y:S01]  /*c740*/  MUFU.EX2 R251, R40 ;  /* 0x0000002800fb7308 */ /* 0x0007e20000000800 */
[C---:B------:R-:W-:Y:S02]  /*c750*/  @P0 LEA R8, P3, R9.reuse, c[0x0][0x1c8], 0x1 ;  /* 0x0000720009080a11 */ /* 0x040fe400078608ff */
[----:B------:R-:W-:Y:S02]  /*c760*/  @P0 IADD3.X R2, R2, R23, RZ, P1, !PT ;  /* 0x0000001702020210 */ /* 0x000fe40000ffe4ff */
[----:B------:R-:W-:Y:S02]  /*c770*/  @P0 LEA.HI.X R9, R9, c[0x0][0x1cc], R16, 0x1, P3 ;  /* 0x0000730009090a11 */ /* 0x000fe400018f0c10 */
[----:B-1----:R-:W-:Y:S02]  /*c780*/  @P0 LEA R6, P2, R7, c[0x0][0x1c8], 0x1 ;  /* 0x0000720007060a11 */ /* 0x002fe400078408ff */
[----:B------:R-:W-:Y:S01]  /*c790*/  @P0 LEA R4, P1, R5, c[0x0][0x1c8], 0x1 ;  /* 0x0000720005040a11 */ /* 0x000fe200078208ff */
[----:B------:R1:W-:Y:S01]  /*c7a0*/  @P0 LDGSTS.E.BYPASS.LTC128B.128 [R226+0x3900], [R8.64], !P6 ;  /* 0x0390000008e20fae */ /* 0x0003e2000f101d46 */
[----:B------:R-:W-:Y:S01]  /*c7b0*/  @P0 LEA.HI.X R7, R7, c[0x0][0x1cc], R17, 0x1, P2 ;  /* 0x0000730007070a11 */ /* 0x000fe200010f0c11 */
[----:B------:R-:W-:Y:S01]  /*c7c0*/  FMUL.FTZ R17, R101, R125 ;  /* 0x0000007d65117220 */ /* 0x000fe20000410000 */
[----:B------:R-:W-:Y:S01]  /*c7d0*/  @P0 LEA.HI.X R5, R5, c[0x0][0x1cc], R2, 0x1, P1 ;  /* 0x0000730005050a11 */ /* 0x000fe200008f0c02 */
[----:B------:R-:W-:Y:S01]  /*c7e0*/  FFMA.FTZ R2, R180, c[0x0][0x2d0], -R176 ;  /* 0x0000b400b4027a23 */ /* 0x000fe200000108b0 */
[----:B------:R-:W-:Y:S01]  /*c7f0*/  MOV R180, R20 ;  /* 0x0000001400b47202 */ /* 0x000fe20000000f00 */
[C---:B----4-:R-:W-:Y:S01]  /*c800*/  FMUL.FTZ R11, R0.reuse, R119 ;  /* 0x00000077000b7220 */ /* 0x050fe20000410000 */
[----:B------:R-:W-:Y:S01]  /*c810*/  MOV R188, R42 ;  /* 0x0000002a00bc7202 */ /* 0x000fe20000000f00 */
[----:B------:R4:W-:Y:S01]  /*c820*/  @P0 LDGSTS.E.BYPASS.LTC128B.128 [R226+0x4900], [R6.64], !P5 ;  /* 0x0490000006e20fae */ /* 0x0009e2000e901d46 */
[----:B------:R4:W-:Y:S01]  /*c830*/  MUFU.EX2 R16, R2 ;  /* 0x0000000200107308 */ /* 0x0009e20000000800 */
[C---:B-----5:R-:W-:Y:S01]  /*c840*/  FMUL.FTZ R12, R3.reuse, R120 ;  /* 0x00000078030c7220 */ /* 0x060fe20000410000 */
[----:B------:R-:W-:Y:S01]  /*c850*/  MOV R149, R240 ;  /* 0x000000f000957202 */ /* 0x000fe20000000f00 */
[C---:B------:R-:W-:Y:S01]  /*c860*/  FMUL.FTZ R13, R3.reuse, R121 ;  /* 0x00000079030d7220 */ /* 0x040fe20000410000 */
[----:B------:R-:W-:Y:S01]  /*c870*/  MOV R140, R46 ;  /* 0x0000002e008c7202 */ /* 0x000fe20000000f00 */
[C---:B--2---:R-:W-:Y:S01]  /*c880*/  FMUL.FTZ R14, R0.reuse, R122 ;  /* 0x0000007a000e7220 */ /* 0x044fe20000410000 */
[----:B------:R-:W-:Y:S01]  /*c890*/  MOV R137, R45 ;  /* 0x0000002d00897202 */ /* 0x000fe20000000f00 */
[----:B------:R2:W-:Y:S01]  /*c8a0*/  @P0 LDGSTS.E.BYPASS.LTC128B.128 [R226+0x5900], [R4.64], !P4 ;  /* 0x0590000004e20fae */ /* 0x0005e2000e101d46 */
[C---:B------:R-:W-:Y:S01]  /*c8b0*/  FMUL.FTZ R15, R0.reuse, R123 ;  /* 0x0000007b000f7220 */ /* 0x040fe20000410000 */
[----:B------:R-:W-:Y:S01]  /*c8c0*/  MOV R141, R49 ;  /* 0x00000031008d7202 */ /* 0x000fe20000000f00 */
[C---:B------:R-:W-:Y:S01]  /*c8d0*/  FMUL.FTZ R30, R0.reuse, R138 ;  /* 0x0000008a001e7220 */ /* 0x040fe20000410000 */
[----:B------:R-:W-:Y:S01]  /*c8e0*/  MOV R138, R44 ;  /* 0x0000002c008a7202 */ /* 0x000fe20000000f00 */
[C---:B------:R-:W-:Y:S01]  /*c8f0*/  FMUL.FTZ R31, R0.reuse, R139 ;  /* 0x0000008b001f7220 */ /* 0x040fe20000410000 */
[----:B------:R-:W-:Y:S01]  /*c900*/  MOV R139, R48 ;  /* 0x00000030008b7202 */ /* 0x000fe20000000f00 */
[C---:B---3--:R-:W-:Y:S01]  /*c910*/  FMUL.FTZ R40, R3.reuse, R148 ;  /* 0x0000009403287220 */ /* 0x048fe20000410000 */
[----:B------:R-:W3:Y:S01]  /*c920*/  LDSM.16.MT88.4 R20, [R209+0x100] ;  /* 0x00010000d114783b */ /* 0x000ee20000004200 */
[----:B------:R-:W-:Y:S01]  /*c930*/  FMUL.FTZ R42, R0, R150 ;  /* 0x00000096002a7220 */ /* 0x000fe20000410000 */
[----:B------:R-:W-:Y:S01]  /*c940*/  MOV R148, R238 ;  /* 0x000000ee00947202 */ /* 0x000fe20000000f00 */
[C---:B-1----:R-:W-:Y:S01]  /*c950*/  FMUL.FTZ R8, R3.reuse, R116 ;  /* 0x0000007403087220 */ /* 0x042fe20000410000 */
[----:B------:R-:W-:Y:S01]  /*c960*/  F2FP.PACK_AB R116, R46, R43 ;  /* 0x0000002b2e74723e */ /* 0x000fe200000000ff */
[----:B------:R-:W-:Y:S01]  /*c970*/  FMUL.FTZ R9, R3, R117 ;  /* 0x0000007503097220 */ /* 0x000fe20000410000 */
[----:B------:R-:W-:Y:S01]  /*c980*/  MOV R150, R237 ;  /* 0x000000ed00967202 */ /* 0x000fe20000000f00 */
[----:B------:R-:W-:Y:S01]  /*c990*/  FMUL.FTZ R46, R0, R154 ;  /* 0x0000009a002e7220 */ /* 0x000fe20000410000 */
[----:B------:R-:W1:Y:S01]  /*c9a0*/  LDSM.16.MT88.4 R36, [R210+0x100] ;  /* 0x00010000d224783b */ /* 0x000e620000004200 */
[----:B----4-:R-:W-:Y:S02]  /*c9b0*/  FMUL.FTZ R2, R102, c[0x0][0x2d0] ;  /* 0x0000b40066027a20 */ /* 0x010fe40000410000 */
[C---:B------:R-:W-:Y:S02]  /*c9c0*/  FMUL.FTZ R7, R100.reuse, R115 ;  /* 0x0000007364077220 */ /* 0x040fe40000410000 */
[--C-:B------:R-:W-:Y:S01]  /*c9d0*/  FFMA.FTZ R10, R189, c[0x0][0x2d0], -R2.reuse ;  /* 0x0000b400bd0a7a23 */ /* 0x100fe20000010802 */
[----:B------:R-:W-:Y:S01]  /*c9e0*/  MOV R189, R242 ;  /* 0x000000f200bd7202 */ /* 0x000fe20000000f00 */
        /* <DEDUP_REMOVED lines=8> */
[----:B------:R-:W-:Y:S01]  /*ca70*/  FFMA.FTZ R48, R192, c[0x0][0x2d0], -R110 ;  /* 0x0000b400c0307a23 */ /* 0x000fe2000001086e */
[----:B------:R-:W-:Y:S01]  /*ca80*/  MOV R192, R187 ;  /* 0x000000bb00c07202 */ /* 0x000fe20000000f00 */
[----:B------:R-:W-:Y:S01]  /*ca90*/  FMUL.FTZ R45, R3, R153 ;  /* 0x00000099032d7220 */ /* 0x000fe20000410000 */
[----:B------:R-:W2:Y:S01]  /*caa0*/  LDSM.16.MT88.4 R120, [R210+0x1100] ;  /* 0x00110000d278783b */ /* 0x000ea20000004200 */
[----:B------:R-:W1:Y:S01]  /*cab0*/  MUFU.EX2 R225, R4 ;  /* 0x0000000400e17308 */ /* 0x000e620000000800 */
[----:B------:R-:W-:Y:S02]  /*cac0*/  FMUL.FTZ R47, R0, R155 ;  /* 0x0000009b002f7220 */ /* 0x000fe40000410000 */
[----:B------:R-:W-:Y:S02]  /*cad0*/  FMUL.FTZ R49, R101, R157 ;  /* 0x0000009d65317220 */ /* 0x000fe40000410000 */
[----:B------:R-:W-:Y:S02]  /*cae0*/  FMUL.FTZ R51, R100, R159 ;  /* 0x0000009f64337220 */ /* 0x000fe40000410000 */
[C---:B------:R-:W-:Y:S01]  /*caf0*/  FMUL.FTZ R58, R0.reuse, R166 ;  /* 0x000000a6003a7220 */ /* 0x040fe20000410000 */
[----:B------:R-:W-:Y:S01]  /*cb00*/  LDSM.16.MT88.4 R172, [R210+0x1d00] ;  /* 0x001d0000d2ac783b */ /* 0x000fe20000004200 */
[C---:B------:R-:W-:Y:S01]  /*cb10*/  FMUL.FTZ R59, R0.reuse, R167 ;  /* 0x000000a7003b7220 */ /* 0x040fe20000410000 */
[----:B------:R2:W-:Y:S01]  /*cb20*/  MUFU.EX2 R249, R48 ;  /* 0x0000003000f97308 */ /* 0x0005e20000000800 */
[C---:B------:R-:W-:Y:S02]  /*cb30*/  FMUL.FTZ R62, R0.reuse, R170 ;  /* 0x000000aa003e7220 */ /* 0x040fe40000410000 */
[C---:B------:R-:W-:Y:S02]  /*cb40*/  FMUL.FTZ R63, R0.reuse, R171 ;  /* 0x000000ab003f7220 */ /* 0x040fe40000410000 */
[C---:B----4-:R-:W-:Y:S01]  /*cb50*/  FMUL.FTZ R10, R0.reuse, R118 ;  /* 0x00000076000a7220 */ /* 0x050fe20000410000 */
[----:B------:R-:W0:Y:S01]  /*cb60*/  LDGDEPBAR ;  /* 0x00000000000079af */ /* 0x000e220000000000 */
[C---:B------:R-:W-:Y:S02]  /*cb70*/  FMUL.FTZ R74, R0.reuse, R74 ;  /* 0x0000004a004a7220 */ /* 0x040fe40000410000 */
[C---:B------:R-:W-:Y:S02]  /*cb80*/  FMUL.FTZ R75, R0.reuse, R75 ;  /* 0x0000004b004b7220 */ /* 0x040fe40000410000 */
[C---:B------:R-:W-:Y:S02]  /*cb90*/  FMUL.FTZ R78, R0.reuse, R78 ;  /* 0x0000004e004e7220 */ /* 0x040fe40000410000 */
[C---:B------:R-:W-:Y:S01]  /*cba0*/  FMUL.FTZ R79, R0.reuse, R79 ;  /* 0x0000004f004f7220 */ /* 0x040fe20000410000 */
[----:B-1----:R-:W-:Y:S01]  /*cbb0*/  F2FP.PACK_AB R117, R225, R207 ;  /* 0x000000cfe175723e */ /* 0x002fe200000000ff */
[----:B------:R-:W-:Y:S01]  /*cbc0*/  FFMA.FTZ R4, R183, c[0x0][0x2d0], -R2 ;  /* 0x0000b400b7047a23 */ /* 0x000fe20000010802 */
[----:B------:R-:W-:Y:S01]  /*cbd0*/  MOV R183, R25 ;  /* 0x0000001900b77202 */ /* 0x000fe20000000f00 */
[----:B------:R-:W-:Y:S01]  /*cbe0*/  FMUL.FTZ R25, R3, R133 ;  /* 0x0000008503197220 */ /* 0x000fe20000410000 */
[----:B------:R-:W-:Y:S01]  /*cbf0*/  MOV R133, R26 ;  /* 0x0000001a00857202 */ /* 0x000fe20000000f00 */
[----:B------:R1:W-:Y:S01]  /*cc00*/  MUFU.EX2 R227, R4 ;  /* 0x0000000400e37308 */ /* 0x0003e20000000800 */
[----:B------:R-:W-:Y:S01]  /*cc10*/  F2FP.PACK_AB R115, R183, R44 ;  /* 0x0000002cb773723e */ /* 0x000fe200000000ff */
[C---:B------:R-:W-:Y:S01]  /*cc20*/  FMUL.FTZ R26, R0.reuse, R134 ;  /* 0x00000086001a7220 */ /* 0x040fe20000410000 */
[----:B------:R-:W-:Y:S01]  /*cc30*/  MOV R134, R27 ;  /* 0x0000001b00867202 */ /* 0x000fe20000000f00 */
[C---:B------:R-:W-:Y:S01]  /*cc40*/  FMUL.FTZ R27, R0.reuse, R135 ;  /* 0x00000087001b7220 */ /* 0x040fe20000410000 */
[----:B------:R-:W-:Y:S01]  /*cc50*/  MOV R135, R28 ;  /* 0x0000001c00877202 */ /* 0x000fe20000000f00 */
[----:B------:R-:W-:Y:S01]  /*cc60*/  FMUL.FTZ R28, R3, R136 ;  /* 0x00000088031c7220 */ /* 0x000fe20000410000 */
[----:B------:R-:W-:Y:S01]  /*cc70*/  MOV R136, R43 ;  /* 0x0000002b00887202 */ /* 0x000fe20000000f00 */
[C---:B------:R-:W-:Y:S01]  /*cc80*/  FMUL.FTZ R43, R0.reuse, R151 ;  /* 0x00000097002b7220 */ /* 0x040fe20000410000 */
[----:B------:R-:W-:Y:S01]  /*cc90*/  MOV R151, R236 ;  /* 0x000000ec00977202 */ /* 0x000fe20000000f00 */
[----:B------:R-:W-:Y:S02]  /*cca0*/  FFMA.FTZ R44, R191, c[0x0][0x2d0], -R110 ;  /* 0x0000b400bf2c7a23 */ /* 0x000fe4000001086e */
[C---:B--2---:R-:W-:Y:S02]  /*ccb0*/  FMUL.FTZ R48, R101.reuse, R156 ;  /* 0x0000009c65307220 */ /* 0x044fe40000410000 */
[----:B------:R2:W-:Y:S01]  /*ccc0*/  MUFU.EX2 R250, R44 ;  /* 0x0000002c00fa7308 */ /* 0x0005e20000000800 */
[C---:B------:R-:W-:Y:S02]  /*ccd0*/  FMUL.FTZ R90, R0.reuse, R90 ;  /* 0x0000005a005a7220 */ /* 0x040fe40000410000 */
[C---:B------:R-:W-:Y:S02]  /*cce0*/  FMUL.FTZ R91, R0.reuse, R91 ;  /* 0x0000005b005b7220 */ /* 0x040fe40000410000 */
[C---:B------:R-:W-:Y:S02]  /*ccf0*/  FMUL.FTZ R94, R0.reuse, R94 ;  /* 0x0000005e005e7220 */ /* 0x040fe40000410000 */
[----:B------:R-:W-:Y:S02]  /*cd00*/  FMUL.FTZ R95, R0, R95 ;  /* 0x0000005f005f7220 */ /* 0x000fe40000410000 */
[--C-:B------:R-:W-:Y:S02]  /*cd10*/  FFMA.FTZ R108, R108, c[0x0][0x2d0], -R2.reuse ;  /* 0x0000b4006c6c7a23 */ /* 0x100fe40000010802 */
[----:B-1----:R-:W-:Y:S01]  /*cd20*/  FFMA.FTZ R4, R182, c[0x0][0x2d0], -R2 ;  /* 0x0000b400b6047a23 */ /* 0x002fe20000010802 */
[----:B------:R-:W-:Y:S01]  /*cd30*/  MOV R182, R16 ;  /* 0x0000001000b67202 */ /* 0x000fe20000000f00 */
[----:B------:R-:W-:Y:S02]  /*cd40*/  FMUL.FTZ R16, R101, R124 ;  /* 0x0000007c65107220 */ /* 0x000fe40000410000 */
[----:B------:R1:W4:Y:S01]  /*cd50*/  MUFU.EX2 R228, R4 ;  /* 0x0000000400e47308 */ /* 0x0003220000000800 */
[----:B------:R-:W-:Y:S01]  /*cd60*/  F2FP.PACK_AB R118, R182, R177 ;  /* 0x000000b1b676723e */ /* 0x000fe200000000ff */
[----:B------:R-:W5:Y:S01]  /*cd70*/  LDSM.16.MT88.4 R124, [R209+0x2100] ;  /* 0x00210000d17c783b */ /* 0x000f620000004200 */
[----:B--2---:R-:W-:Y:S02]  /*cd80*/  FMUL.FTZ R44, R3, R152 ;  /* 0x00000098032c7220 */ /* 0x004fe40000410000 */
[C---:B-1----:R-:W-:Y:S01]  /*cd90*/  FMUL.FTZ R4, R101.reuse, R112 ;  /* 0x0000007065047220 */ /* 0x042fe20000410000 */
[----:B------:R-:W-:Y:S02]  /*cda0*/  F2FP.PACK_AB R112, R180, R179 ;  /* 0x000000b3b470723e */ /* 0x000fe400000000ff */
[----:B----4-:R-:W-:Y:S05]  /*cdb0*/  F2FP.PACK_AB R119, R228, R227 ;  /* 0x000000e3e477723e */ /* 0x010fea00000000ff */
[-C--:B---3--:R-:W-:Y:S08]  /*cdc0*/  HMMA.16816.F32 R4, R112, R20.reuse, R4 ;  /* 0x000000147004723c */ /* 0x088ff00000001804 */
[C---:B------:R-:W-:Y:S07]  /*cdd0*/  HMMA.16816.F32 R8, R116.reuse, R20, R8 ;  /* 0x000000147408723c */ /* 0x040fee0000001808 */
[C---:B------:R-:W-:Y:S01]  /*cde0*/  FMUL.FTZ R20, R101.reuse, R128 ;  /* 0x0000008065147220 */ /* 0x040fe20000410000 */
[-C--:B------:R-:W-:Y:S04]  /*cdf0*/  HMMA.16816.F32 R12, R116, R22.reuse, R12 ;  /* 0x00000016740c723c */ /* 0x080fe8000000180c */
[----:B------:R-:W-:Y:S04]  /*ce00*/  FMUL.FTZ R21, R101, R129 ;  /* 0x0000008165157220 */ /* 0x000fe80000410000 */
[C---:B------:R-:W-:Y:S07]  /*ce10*/  HMMA.16816.F32 R16, R112.reuse, R22, R16 ;  /* 0x000000167010723c */ /* 0x040fee0000001810 */
[C---:B------:R-:W-:Y:S02]  /*ce20*/  FMUL.FTZ R22, R100.reuse, R130 ;  /* 0x0000008264167220 */ /* 0x040fe40000410000 */
[C---:B------:R-:W-:Y:S02]  /*ce30*/  FMUL.FTZ R23, R100.reuse, R131 ;  /* 0x0000008364177220 */ /* 0x040fe40000410000 */
[----:B------:R-:W-:Y:S05]  /*ce40*/  LDSM.16.MT88.4 R128, [R210+0x500] ;  /* 0x00050000d280783b */ /* 0x000fea0000004200 */
[-C--:B------:R-:W-:Y:S08]  /*ce50*/  HMMA.16816.F32 R20, R112, R36.reuse, R20 ;  /* 0x000000247014723c */ /* 0x080ff00000001814 */
[C---:B------:R-:W-:Y:S07]  /*ce60*/  HMMA.16816.F32 R24, R116.reuse, R36, R24 ;  /* 0x000000247418723c */ /* 0x040fee0000001818 */
[----:B------:R-:W-:Y:S01]  /*ce70*/  FFMA.FTZ R36, R193, c[0x0][0x2d0], -R110 ;  /* 0x0000b400c1247a23 */ /* 0x000fe2000001086e */
[-C--:B------:R-:W-:Y:S03]  /*ce80*/  HMMA.16816.F32 R28, R116, R38.reuse, R28 ;  /* 0x00000026741c723c */ /* 0x080fe6000000181c */
[----:B------:R1:W-:Y:S01]  /*ce90*/  MUFU.EX2 R252, R36 ;  /* 0x0000002400fc7308 */ /* 0x0003e20000000800 */
[----:B------:R-:W-:Y:S01]  /*cea0*/  MOV R193, R244 ;  /* 0x000000f400c17202 */ /* 0x000fe20000000f00 */
[C---:B------:R-:W-:Y:S01]  /*ceb0*/  FMUL.FTZ R37, R101.reuse, R145 ;  /* 0x0000009165257220 */ /* 0x040fe20000410000 */
[----:B------:R-:W-:Y:S02]  /*cec0*/  MOV R145, R243 ;  /* 0x000000f300917202 */ /* 0x000fe40000000f00 */
[C---:B------:R-:W-:Y:S05]  /*ced0*/  HMMA.16816.F32 R32, R112.reuse, R38, R32 ;  /* 0x000000267020723c */ /* 0x040fea0000001820 */
[----:B------:R2:W-:Y:S02]  /*cee0*/  MUFU.EX2 R244, R106 ;  /* 0x0000006a00f47308 */ /* 0x0005e40000000800 */
[C---:B------:R-:W-:Y:S01]  /*cef0*/  FMUL.FTZ R38, R100.reuse, R146 ;  /* 0x0000009264267220 */ /* 0x040fe20000410000 */
[----:B------:R-:W-:Y:S01]  /*cf00*/  MOV R146, R241 ;  /* 0x000000f100927202 */ /* 0x000fe20000000f00 */
[C---:B------:R-:W-:Y:S03]  /*cf10*/  FMUL.FTZ R39, R100.reuse, R147 ;  /* 0x0000009364277220 */ /* 0x040fe60000410000 */
[----:B------:R-:W-:Y:S01]  /*cf20*/  MOV R147, R239 ;  /* 0x000000ef00937202 */ /* 0x000fe20000000f00 */
[----:B-1----:R-:W-:Y:S01]  /*cf30*/  FMUL.FTZ R36, R101, R144 ;  /* 0x0000009065247220 */ /* 0x002fe20000410000 */
[----:B------:R-:W-:Y:S01]  /*cf40*/  MOV R144, R50 ;  /* 0x0000003200907202 */ /* 0x000fe20000000f00 */
[----:B------:R-:W-:Y:S02]  /*cf50*/  FMUL.FTZ R50, R100, R158 ;  /* 0x0000009e64327220 */ /* 0x000fe40000410000 */
[----:B------:R-:W-:Y:S03]  /*cf60*/  LDSM.16.MT88.4 R156, [R209+0x1d00] ;  /* 0x001d0000d19c783b */ /* 0x000fe60000004200 */
[-C--:B-----5:R-:W-:Y:S03]  /*cf70*/  HMMA.16816.F32 R36, R112, R52.reuse, R36 ;  /* 0x000000347024723c */ /* 0x0a0fe60000001824 */
[--C-:B--2---:R-:W-:Y:S04]  /*cf80*/  FFMA.FTZ R106, R199, c[0x0][0x2d0], -R176.reuse ;  /* 0x0000b400c76a7a23 */ /* 0x104fe800000108b0 */
[----:B------:R1:W2:Y:S01]  /*cf90*/  MUFU.EX2 R243, R106 ;  /* 0x0000006a00f37308 */ /* 0x0002a20000000800 */
[C---:B------:R-:W-:Y:S07]  /*cfa0*/  HMMA.16816.F32 R40, R116.reuse, R52, R40 ;  /* 0x000000347428723c */ /* 0x040fee0000001828 */
[--C-:B------:R-:W-:Y:S01]  /*cfb0*/  FFMA.FTZ R52, R197, c[0x0][0x2d0], -R111.reuse ;  /* 0x0000b400c5347a23 */ /* 0x100fe2000001086f */
[-C--:B------:R-:W-:Y:S03]  /*cfc0*/  HMMA.16816.F32 R44, R116, R54.reuse, R44 ;  /* 0x00000036742c723c */ /* 0x080fe6000000182c */
[----:B------:R3:W-:Y:S01]  /*cfd0*/  MUFU.EX2 R248, R52 ;  /* 0x0000003400f87308 */ /* 0x0007e20000000800 */
[C---:B------:R-:W-:Y:S04]  /*cfe0*/  FMUL.FTZ R53, R101.reuse, R161 ;  /* 0x000000a165357220 */ /* 0x040fe80000410000 */
[C---:B------:R-:W-:Y:S04]  /*cff0*/  HMMA.16816.F32 R48, R112.reuse, R54, R48 ;  /* 0x000000367030723c */ /* 0x040fe80000001830 */
[--C-:B-1----:R-:W-:Y:S03]  /*d000*/  FFMA.FTZ R106, R202, c[0x0][0x2d0], -R176.reuse ;  /* 0x0000b400ca6a7a23 */ /* 0x102fe600000108b0 */
[C---:B------:R-:W-:Y:S01]  /*d010*/  FMUL.FTZ R54, R100.reuse, R162 ;  /* 0x000000a264367220 */ /* 0x040fe20000410000 */
[----:B------:R1:W-:Y:S01]  /*d020*/  MUFU.EX2 R242, R106 ;  /* 0x0000006a00f27308 */ /* 0x0003e20000000800 */
[----:B------:R-:W-:Y:S03]  /*d030*/  FMUL.FTZ R55, R100, R163 ;  /* 0x000000a364377220 */ /* 0x000fe60000410000 */
[----:B---3--:R-:W-:Y:S07]  /*d040*/  FMUL.FTZ R52, R101, R160 ;  /* 0x000000a065347220 */ /* 0x008fee0000410000 */
[-C--:B------:R-:W-:Y:S08]  /*d050*/  HMMA.16816.F32 R52, R112, R120.reuse, R52 ;  /* 0x000000787034723c */ /* 0x080ff00000001834 */
[C---:B------:R-:W-:Y:S04]  /*d060*/  HMMA.16816.F32 R56, R116.reuse, R120, R56 ;  /* 0x000000787438723c */ /* 0x040fe80000001838 */
[----:B-1----:R-:W-:Y:S04]  /*d070*/  FFMA.FTZ R106, R201, c[0x0][0x2d0], -R176 ;  /* 0x0000b400c96a7a23 */ /* 0x002fe800000108b0 */
[-C--:B------:R-:W-:Y:S01]  /*d080*/  HMMA.16816.F32 R60, R116, R122.reuse, R60 ;  /* 0x0000007a743c723c */ /* 0x080fe2000000183c */
[----:B------:R1:W3:Y:S07]  /*d090*/  MUFU.EX2 R241, R106 ;  /* 0x0000006a00f17308 */ /* 0x0002ee0000000800 */
[C---:B------:R-:W-:Y:S01]  /*d0a0*/  HMMA.16816.F32 R64, R112.reuse, R122, R64 ;  /* 0x0000007a7040723c */ /* 0x040fe20000001840 */
[----:B------:R-:W4:Y:S07]  /*d0b0*/  LDSM.16.MT88.4 R120, [R210+0x2100] ;  /* 0x00210000d278783b */ /* 0x000f2e0000004200 */
[-C--:B------:R-:W-:Y:S08]  /*d0c0*/  HMMA.16816.F32 R68, R112, R124.reuse, R68 ;  /* 0x0000007c7044723c */ /* 0x080ff00000001844 */
[C---:B------:R-:W-:Y:S04]  /*d0d0*/  HMMA.16816.F32 R72, R116.reuse, R124, R72 ;  /* 0x0000007c7448723c */ /* 0x040fe80000001848 */
[--C-:B-1----:R-:W-:Y:S04]  /*d0e0*/  FFMA.FTZ R106, R205, c[0x0][0x2d0], -R2.reuse ;  /* 0x0000b400cd6a7a23 */ /* 0x102fe80000010802 */
[-C--:B------:R-:W-:Y:S01]  /*d0f0*/  HMMA.16816.F32 R76, R116, R126.reuse, R76 ;  /* 0x0000007e744c723c */ /* 0x080fe2000000184c */
[----:B------:R1:W-:Y:S07]  /*d100*/  MUFU.EX2 R197, R106 ;  /* 0x0000006a00c57308 */ /* 0x0003ee0000000800 */
[C---:B------:R-:W-:Y:S01]  /*d110*/  HMMA.16816.F32 R80, R112.reuse, R126, R80 ;  /* 0x0000007e7050723c */ /* 0x040fe20000001850 */
[----:B------:R-:W5:Y:S07]  /*d120*/  LDSM.16.MT88.4 R124, [R209+0x500] ;  /* 0x00050000d17c783b */ /* 0x000f6e0000004200 */
[-C--:B----4-:R-:W-:Y:S08]  /*d130*/  HMMA.16816.F32 R84, R112, R120.reuse, R84 ;  /* 0x000000787054723c */ /* 0x090ff00000001854 */
[C---:B------:R-:W-:Y:S04]  /*d140*/  HMMA.16816.F32 R88, R116.reuse, R120, R88 ;  /* 0x000000787458723c */ /* 0x040fe80000001858 */
[--C-:B-1----:R-:W-:Y:S04]  /*d150*/  FFMA.FTZ R106, R206, c[0x0][0x2d0], -R2.reuse ;  /* 0x0000b400ce6a7a23 */ /* 0x102fe80000010802 */
[-C--:B------:R-:W-:Y:S01]  /*d160*/  HMMA.16816.F32 R92, R116, R122.reuse, R92 ;  /* 0x0000007a745c723c */ /* 0x080fe2000000185c */
[----:B------:R1:W4:Y:S06]  /*d170*/  MUFU.EX2 R196, R106 ;  /* 0x0000006a00c47308 */ /* 0x00032c0000000800 */
[----:B--2---:R-:W-:Y:S01]  /*d180*/  F2FP.PACK_AB R116, R243, R244 ;  /* 0x000000f4f374723e */ /* 0x004fe200000000ff */
[----:B------:R-:W-:Y:S01]  /*d190*/  HMMA.16816.F32 R96, R112, R122, R96 ;  /* 0x0000007a7060723c */ /* 0x000fe20000001860 */
[----:B------:R-:W2:Y:S03]  /*d1a0*/  LDSM.16.MT88.4 R120, [R209+0x1500] ;  /* 0x00150000d178783b */ /* 0x000ea60000004200 */
[----:B---3--:R-:W-:Y:S03]  /*d1b0*/  F2FP.PACK_AB R118, R241, R242 ;  /* 0x000000f2f176723e */ /* 0x008fe600000000ff */
[----:B------:R-:W-:Y:S02]  /*d1c0*/  F2FP.PACK_AB R112, R251, R252 ;  /* 0x000000fcfb70723e */ /* 0x000fe400000000ff */
[----:B------:R-:W-:Y:S03]  /*d1d0*/  F2FP.PACK_AB R114, R249, R250 ;  /* 0x000000faf972723e */ /* 0x000fe600000000ff */
[----:B------:R-:W-:Y:S02]  /*d1e0*/  F2FP.PACK_AB R113, R247, R248 ;  /* 0x000000f8f771723e */ /* 0x000fe400000000ff */
[----:B------:R-:W-:Y:S01]  /*d1f0*/  F2FP.PACK_AB R115, R245, R246 ;  /* 0x000000f6f573723e */ /* 0x000fe200000000ff */
[--C-:B-1----:R-:W-:Y:S01]  /*d200*/  FFMA.FTZ R106, R230, c[0x0][0x2d0], -R2.reuse ;  /* 0x0000b400e66a7a23 */ /* 0x102fe20000010802 */
[----:B----4-:R-:W-:Y:S05]  /*d210*/  F2FP.PACK_AB R117, R196, R197 ;  /* 0x000000c5c475723e */ /* 0x010fea00000000ff */
[-C--:B-----5:R-:W-:Y:S01]  /*d220*/  HMMA.16816.F32 R4, R112, R124.reuse, R4 ;  /* 0x0000007c7004723c */ /* 0x0a0fe20000001804 */
[----:B------:R1:W-:Y:S02]  /*d230*/  MUFU.EX2 R191, R106 ;  /* 0x0000006a00bf7308 */ /* 0x0003e40000000800 */
[----:B-1----:R-:W-:Y:S08]  /*d240*/  FFMA.FTZ R106, R233, c[0x0][0x2d0], -R2 ;  /* 0x0000b400e96a7a23 */ /* 0x002ff00000010802 */
[----:B------:R1:W3:Y:S02]  /*d250*/  MUFU.EX2 R194, R106 ;  /* 0x0000006a00c27308 */ /* 0x0002e40000000800 */
[--C-:B-1----:R-:W-:Y:S01]  /*d260*/  FFMA.FTZ R106, R231, c[0x0][0x2d0], -R110.reuse ;  /* 0x0000b400e76a7a23 */ /* 0x102fe2000001086e */
[----:B---3--:R-:W-:Y:S07]  /*d270*/  F2FP.PACK_AB R119, R194, R191 ;  /* 0x000000bfc277723e */ /* 0x008fee00000000ff */
[----:B------:R1:W-:Y:S01]  /*d280*/  MUFU.EX2 R240, R106 ;  /* 0x0000006a00f07308 */ /* 0x0003e20000000800 */
[C---:B------:R-:W-:Y:S08]  /*d290*/  HMMA.16816.F32 R8, R116.reuse, R124, R8 ;  /* 0x0000007c7408723c */ /* 0x040ff00000001808 */
[-C--:B------:R-:W-:Y:S08]  /*d2a0*/  HMMA.16816.F32 R12, R116, R126.reuse, R12 ;  /* 0x0000007e740c723c */ /* 0x080ff0000000180c */
[C---:B------:R-:W-:Y:S01]  /*d2b0*/  HMMA.16816.F32 R16, R112.reuse, R126, R16 ;  /* 0x0000007e7010723c */ /* 0x040fe20000001810 */
[----:B------:R-:W3:Y:S03]  /*d2c0*/  LDSM.16.MT88.4 R124, [R210+0x1500] ;  /* 0x00150000d27c783b */ /* 0x000ee60000004200 */
[--C-:B-1----:R-:W-:Y:S04]  /*d2d0*/  FFMA.FTZ R106, R232, c[0x0][0x2d0], -R110.reuse ;  /* 0x0000b400e86a7a23 */ /* 0x102fe8000001086e */
[-C--:B------:R-:W-:Y:S01]  /*d2e0*/  HMMA.16816.F32 R20, R112, R128.reuse, R20 ;  /* 0x000000807014723c */ /* 0x080fe20000001814 */
[----:B------:R1:W4:Y:S07]  /*d2f0*/  MUFU.EX2 R238, R106 ;  /* 0x0000006a00ee7308 */ /* 0x00032e0000000800 */
[C---:B------:R-:W-:Y:S08]  /*d300*/  HMMA.16816.F32 R24, R116.reuse, R128, R24 ;  /* 0x000000807418723c */ /* 0x040ff00000001818 */
[-C--:B------:R-:W-:Y:S08]  /*d310*/  HMMA.16816.F32 R28, R116, R130.reuse, R28 ;  /* 0x00000082741c723c */ /* 0x080ff0000000181c */
[C---:B------:R-:W-:Y:S01]  /*d320*/  HMMA.16816.F32 R32, R112.reuse, R130, R32 ;  /* 0x000000827020723c */ /* 0x040fe20000001820 */
[----:B------:R-:W5:Y:S03]  /*d330*/  LDSM.16.MT88.4 R128, [R209+0x2500] ;  /* 0x00250000d180783b */ /* 0x000f660000004200 */
[--C-:B-1----:R-:W-:Y:S04]  /*d340*/  FFMA.FTZ R106, R203, c[0x0][0x2d0], -R110.reuse ;  /* 0x0000b400cb6a7a23 */ /* 0x102fe8000001086e */
[-C--:B--2---:R-:W-:Y:S01]  /*d350*/  HMMA.16816.F32 R36, R112, R120.reuse, R36 ;  /* 0x000000787024723c */ /* 0x084fe20000001824 */
[----:B------:R1:W-:Y:S07]  /*d360*/  MUFU.EX2 R239, R106 ;  /* 0x0000006a00ef7308 */ /* 0x0003ee0000000800 */
[C---:B------:R-:W-:Y:S08]  /*d370*/  HMMA.16816.F32 R40, R116.reuse, R120, R40 ;  /* 0x000000787428723c */ /* 0x040ff00000001828 */
[-C--:B------:R-:W-:Y:S08]  /*d380*/  HMMA.16816.F32 R44, R116, R122.reuse, R44 ;  /* 0x0000007a742c723c */ /* 0x080ff0000000182c */
[C---:B------:R-:W-:Y:S01]  /*d390*/  HMMA.16816.F32 R48, R112.reuse, R122, R48 ;  /* 0x0000007a7030723c */ /* 0x040fe20000001830 */
[----:B------:R-:W2:Y:S03]  /*d3a0*/  LDSM.16.MT88.4 R120, [R210+0x2500] ;  /* 0x00250000d278783b */ /* 0x000ea60000004200 */
[----:B-1----:R-:W-:Y:S04]  /*d3b0*/  FFMA.FTZ R106, R229, c[0x0][0x2d0], -R110 ;  /* 0x0000b400e56a7a23 */ /* 0x002fe8000001086e */
[-C--:B---3--:R-:W-:Y:S01]  /*d3c0*/  HMMA.16816.F32 R52, R112, R124.reuse, R52 ;  /* 0x0000007c7034723c */ /* 0x088fe20000001834 */
[----:B------:R1:W3:Y:S07]  /*d3d0*/  MUFU.EX2 R237, R106 ;  /* 0x0000006a00ed7308 */ /* 0x0002ee0000000800 */
[C---:B------:R-:W-:Y:S08]  /*d3e0*/  HMMA.16816.F32 R56, R116.reuse, R124, R56 ;  /* 0x0000007c7438723c */ /* 0x040ff00000001838 */
[-C--:B------:R-:W-:Y:S08]  /*d3f0*/  HMMA.16816.F32 R60, R116, R126.reuse, R60 ;  /* 0x0000007e743c723c */ /* 0x080ff0000000183c */
[C---:B------:R-:W-:Y:S01]  /*d400*/  HMMA.16816.F32 R64, R112.reuse, R126, R64 ;  /* 0x0000007e7040723c */ /* 0x040fe20000001840 */
[----:B------:R-:W-:Y:S03]  /*d410*/  LDSM.16.MT88.4 R124, [R210+0x900] ;  /* 0x00090000d27c783b */ /* 0x000fe60000004200 */
[--C-:B-1----:R-:W-:Y:S04]  /*d420*/  FFMA.FTZ R106, R235, c[0x0][0x2d0], -R111.reuse ;  /* 0x0000b400eb6a7a23 */ /* 0x102fe8000001086f */
[-C--:B-----5:R-:W-:Y:S01]  /*d430*/  HMMA.16816.F32 R68, R112, R128.reuse, R68 ;  /* 0x000000807044723c */ /* 0x0a0fe20000001844 */
[----:B------:R1:W-:Y:S07]  /*d440*/  MUFU.EX2 R236, R106 ;  /* 0x0000006a00ec7308 */ /* 0x0003ee0000000800 */
[C---:B------:R-:W-:Y:S08]  /*d450*/  HMMA.16816.F32 R72, R116.reuse, R128, R72 ;  /* 0x000000807448723c */ /* 0x040ff00000001848 */
[-C--:B------:R-:W-:Y:S08]  /*d460*/  HMMA.16816.F32 R76, R116, R130.reuse, R76 ;  /* 0x00000082744c723c */ /* 0x080ff0000000184c */
[C---:B------:R-:W-:Y:S01]  /*d470*/  HMMA.16816.F32 R80, R112.reuse, R130, R80 ;  /* 0x000000827050723c */ /* 0x040fe20000001850 */
[----:B------:R-:W-:Y:S03]  /*d480*/  LDSM.16.MT88.4 R128, [R210+0x1900] ;  /* 0x00190000d280783b */ /* 0x000fe60000004200 */
[--C-:B-1----:R-:W-:Y:S01]  /*d490*/  FFMA.FTZ R106, R151, c[0x0][0x2d0], -R111.reuse ;  /* 0x0000b400976a7a23 */ /* 0x102fe2000001086f */
[----:B------:R-:W-:Y:S02]  /*d4a0*/  MOV R151, R150 ;  /* 0x0000009600977202 */ /* 0x000fe40000000f00 */
[----:B------:R-:W-:Y:S01]  /*d4b0*/  MOV R150, R146 ;  /* 0x0000009200967202 */ /* 0x000fe20000000f00 */
[-C--:B--2---:R-:W-:Y:S01]  /*d4c0*/  HMMA.16816.F32 R84, R112, R120.reuse, R84 ;  /* 0x000000787054723c */ /* 0x084fe20000001854 */
[----:B------:R1:W2:Y:S03]  /*d4d0*/  MUFU.EX2 R235, R106 ;  /* 0x0000006a00eb7308 */ /* 0x0002a60000000800 */
[----:B------:R-:W-:Y:S02]  /*d4e0*/  MOV R146, R145 ;  /* 0x0000009100927202 */ /* 0x000fe40000000f00 */
[----:B------:R-:W-:Y:S02]  /*d4f0*/  MOV R145, R144 ;  /* 0x0000009000917202 */ /* 0x000fe40000000f00 */
[C---:B------:R-:W-:Y:S04]  /*d500*/  HMMA.16816.F32 R88, R116.reuse, R120, R88 ;  /* 0x000000787458723c */ /* 0x040fe80000001858 */
[----:B------:R-:W-:Y:S02]  /*d510*/  MOV R144, R193 ;  /* 0x000000c100907202 */ /* 0x000fe40000000f00 */
[----:B------:R-:W-:Y:S02]  /*d520*/  MOV R193, R135 ;  /* 0x0000008700c17202 */ /* 0x000fe40000000f00 */
[-C--:B------:R-:W-:Y:S04]  /*d530*/  HMMA.16816.F32 R92, R116, R122.reuse, R92 ;  /* 0x0000007a745c723c */ /* 0x080fe8000000185c */
[----:B------:R-:W-:Y:S02]  /*d540*/  MOV R135, R134 ;  /* 0x0000008600877202 */ /* 0x000fe40000000f00 */
[----:B------:R-:W-:Y:S02]  /*d550*/  MOV R134, R133 ;  /* 0x0000008500867202 */ /* 0x000fe40000000f00 */
[----:B------:R-:W-:Y:S01]  /*d560*/  HMMA.16816.F32 R96, R112, R122, R96 ;  /* 0x0000007a7060723c */ /* 0x000fe20000001860 */
[----:B------:R-:W-:Y:S03]  /*d570*/  LDSM.16.MT88.4 R120, [R209+0x1900] ;  /* 0x00190000d178783b */ /* 0x000fe60000004200 */
[--C-:B-1----:R-:W-:Y:S01]  /*d580*/  FFMA.FTZ R106, R151, c[0x0][0x2d0], -R111.reuse ;  /* 0x0000b400976a7a23 */ /* 0x102fe2000001086f */
[----:B------:R-:W-:Y:S01]  /*d590*/  MOV R133, R107 ;  /* 0x0000006b00857202 */ /* 0x000fe20000000f00 */
[--C-:B------:R-:W-:Y:S01]  /*d5a0*/  FFMA.FTZ R107, R234, c[0x0][0x2d0], -R111.reuse ;  /* 0x0000b400ea6b7a23 */ /* 0x100fe2000001086f */
[----:B------:R-:W-:Y:S01]  /*d5b0*/  MOV R151, R189 ;  /* 0x000000bd00977202 */ /* 0x000fe20000000f00 */
[----:B------:R1:W-:Y:S01]  /*d5c0*/  MUFU.EX2 R234, R106 ;  /* 0x0000006a00ea7308 */ /* 0x0003e20000000800 */
[----:B----4-:R-:W-:Y:S03]  /*d5d0*/  F2FP.PACK_AB R112, R238, R240 ;  /* 0x000000f0ee70723e */ /* 0x010fe600000000ff */
[----:B---3--:R-:W-:Y:S02]  /*d5e0*/  F2FP.PACK_AB R114, R237, R239 ;  /* 0x000000efed72723e */ /* 0x008fe400000000ff */
[----:B--2---:R-:W-:Y:S04]  /*d5f0*/  F2FP.PACK_AB R113, R235, R236 ;  /* 0x000000eceb71723e */ /* 0x004fe800000000ff */
[----:B------:R-:W2:Y:S01]  /*d600*/  MUFU.EX2 R233, R107 ;  /* 0x0000006b00e97308 */ /* 0x000ea20000000800 */
[----:B-1----:R-:W-:Y:S01]  /*d610*/  FFMA.FTZ R106, R150, c[0x0][0x2d0], -R176 ;  /* 0x0000b400966a7a23 */ /* 0x002fe200000108b0 */
[----:B------:R-:W-:Y:S08]  /*d620*/  MOV R150, R134 ;  /* 0x0000008600967202 */ /* 0x000ff00000000f00 */
[----:B------:R1:W-:Y:S01]  /*d630*/  MUFU.EX2 R232, R106 ;  /* 0x0000006a00e87308 */ /* 0x0003e20000000800 */
[----:B--2---:R-:W-:Y:S01]  /*d640*/  F2FP.PACK_AB R115, R234, R233 ;  /* 0x000000e9ea73723e */ /* 0x004fe200000000ff */
[----:B------:R-:W-:Y:S08]  /*d650*/  FFMA.FTZ R107, R150, c[0x0][0x2d0], -R110 ;  /* 0x0000b400966b7a23 */ /* 0x000ff0000001086e */
[----:B------:R-:W-:Y:S01]  /*d660*/  MUFU.EX2 R203, R107 ;  /* 0x0000006b00cb7308 */ /* 0x000fe20000000800 */
[--C-:B-1----:R-:W-:Y:S01]  /*d670*/  FFMA.FTZ R106, R149, c[0x0][0x2d0], -R176.reuse ;  /* 0x0000b400956a7a23 */ /* 0x102fe200000108b0 */
[----:B------:R-:W-:Y:S02]  /*d680*/  MOV R149, R193 ;  /* 0x000000c100957202 */ /* 0x000fe40000000f00 */
[----:B------:R-:W-:Y:S06]  /*d690*/  MOV R193, R133 ;  /* 0x0000008500c17202 */ /* 0x000fec0000000f00 */
[----:B------:R1:W2:Y:S02]  /*d6a0*/  MUFU.EX2 R231, R106 ;  /* 0x0000006a00e77308 */ /* 0x0002a40000000800 */
[--C-:B-1----:R-:W-:Y:S01]  /*d6b0*/  FFMA.FTZ R106, R148, c[0x0][0x2d0], -R176.reuse ;  /* 0x0000b400946a7a23 */ /* 0x102fe200000108b0 */
[----:B------:R-:W-:Y:S02]  /*d6c0*/  MOV R148, R144 ;  /* 0x0000009000947202 */ /* 0x000fe40000000f00 */
[----:B------:R-:W-:Y:S05]  /*d6d0*/  MOV R144, R135 ;  /* 0x0000008700907202 */ /* 0x000fea0000000f00 */
[----:B------:R1:W-:Y:S01]  /*d6e0*/  MUFU.EX2 R229, R106 ;  /* 0x0000006a00e57308 */ /* 0x0003e20000000800 */
[----:B--2---:R-:W-:Y:S01]  /*d6f0*/  F2FP.PACK_AB R116, R231, R232 ;  /* 0x000000e8e774723e */ /* 0x004fe200000000ff */
[--C-:B------:R-:W-:Y:S01]  /*d700*/  FFMA.FTZ R107, R144, c[0x0][0x2d0], -R176.reuse ;  /* 0x0000b400906b7a23 */ /* 0x100fe200000108b0 */
[----:B------:R-:W-:Y:S07]  /*d710*/  MOV R144, R140 ;  /* 0x0000008c00907202 */ /* 0x000fee0000000f00 */
[----:B------:R-:W-:Y:S10]  /*d720*/  MUFU.EX2 R195, R107 ;  /* 0x0000006b00c37308 */ /* 0x000ff40000000800 */
[----:B------:R-:W-:Y:S01]  /*d730*/  MUFU.EX2 R107, R108 ;  /* 0x0000006c006b7308 */ /* 0x000fe20000000800 */
[----:B-1----:R-:W-:Y:S01]  /*d740*/  FFMA.FTZ R106, R147, c[0x0][0x2d0], -R176 ;  /* 0x0000b400936a7a23 */ /* 0x002fe200000108b0 */
[----:B------:R-:W-:Y:S02]  /*d750*/  MOV R147, R145 ;  /* 0x0000009100937202 */ /* 0x000fe40000000f00 */
[----:B------:R-:W-:Y:S02]  /*d760*/  MOV R145, R132 ;  /* 0x0000008400917202 */ /* 0x000fe40000000f00 */
[----:B------:R-:W1:Y:S04]  /*d770*/  LDSM.16.MT88.4 R132, [R209+0x900] ;  /* 0x00090000d184783b */ /* 0x000e680000004200 */
[----:B------:R2:W3:Y:S02]  /*d780*/  MUFU.EX2 R230, R106 ;  /* 0x0000006a00e67308 */ /* 0x0004e40000000800 */
[--C-:B--2---:R-:W-:Y:S01]  /*d790*/  FFMA.FTZ R106, R146, c[0x0][0x2d0], -R2.reuse ;  /* 0x0000b400926a7a23 */ /* 0x104fe20000010802 */
[----:B------:R-:W-:Y:S02]  /*d7a0*/  MOV R146, R188 ;  /* 0x000000bc00927202 */ /* 0x000fe40000000f00 */
[----:B---3--:R-:W-:Y:S05]  /*d7b0*/  F2FP.PACK_AB R118, R230, R229 ;  /* 0x000000e5e676723e */ /* 0x008fea00000000ff */
[----:B------:R2:W-:Y:S01]  /*d7c0*/  MUFU.EX2 R189, R106 ;  /* 0x0000006a00bd7308 */ /* 0x0005e20000000800 */
[-C--:B-1----:R-:W-:Y:S03]  /*d7d0*/  HMMA.16816.F32 R4, R112, R132.reuse, R4 ;  /* 0x000000847004723c */ /* 0x082fe60000001804 */
[--C-:B--2---:R-:W-:Y:S06]  /*d7e0*/  FFMA.FTZ R106, R184, c[0x0][0x2d0], -R2.reuse ;  /* 0x0000b400b86a7a23 */ /* 0x104fec0000010802 */
[----:B------:R1:W2:Y:S03]  /*d7f0*/  MUFU.EX2 R188, R106 ;  /* 0x0000006a00bc7308 */ /* 0x0002a60000000800 */
[--C-:B-1----:R-:W-:Y:S01]  /*d800*/  FFMA.FTZ R106, R185, c[0x0][0x2d0], -R2.reuse ;  /* 0x0000b400b96a7a23 */ /* 0x102fe20000010802 */
[----:B--2---:R-:W-:Y:S06]  /*d810*/  F2FP.PACK_AB R117, R188, R189 ;  /* 0x000000bdbc75723e */ /* 0x004fec00000000ff */
[----:B------:R1:W-:Y:S02]  /*d820*/  MUFU.EX2 R187, R106 ;  /* 0x0000006a00bb7308 */ /* 0x0003e40000000800 */
[----:B-1----:R-:W-:Y:S08]  /*d830*/  FFMA.FTZ R106, R186, c[0x0][0x2d0], -R2 ;  /* 0x0000b400ba6a7a23 */ /* 0x002ff00000010802 */
[----:B------:R-:W1:Y:S02]  /*d840*/  MUFU.EX2 R186, R106 ;  /* 0x0000006a00ba7308 */ /* 0x000e640000000800 */
[----:B-1----:R-:W-:Y:S01]  /*d850*/  F2FP.PACK_AB R119, R186, R187 ;  /* 0x000000bbba77723e */ /* 0x002fe200000000ff */
[--C-:B------:R-:W-:Y:S07]  /*d860*/  FFMA.FTZ R106, R192, c[0x0][0x2d0], -R110.reuse ;  /* 0x0000b400c06a7a23 */ /* 0x100fee000001086e */
[----:B------:R1:W-:Y:S01]  /*d870*/  MUFU.EX2 R205, R106 ;  /* 0x0000006a00cd7308 */ /* 0x0003e20000000800 */
[C---:B------:R-:W-:Y:S08]  /*d880*/  HMMA.16816.F32 R8, R116.reuse, R132, R8 ;  /* 0x000000847408723c */ /* 0x040ff00000001808 */
[-C--:B------:R-:W-:Y:S08]  /*d890*/  HMMA.16816.F32 R12, R116, R134.reuse, R12 ;  /* 0x00000086740c723c */ /* 0x080ff0000000180c */
[C---:B------:R-:W-:Y:S04]  /*d8a0*/  HMMA.16816.F32 R16, R112.reuse, R134, R16 ;  /* 0x000000867010723c */ /* 0x040fe80000001810 */
[--C-:B-1----:R-:W-:Y:S04]  /*d8b0*/  FFMA.FTZ R106, R151, c[0x0][0x2d0], -R110.reuse ;  /* 0x0000b400976a7a23 */ /* 0x102fe8000001086e */
[-C--:B------:R-:W-:Y:S01]  /*d8c0*/  HMMA.16816.F32 R20, R112, R124.reuse, R20 ;  /* 0x0000007c7014723c */ /* 0x080fe20000001814 */
[----:B------:R-:W1:Y:S07]  /*d8d0*/  MUFU.EX2 R206, R106 ;  /* 0x0000006a00ce7308 */ /* 0x000e6e0000000800 */
[C---:B------:R-:W-:Y:S08]  /*d8e0*/  HMMA.16816.F32 R24, R116.reuse, R124, R24 ;  /* 0x0000007c7418723c */ /* 0x040ff00000001818 */
[-C--:B------:R-:W-:Y:S08]  /*d8f0*/  HMMA.16816.F32 R28, R116, R126.reuse, R28 ;  /* 0x0000007e741c723c */ /* 0x080ff0000000181c */
[C---:B------:R-:W-:Y:S01]  /*d900*/  HMMA.16816.F32 R32, R112.reuse, R126, R32 ;  /* 0x0000007e7020723c */ /* 0x040fe20000001820 */
[----:B------:R-:W2:Y:S03]  /*d910*/  LDSM.16.MT88.4 R124, [R209+0x2900] ;  /* 0x00290000d17c783b */ /* 0x000ea60000004200 */
[----:B-1----:R-:W-:Y:S01]  /*d920*/  F2FP.PACK_AB R108, R206, R205 ;  /* 0x000000cdce6c723e */ /* 0x002fe200000000ff */
[----:B------:R-:W-:Y:S03]  /*d930*/  FFMA.FTZ R106, R149, c[0x0][0x2d0], -R110 ;  /* 0x0000b400956a7a23 */ /* 0x000fe6000001086e */
[-C--:B------:R-:W-:Y:S01]  /*d940*/  HMMA.16816.F32 R36, R112, R120.reuse, R36 ;  /* 0x000000787024723c */ /* 0x080fe20000001824 */
[----:B------:R1:W3:Y:S07]  /*d950*/  MUFU.EX2 R202, R106 ;  /* 0x0000006a00ca7308 */ /* 0x0002ee0000000800 */
[C---:B------:R-:W-:Y:S08]  /*d960*/  HMMA.16816.F32 R40, R116.reuse, R120, R40 ;  /* 0x000000787428723c */ /* 0x040ff00000001828 */
[-C--:B------:R-:W-:Y:S08]  /*d970*/  HMMA.16816.F32 R44, R116, R122.reuse, R44 ;  /* 0x0000007a742c723c */ /* 0x080ff0000000182c */
[C---:B------:R-:W-:Y:S01]  /*d980*/  HMMA.16816.F32 R48, R112.reuse, R122, R48 ;  /* 0x0000007a7030723c */ /* 0x040fe20000001830 */
[----:B------:R-:W4:Y:S03]  /*d990*/  LDSM.16.MT88.4 R120, [R210+0x2900] ;  /* 0x00290000d278783b */ /* 0x000f260000004200 */
[--C-:B-1----:R-:W-:Y:S01]  /*d9a0*/  FFMA.FTZ R106, R148, c[0x0][0x2d0], -R111.reuse ;  /* 0x0000b400946a7a23 */ /* 0x102fe2000001086f */
[----:B------:R-:W-:Y:S02]  /*d9b0*/  MOV R148, R180 ;  /* 0x000000b400947202 */ /* 0x000fe40000000f00 */
[----:B---3--:R-:W-:Y:S01]  /*d9c0*/  F2FP.PACK_AB R110, R202, R203 ;  /* 0x000000cbca6e723e */ /* 0x008fe200000000ff */
        /* <DEDUP_REMOVED lines=8> */
[-C--:B--2---:R-:W-:Y:S01]  /*da50*/  HMMA.16816.F32 R68, R112, R124.reuse, R68 ;  /* 0x0000007c7044723c */ /* 0x084fe20000001844 */
[----:B------:R1:W-:Y:S07]  /*da60*/  MUFU.EX2 R201, R106 ;  /* 0x0000006a00c97308 */ /* 0x0003ee0000000800 */
[C---:B------:R-:W-:Y:S01]  /*da70*/  HMMA.16816.F32 R72, R116.reuse, R124, R72 ;  /* 0x0000007c7448723c */ /* 0x040fe20000001848 */
[----:B------:R-:W2:Y:S04]  /*da80*/  LDL.LU R125, [R1+0x14] ;  /* 0x00001400017d7983 */ /* 0x000ea80000300800 */
[----:B------:R-:W5:Y:S03]  /*da90*/  LDL.LU R124, [R1+0x18] ;  /* 0x00001800017c7983 */ /* 0x000f660000300800 */
[-C--:B------:R-:W-:Y:S08]  /*daa0*/  HMMA.16816.F32 R76, R116, R126.reuse, R76 ;  /* 0x0000007e744c723c */ /* 0x080ff0000000184c */
[C---:B------:R-:W-:Y:S04]  /*dab0*/  HMMA.16816.F32 R80, R112.reuse, R126, R80 ;  /* 0x0000007e7050723c */ /* 0x040fe80000001850 */
[--C-:B-1----:R-:W-:Y:S01]  /*dac0*/  FFMA.FTZ R106, R146, c[0x0][0x2d0], -R111.reuse ;  /* 0x0000b400926a7a23 */ /* 0x102fe2000001086f */
[----:B------:R-:W-:Y:S03]  /*dad0*/  MOV R146, R183 ;  /* 0x000000b700927202 */ /* 0x000fe60000000f00 */
[-C--:B----4-:R-:W-:Y:S01]  /*dae0*/  HMMA.16816.F32 R84, R112, R120.reuse, R84 ;  /* 0x000000787054723c */ /* 0x090fe20000001854 */
[----:B------:R1:W-:Y:S07]  /*daf0*/  MUFU.EX2 R199, R106 ;  /* 0x0000006a00c77308 */ /* 0x0003ee0000000800 */
[C---:B------:R-:W-:Y:S08]  /*db00*/  HMMA.16816.F32 R88, R116.reuse, R120, R88 ;  /* 0x000000787458723c */ /* 0x040ff00000001858 */
[-C--:B------:R-:W-:Y:S08]  /*db10*/  HMMA.16816.F32 R92, R116, R122.reuse, R92 ;  /* 0x0000007a745c723c */ /* 0x080ff0000000185c */
[----:B------:R-:W-:Y:S04]  /*db20*/  HMMA.16816.F32 R96, R112, R122, R96 ;  /* 0x0000007a7060723c */ /* 0x000fe80000001860 */
[----:B-1----:R-:W-:Y:S01]  /*db30*/  FFMA.FTZ R106, R145, c[0x0][0x2d0], -R111 ;  /* 0x0000b400916a7a23 */ /* 0x002fe2000001086f */
[----:B------:R-:W-:Y:S02]  /*db40*/  MOV R145, R182 ;  /* 0x000000b600917202 */ /* 0x000fe40000000f00 */
[----:B------:R-:W-:Y:S01]  /*db50*/  LDSM.16.MT88.4 R180, [R209+0x2d00] ;  /* 0x002d0000d1b4783b */ /* 0x000fe20000004200 */
[----:B------:R1:W4:Y:S04]  /*db60*/  MUFU.EX2 R198, R106 ;  /* 0x0000006a00c67308 */ /* 0x0003280000000800 */
[--C-:B-1----:R-:W-:Y:S01]  /*db70*/  FFMA.FTZ R106, R193, c[0x0][0x2d0], -R176.reuse ;  /* 0x0000b400c16a7a23 */ /* 0x102fe200000108b0 */
[----:B----4-:R-:W-:Y:S05]  /*db80*/  F2FP.PACK_AB R111, R198, R199 ;  /* 0x000000c7c66f723e */ /* 0x010fea00000000ff */
[----:B------:R1:W4:Y:S02]  /*db90*/  MUFU.EX2 R193, R106 ;  /* 0x0000006a00c17308 */ /* 0x0003240000000800 */
[--C-:B-1----:R-:W-:Y:S08]  /*dba0*/  FFMA.FTZ R106, R143, c[0x0][0x2d0], -R176.reuse ;  /* 0x0000b4008f6a7a23 */ /* 0x102ff000000108b0 */
[----:B------:R1:W-:Y:S02]  /*dbb0*/  MUFU.EX2 R192, R106 ;  /* 0x0000006a00c07308 */ /* 0x0003e40000000800 */
[----:B-1----:R-:W-:Y:S01]  /*dbc0*/  FFMA.FTZ R106, R190, c[0x0][0x2d0], -R176 ;  /* 0x0000b400be6a7a23 */ /* 0x002fe200000108b0 */
[----:B----4-:R-:W-:Y:S07]  /*dbd0*/  F2FP.PACK_AB R176, R195, R193 ;  /* 0x000000c1c3b0723e */ /* 0x010fee00000000ff */
[----:B------:R1:W-:Y:S02]  /*dbe0*/  MUFU.EX2 R190, R106 ;  /* 0x0000006a00be7308 */ /* 0x0003e40000000800 */
[--C-:B-1----:R-:W-:Y:S08]  /*dbf0*/  FFMA.FTZ R106, R142, c[0x0][0x2d0], -R2.reuse ;  /* 0x0000b4008e6a7a23 */ /* 0x102ff00000010802 */
[----:B------:R1:W-:Y:S02]  /*dc00*/  MUFU.EX2 R185, R106 ;  /* 0x0000006a00b97308 */ /* 0x0003e40000000800 */
[--C-:B-1----:R-:W-:Y:S02]  /*dc10*/  FFMA.FTZ R106, R141, c[0x0][0x2d0], -R2.reuse ;  /* 0x0000b4008d6a7a23 */ /* 0x102fe40000010802 */
[----:B------:R-:W-:Y:S01]  /*dc20*/  FFMA.FTZ R2, R109, c[0x0][0x2d0], -R2 ;  /* 0x0000b4006d027a23 */ /* 0x000fe20000010802 */
[----:B------:R-:W-:Y:S05]  /*dc30*/  F2FP.PACK_AB R109, R201, R200 ;  /* 0x000000c8c96d723e */ /* 0x000fea00000000ff */
[----:B------:R-:W1:Y:S01]  /*dc40*/  MUFU.EX2 R184, R106 ;  /* 0x0000006a00b87308 */ /* 0x000e620000000800 */
[----:B------:R-:W4:Y:S01]  /*dc50*/  LDSM.16.MT88.4 R140, [R210+0xd00] ;  /* 0x000d0000d28c783b */ /* 0x000f220000004200 */
[-C--:B---3--:R-:W-:Y:S07]  /*dc60*/  HMMA.16816.F32 R112, R108, R128.reuse, R4 ;  /* 0x000000806c70723c */ /* 0x088fee0000001804 */
[----:B------:R-:W3:Y:S01]  /*dc70*/  LDSM.16.MT88.4 R4, [R210+0x2d00] ;  /* 0x002d0000d204783b */ /* 0x000ee20000004200 */
[----:B------:R1:W1:Y:S04]  /*dc80*/  MUFU.EX2 R106, R2 ;  /* 0x00000002006a7308 */ /* 0x0002680000000800 */
[----:B-1----:R-:W-:Y:S02]  /*dc90*/  MOV R2, R177 ;  /* 0x000000b100027202 */ /* 0x002fe40000000f00 */
[----:B------:R-:W-:Y:S01]  /*dca0*/  F2FP.PACK_AB R177, R184, R185 ;  /* 0x000000b9b8b1723e */ /* 0x000fe200000000ff */
[----:B--2---:R-:W-:Y:S01]  /*dcb0*/  FFMA.FTZ R101, R101, R125, R179 ;  /* 0x0000007d65657223 */ /* 0x004fe200000100b3 */
[----:B------:R-:W-:Y:S01]  /*dcc0*/  F2FP.PACK_AB R179, R106, R107 ;  /* 0x0000006b6ab3723e */ /* 0x000fe200000000ff */
[----:B-----5:R-:W-:Y:S01]  /*dcd0*/  FFMA.FTZ R100, R100, R124, R178 ;  /* 0x0000007c64647223 */ /* 0x020fe200000100b2 */
[----:B------:R-:W-:Y:S07]  /*dce0*/  F2FP.PACK_AB R178, R190, R192 ;  /* 0x000000c0beb2723e */ /* 0x000fee00000000ff */
        /* <DEDUP_REMOVED lines=8> */
[----:B------:R-:W5:Y:S01]  /*dd70*/  LDL.LU R19, [R1+0x20] ;  /* 0x0000200001137983 */ /* 0x000f620000300800 */
[----:B------:R-:W-:Y:S01]  /*dd80*/  MOV R13, R139 ;  /* 0x0000008b000d7202 */ /* 0x000fe20000000f00 */
[----:B------:R-:W-:Y:S01]  /*dd90*/  FADD.FTZ R11, R11, R100 ;  /* 0x000000640b0b7221 */ /* 0x000fe20000010000 */
[-C--:B----4-:R-:W-:Y:S04]  /*dda0*/  HMMA.16816.F32 R128, R108, R140.reuse, R20 ;  /* 0x0000008c6c80723c */ /* 0x090fe80000001814 */
[----:B------:R-:W-:Y:S02]  /*ddb0*/  MOV R14, R138 ;  /* 0x0000008a000e7202 */ /* 0x000fe40000000f00 */
[----:B------:R-:W-:Y:S02]  /*ddc0*/  MOV R12, R144 ;  /* 0x00000090000c7202 */ /* 0x000fe40000000f00 */
[C---:B------:R-:W-:Y:S04]  /*ddd0*/  HMMA.16816.F32 R132, R176.reuse, R140, R24 ;  /* 0x0000008cb084723c */ /* 0x040fe80000001818 */
[----:B------:R-:W-:Y:S01]  /*dde0*/  MOV R17, R136 ;  /* 0x0000008800117202 */ /* 0x000fe20000000f00 */
[----:B------:R-:W-:Y:S01]  /*ddf0*/  FADD.FTZ R11, R14, R11 ;  /* 0x0000000b0e0b7221 */ /* 0x000fe20000010000 */
[----:B------:R-:W-:Y:S02]  /*de00*/  MOV R8, R148 ;  /* 0x0000009400087202 */ /* 0x000fe40000000f00 */
[-C--:B------:R-:W-:Y:S04]  /*de10*/  HMMA.16816.F32 R136, R176, R142.reuse, R28 ;  /* 0x0000008eb088723c */ /* 0x080fe8000000181c */
[----:B------:R-:W-:Y:S02]  /*de20*/  FADD.FTZ R11, R9, R11 ;  /* 0x0000000b090b7221 */ /* 0x000fe40000010000 */
[----:B------:R-:W-:Y:S02]  /*de30*/  FADD.FTZ R8, R8, R101 ;  /* 0x0000006508087221 */ /* 0x000fe40000010000 */
[C---:B------:R-:W-:Y:S04]  /*de40*/  HMMA.16816.F32 R140, R108.reuse, R142, R32 ;  /* 0x0000008e6c8c723c */ /* 0x040fe80000001820 */
[----:B------:R-:W-:Y:S04]  /*de50*/  FADD.FTZ R8, R13, R8 ;  /* 0x000000080d087221 */ /* 0x000fe80000010000 */
        /* <DEDUP_REMOVED lines=17> */
[----:B-----5:R-:W-:Y:S02]  /*df70*/  FFMA.FTZ R0, R0, R19, R207 ;  /* 0x0000001300007223 */ /* 0x020fe400000100cf */
        /* <DEDUP_REMOVED lines=64> */
.L_x_624:
[----:B-1-3--:R-:W2:Y:S04]  /*e380*/  LDL.LU R0, [R1+0x14] ;  /* 0x0000140001007983 */ /* 0x00aea80000300800 */
        /* <DEDUP_REMOVED lines=152> */
.L_x_615:
[----:B--2---:R-:W-:Y:S05]  /*ed10*/  @P0 BRA `(.L_x_626) ;  /* 0x0000176000000947 */ /* 0x004fea0003800000 */
[----:B------:R-:W2:Y:S01]  /*ed20*/  LDL R57, [R1+0x78] ;  /* 0x0000780001397983 */ /* 0x000ea20000100800 */
[----:B------:R-:W-:Y:S02]  /*ed30*/  F2FP.PACK_AB R45, R45, R112 ;  /* 0x000000702d2d723e */ /* 0x000fe400000000ff */
[----:B------:R-:W-:Y:S01]  /*ed40*/  F2FP.PACK_AB R44, R44, R114 ;  /* 0x000000722c2c723e */ /* 0x000fe200000000ff */
[----:B------:R-:W3:Y:S01]  /*ed50*/  S2R R55, SR_TID.X ;  /* 0x0000000000377919 */ /* 0x000ee20000002100 */
        /* <DEDUP_REMOVED lines=12> */
[----:B---3--:R-:W-:-:S02]  /*ee20*/  SHF.R.S32.HI R56, RZ, 0x1f, R55 ;  /* 0x0000001fff387819 */ /* 0x008fc40000011437 */
        /* <DEDUP_REMOVED lines=116> */
[----:B---3--:R-:W-:-:S03]  /*f570*/  IMAD.MOV.U32 R2, RZ, RZ, 0x4 ;  /* 0x00000004ff027424 */ /* 0x008fc600078e00ff */
[----:B------:R-:W-:Y:S04]  /*f580*/  STS [R4+0x5000], R11 ;  /* 0x0050000b04007388 */ /* 0x000fe80000000800 */
[----:B------:R3:W-:Y:S01]  /*f590*/  STS [R4+0x5200], R10 ;  /* 0x0052000a04007388 */ /* 0x0007e20000000800 */
[----:B------:R-:W-:Y:S02]  /*f5a0*/  IMAD.MOV.U32 R24, RZ, RZ, c[0x0][0x388] ;  /* 0x0000e200ff187624 */ /* 0x000fe400078e00ff */
[CC--:B--2---:R-:W-:Y:S01]  /*f5b0*/  IMAD.WIDE R6, R57.reuse, R2.reuse, c[0x0][0x500] ;  /* 0x0001400039067625 */ /* 0x0c4fe200078e0202 */
[----:B------:R-:W-:Y:S03]  /*f5c0*/  BAR.SYNC.DEFER_BLOCKING 0x1, 0x80 ;  /* 0x0042000000007b1d */ /* 0x000fe60000010000 */
[----:B----4-:R-:W-:-:S03]  /*f5d0*/  @P0 IMAD.WIDE R2, R57, R2, c[0x0][0x508] ;  /* 0x0001420039020625 */ /* 0x010fc600078e0202 */
[----:B------:R-:W2:Y:S04]  /*f5e0*/  @P1 LDG.E R0, [R6.64] ;  /* 0x0000000606001981 */ /* 0x000ea8000c1e1900 */
[----:B------:R4:W5:Y:S01]  /*f5f0*/  @P0 LDG.E R24, [R2.64] ;  /* 0x0000000602180981 */ /* 0x000962000c1e1900 */
[----:B---3--:R-:W-:Y:S02]  /*f600*/  CS2R R4, SRZ ;  /* 0x0000000000047805 */ /* 0x008fe4000001ff00 */
[--C-:B--2---:R-:W-:Y:S01]  /*f610*/  @P1 SHF.R.S32.HI R5, RZ, 0x1f, R0.reuse ;  /* 0x0000001fff051819 */ /* 0x104fe20000011400 */
[----:B------:R-:W-:Y:S01]  /*f620*/  @P1 IMAD.MOV.U32 R4, RZ, RZ, R0 ;  /* 0x000000ffff041224 */ /* 0x000fe200078e0000 */
[----:B------:R-:W-:Y:S05]  /*f630*/  @P0 BRA `(.L_x_627) ;  /* 0x0000004000000947 */ /* 0x000fea0003800000 */
[----:B----4-:R-:W-:Y:S05]  /*f640*/  @!P1 BRA `(.L_x_627) ;  /* 0x0000003000009947 */ /* 0x010fea0003800000 */
[----:B------:R-:W2:Y:S04]  /*f650*/  LDG.E R2, [R6.64] ;  /* 0x0000000606027981 */ /* 0x000ea8000c1e1900 */
[----:B------:R-:W2:Y:S02]  /*f660*/  LDG.E R0, [R6.64+0x4] ;  /* 0x0000040606007981 */ /* 0x000ea4000c1e1900 */
[----:B--2--5:R-:W-:-:S02]  /*f670*/  IADD3 R24, -R2, R0, RZ ;  /* 0x0000000002187210 */ /* 0x024fc40007ffe1ff */
.L_x_627:
[----:B----4-:R-:W-:Y:S01]  /*f680*/  LOP3.LUT R0, R48, 0xffffffe0, RZ, 0xc0, !PT ;  /* 0xffffffe030007812 */ /* 0x010fe200078ec0ff */
[----:B------:R-:W2:Y:S01]  /*f690*/  S2R R14, SR_CTAID.Y ;  /* 0x00000000000e7919 */ /* 0x000ea20000002600 */
[----:B------:R-:W-:Y:S01]  /*f6a0*/  SHF.R.S32.HI R7, RZ, 0x1f, R49 ;  /* 0x0000001fff077819 */ /* 0x000fe20000011431 */
[----:B------:R-:W-:Y:S01]  /*f6b0*/  IMAD.MOV.U32 R13, RZ, RZ, c[0x0][0x4e8] ;  /* 0x00013a00ff0d7624 */ /* 0x000fe200078e00ff */
[----:B------:R-:W-:Y:S01]  /*f6c0*/  LEA.HI R6, R29, R29, RZ, 0x1 ;  /* 0x0000001d1d067211 */ /* 0x000fe200078f08ff */
[----:B------:R-:W-:Y:S01]  /*f6d0*/  IMAD.IADD R0, R55, 0x1, -R0 ;  /* 0x0000000137007824 */ /* 0x000fe200078e0a00 */
[----:B------:R-:W-:Y:S01]  /*f6e0*/  LEA.HI R7, R7, R49, RZ, 0x2 ;  /* 0x0000003107077211 */ /* 0x000fe200078f10ff */
[----:B------:R-:W3:Y:S01]  /*f6f0*/  S2R R21, SR_CTAID.X ;  /* 0x0000000000157919 */ /* 0x000ee20000002500 */
        /* <DEDUP_REMOVED lines=19> */
[----:B------:R-:W-:Y:S01]  /*f830*/  ISETP.NE.AND P2, PT, R13, 0x1, PT ;  /* 0x000000010d00780c */ /* 0x000fe20003f45270 */
[----:B--2---:R-:W-:Y:S01]  /*f840*/  IMAD.WIDE.U32 R12, R14, c[0x0][0x490], R4 ;  /* 0x000124000e0c7a25 */ /* 0x004fe200078e0004 */
[----:B------:R-:W-:Y:S02]  /*f850*/  LOP3.LUT P0, RZ, R0, 0x3, RZ, 0xc0, !PT ;  /* 0x0000000300ff7812 */ /* 0x000fe4000780c0ff */
[----:B------:R-:W-:Y:S01]  /*f860*/  SHF.R.S32.HI R7, RZ, 0x1f, R14 ;  /* 0x0000001fff077819 */ /* 0x000fe2000001140e */
[----:B------:R-:W-:Y:S01]  /*f870*/  IMAD.IADD R0, R52, 0x1, -R6 ;  /* 0x0000000134007824 */ /* 0x000fe200078e0a06 */
[----:B------:R-:W-:Y:S02]  /*f880*/  IADD3 R6, R18, R8, RZ ;  /* 0x0000000812067210 */ /* 0x000fe40007ffe0ff */
[----:B------:R-:W-:Y:S01]  /*f890*/  SEL R10, R57, RZ, !P1 ;  /* 0x000000ff390a7207 */ /* 0x000fe20004800000 */
[----:B------:R-:W-:Y:S01]  /*f8a0*/  IMAD R20, R49, 0x8, R0 ;  /* 0x0000000831147824 */ /* 0x000fe200078e0200 */
[----:B------:R-:W-:Y:S01]  /*f8b0*/  LEA.HI R16, R56, R55, RZ, 0x3 ;  /* 0x0000003738107211 */ /* 0x000fe200078f18ff */
[----:B---3--:R-:W-:-:S02]  /*f8c0*/  IMAD R6, R21, 0x80, R6 ;  /* 0x0000008015067824 */ /* 0x008fc400078e0206 */
[----:B------:R-:W-:Y:S02]  /*f8d0*/  IMAD R4, R7, c[0x0][0x490], RZ ;  /* 0x0001240007047a24 */ /* 0x000fe400078e02ff */
[----:B------:R-:W-:Y:S01]  /*f8e0*/  @P2 IMAD.HI.U32 R0, R6, c[0x0][0x4ec], RZ ;  /* 0x00013b0006002a27 */ /* 0x000fe200078e00ff */
[----:B------:R-:W-:-:S03]  /*f8f0*/  MOV R8, R6 ;  /* 0x0000000600087202 */ /* 0x000fc60000000f00 */
[----:B------:R-:W-:Y:S01]  /*f900*/  IMAD R15, R7, c[0x0][0x3e8], RZ ;  /* 0x0000fa00070f7a24 */ /* 0x000fe200078e02ff */
[----:B------:R-:W-:Y:S01]  /*f910*/  @P2 SHF.R.U32.HI R8, RZ, c[0x0][0x4f0], R0 ;  /* 0x00013c00ff082a19 */ /* 0x000fe20000011600 */
[C---:B------:R-:W-:Y:S01]  /*f920*/  IMAD R7, R14.reuse, c[0x0][0x494], R4 ;  /* 0x000125000e077a24 */ /* 0x040fe200078e0204 */
[----:B------:R-:W-:Y:S01]  /*f930*/  SHF.R.S32.HI R0, RZ, 0x1f, R57 ;  /* 0x0000001fff007819 */ /* 0x000fe20000011439 */
[----:B------:R-:W-:-:S03]  /*f940*/  IMAD.WIDE.U32 R4, R14, c[0x0][0x3e8], R2 ;  /* 0x0000fa000e047a25 */ /* 0x000fc600078e0002 */
[----:B------:R-:W-:Y:S01]  /*f950*/  SEL R0, R0, RZ, !P1 ;  /* 0x000000ff00007207 */ /* 0x000fe20004800000 */
[----:B------:R-:W-:Y:S01]  /*f960*/  IMAD.IADD R3, R13, 0x1, R7 ;  /* 0x000000010d037824 */ /* 0x000fe200078e0207 */
[----:B------:R-:W-:Y:S01]  /*f970*/  IADD3 R7, -R8, RZ, RZ ;  /* 0x000000ff08077210 */ /* 0x000fe20007ffe1ff */
[----:B------:R-:W-:Y:S01]  /*f980*/  IMAD.MOV.U32 R2, RZ, RZ, R12 ;  /* 0x000000ffff027224 */ /* 0x000fe200078e000c */
[----:B------:R-:W-:Y:S01]  /*f990*/  SHF.L.U32 R12, R16, 0x3, RZ ;  /* 0x00000003100c7819 */ /* 0x000fe200000006ff */
[----:B------:R-:W-:Y:S02]  /*f9a0*/  IMAD R15, R14, c[0x0][0x3ec], R15 ;  /* 0x0000fb000e0f7a24 */ /* 0x000fe400078e020f */
[----:B------:R-:W-:Y:S02]  /*f9b0*/  IMAD R14, R29, 0x20, R52 ;  /* 0x000000201d0e7824 */ /* 0x000fe400078e0234 */
[----:B------:R-:W-:Y:S02]  /*f9c0*/  IMAD R11, R7, c[0x0][0x4e8], R6 ;  /* 0x00013a00070b7a24 */ /* 0x000fe400078e0206 */
[----:B------:R-:W-:-:S02]  /*f9d0*/  IMAD R9, R0, c[0x0][0x498], RZ ;  /* 0x0001260000097a24 */ /* 0x000fc400078e02ff */
        /* <DEDUP_REMOVED lines=15> */
[----:B------:R-:W-:-:S04]  /*fad0*/  IMAD.WIDE.U32 R4, R10, c[0x0][0x3f0], R2 ;  /* 0x0000fc000a047a25 */ /* 0x000fc800078e0002 */
[----:B------:R-:W-:Y:S01]  /*fae0*/  IMAD R13, R10, c[0x0][0x3f4], R0 ;  /* 0x0000fd000a0d7a24 */ /* 0x000fe200078e0200 */
[----:B------:R-:W-:Y:S01]  /*faf0*/  LOP3.LUT R0, R12, 0xc0, RZ, 0xc0, !PT ;  /* 0x000000c00c007812 */ /* 0x000fe200078ec0ff */
[----:B------:R-:W-:-:S03]  /*fb00*/  IMAD.WIDE.U32 R2, R11, c[0x0][0x488], R8 ;  /* 0x000122000b027a25 */ /* 0x000fc600078e0008 */
[----:B------:R-:W-:Y:S01]  /*fb10*/  SHF.R.U32.HI R10, RZ, 0x3, R0 ;  /* 0x00000003ff0a7819 */ /* 0x000fe20000011600 */
[----:B------:R-:W-:Y:S01]  /*fb20*/  IMAD R8, R11, c[0x0][0x48c], R7 ;  /* 0x000123000b087a24 */ /* 0x000fe200078e0207 */
[----:B------:R-:W-:Y:S01]  /*fb30*/  LOP3.LUT R9, R0, 0x18, R6, 0xf8, !PT ;  /* 0x0000001800097812 */ /* 0x000fe200078ef806 */
[--C-:B------:R-:W-:Y:S01]  /*fb40*/  IMAD.MOV R7, RZ, RZ, -R17.reuse ;  /* 0x000000ffff077224 */ /* 0x100fe200078e0a11 */
[C---:B------:R-:W-:Y:S01]  /*fb50*/  LEA R0, P1, R2.reuse, c[0x0][0x450], 0x2 ;  /* 0x0001140002007a11 */ /* 0x040fe200078210ff */
[----:B------:R-:W-:Y:S01]  /*fb60*/  IMAD.IADD R3, R3, 0x1, R8 ;  /* 0x0000000103037824 */ /* 0x000fe200078e0208 */
[----:B------:R-:W-:Y:S01]  /*fb70*/  SHF.R.S32.HI R8, RZ, 0x1f, R17 ;  /* 0x0000001fff087819 */ /* 0x000fe20000011411 */
[----:B------:R-:W-:Y:S01]  /*fb80*/  IMAD R16, R7, c[0x0][0x4e8], R14 ;  /* 0x00013a0007107a24 */ /* 0x000fe200078e020e */
[----:B------:R-:W-:Y:S01]  /*fb90*/  IADD3 R5, R5, R13, RZ ;  /* 0x0000000d05057210 */ /* 0x000fe20007ffe0ff */
[----:B------:R-:W-:Y:S01]  /*fba0*/  SHFL.IDX PT, R12, R0, RZ, 0x1c1f ;  /* 0x001c1fff000c7589 */ /* 0x000fe200000e0000 */
[----:B------:R-:W-:Y:S01]  /*fbb0*/  LEA.HI.X R2, R2, c[0x0][0x454], R3, 0x2, P1 ;  /* 0x0001150002027a11 */ /* 0x000fe200008f1403 */
[----:B------:R-:W-:Y:S01]  /*fbc0*/  IMAD R3, R8, c[0x0][0x3e0], RZ ;  /* 0x0000f80008037a24 */ /* 0x000fe200078e02ff */
[----:B------:R-:W-:Y:S01]  /*fbd0*/  LOP3.LUT R19, R9, R10, RZ, 0x3c, !PT ;  /* 0x0000000a09137212 */ /* 0x000fe200078e3cff */
[----:B------:R-:W-:Y:S01]  /*fbe0*/  SHFL.IDX PT, R14, R0, 0x2, 0x1c1f ;  /* 0x005c1f00000e7f89 */ /* 0x000fe200000e0000 */
[----:B------:R-:W-:-:S02]  /*fbf0*/  IMAD R7, R21, 0x80, R18 ;  /* 0x0000008015077824 */ /* 0x000fc400078e0212 */
[----:B------:R-:W-:Y:S01]  /*fc00*/  IMAD R18, R17, c[0x0][0x3e4], R3 ;  /* 0x0000f90011127a24 */ /* 0x000fe200078e0203 */
[----:B------:R-:W2:Y:S02]  /*fc10*/  SHFL.IDX PT, R13, R2, RZ, 0x1c1f ;  /* 0x001c1fff020d7589 */ /* 0x000ea400000e0000 */
[C---:B------:R-:W-:Y:S02]  /*fc20*/  ISETP.GE.OR P3, PT, R7.reuse, R24, P0 ;  /* 0x000000180700720c */ /* 0x040fe40000766670 */
[----:B------:R-:W-:Y:S04]  /*fc30*/  SHFL.IDX PT, R10, R0, 0x1, 0x1c1f ;  /* 0x003c1f00000a7f89 */ /* 0x000fe800000e0000 */
[----:B------:R-:W3:Y:S04]  /*fc40*/  SHFL.IDX PT, R11, R2, 0x1, 0x1c1f ;  /* 0x003c1f00020b7f89 */ /* 0x000ee800000e0000 */
[----:B------:R-:W4:Y:S04]  /*fc50*/  SHFL.IDX PT, R15, R2, 0x2, 0x1c1f ;  /* 0x005c1f00020f7f89 */ /* 0x000f2800000e0000 */
[----:B------:R1:W-:Y:S04]  /*fc60*/  SHFL.IDX PT, R8, R0, 0x3, 0x1c1f ;  /* 0x007c1f0000087f89 */ /* 0x0003e800000e0000 */
[----:B------:R3:W4:Y:S04]  /*fc70*/  SHFL.IDX PT, R9, R2, 0x3, 0x1c1f ;  /* 0x007c1f0002097f89 */ /* 0x00072800000e0000 */
[----:B--2---:R-:W-:Y:S01]  /*fc80*/  @!P3 ST.E [R12.64], R50 ;  /* 0x000000320c00b985 */ /* 0x004fe2000c101906 */
[----:B-1----:R-:W-:Y:S01]  /*fc90*/  IADD3 R0, R7, 0x8, RZ ;  /* 0x0000000807007810 */ /* 0x002fe20007ffe0ff */
[----:B---3--:R-:W-:Y:S01]  /*fca0*/  IMAD.WIDE.U32 R2, R17, c[0x0][0x3e0], R4 ;  /* 0x0000f80011027a25 */ /* 0x008fe200078e0004 */
[----:B------:R-:W-:-:S02]  /*fcb0*/  IADD3 R5, R7, 0x40, RZ ;  /* 0x0000004007057810 */ /* 0x000fc40007ffe0ff */
        /* <DEDUP_REMOVED lines=8> */
[C---:B------:R-:W-:Y:S02]  /*fd40*/  IMAD R4, R16.reuse, c[0x0][0x3dc], R0 ;  /* 0x0000f70010047a24 */ /* 0x040fe400078e0200 */
[----:B------:R-:W-:Y:S01]  /*fd50*/  IMAD.SHL.U32 R0, R5, 0x2, RZ ;  /* 0x0000000205007824 */ /* 0x000fe200078e00ff */
[----:B------:R1:W-:Y:S01]  /*fd60*/  @!P2 ST.E [R10.64], R51 ;  /* 0x000000330a00a985 */ /* 0x0003e2000c101906 */
[----:B------:R-:W-:-:S03]  /*fd70*/  IMAD.WIDE.U32 R2, R16, c[0x0][0x3d8], R2 ;  /* 0x0000f60010027a25 */ /* 0x000fc600078e0002 */
[----:B----4-:R2:W-:Y:S02]  /*fd80*/  @!P1 ST.E [R14.64], R53 ;  /* 0x000000350e009985 */ /* 0x0105e4000c101906 */
[----:B------:R-:W-:Y:S02]  /*fd90*/  IADD3 R3, R3, R4, RZ ;  /* 0x0000000403037210 */ /* 0x000fe40007ffe0ff */
[----:B------:R2:W-:Y:S01]  /*fda0*/  @!P0 ST.E [R8.64], R54 ;  /* 0x0000003608008985 */ /* 0x0005e2000c101906 */
[----:B------:R-:W-:-:S03]  /*fdb0*/  LEA R25, P0, R2, c[0x0][0x380], 0x1 ;  /* 0x0000e00002197a11 */ /* 0x000fc600078008ff */
[----:B------:R2:W3:Y:S04]  /*fdc0*/  LDS.128 R36, [R0+0x880] ;  /* 0x0008800000247984 */ /* 0x0004e80000000c00 */
[----:B------:R2:W4:Y:S04]  /*fdd0*/  LDS.128 R48, [R0+0x1080] ;  /* 0x0010800000307984 */ /* 0x0005280000000c00 */
        /* <DEDUP_REMOVED lines=19> */
[----:B--2---:R2:W4:Y:S01]  /*ff10*/  LDS.128 R12, [R0+0x4080] ;  /* 0x00408000000c7984 */ /* 0x0045220000000c00 */
[----:B------:R-:W-:-:S09]  /*ff20*/  ISETP.GE.AND P2, PT, R6, c[0x0][0x3c8], PT ;  /* 0x0000f20006007a0c */ /* 0x000fd20003f46270 */
[----:B------:R-:W-:-:S04]  /*ff30*/  @!P1 SHF.R.S32.HI R4, RZ, 0x1f, R5 ;  /* 0x0000001fff049819 */ /* 0x000fc80000011405 */
[----:B------:R-:W-:Y:S01]  /*ff40*/  @!P1 LEA.HI R4, R4, R5, RZ, 0x3 ;  /* 0x0000000504049211 */ /* 0x000fe200078f18ff */
[----:B-1----:R-:W-:-:S03]  /*ff50*/  @!P2 IMAD.WIDE R8, R6, 0x2, R2 ;  /* 0x000000020608a825 */ /* 0x002fc600078e0202 */
[----:B------:R-:W-:Y:S02]  /*ff60*/  @!P1 LOP3.LUT R4, R4, 0xfffffff8, RZ, 0xc0, !PT ;  /* 0xfffffff804049812 */ /* 0x000fe400078ec0ff */
[----:B--2---:R-:W-:-:S03]  /*ff70*/  @!P0 SHF.R.S32.HI R0, RZ, 0x1f, R7 ;  /* 0x0000001fff008819 */ /* 0x004fc60000011407 */
[----:B------:R-:W-:Y:S01]  /*ff80*/  @!P1 IMAD.WIDE R4, R4, 0x2, R2 ;  /* 0x0000000204049825 */ /* 0x000fe200078e0202 */
[----:B------:R-:W-:-:S04]  /*ff90*/  @!P0 LEA.HI R0, R0, R7, RZ, 0x3 ;  /* 0x0000000700008211 */ /* 0x000fc800078f18ff */
[----:B------:R-:W-:Y:S01]  /*ffa0*/  @!P0 LOP3.LUT R0, R0, 0xfffffff8, RZ, 0xc0, !PT ;  /* 0xfffffff800008812 */ /* 0x000fe200078ec0ff */
[----:B---3--:R1:W-:Y:S04]  /*ffb0*/  @!P2 ST.E.128 [R8.64], R20 ;  /* 0x000000140800a985 */ /* 0x0083e8000c101d06 */
[----:B------:R-:W-:Y:S01]  /*ffc0*/  @!P0 IMAD.WIDE R2, R0, 0x2, R2 ;  /* 0x0000000200028825 */ /* 0x000fe200078e0202 */
[----:B-----5:R1:W-:Y:S04]  /*ffd0*/  @!P1 ST.E.128 [R4.64], R16 ;  /* 0x0000001004009985 */ /* 0x0203e8000c101d06 */
[----:B----4-:R1:W-:Y:S02]  /*ffe0*/  @!P0 ST.E.128 [R2.64], R12 ;  /* 0x0000000c02008985 */ /* 0x0103e4000c101d06 */
.L_x_629:
[----:B---3--:R-:W-:Y:S05]  /*fff0*/  BSYNC B0 ;  /* 0x0000000000007941 */ /* 0x008fea0003800000 */
.L_x_628:
        /* <DEDUP_REMOVED lines=23> */
.L_x_631:
[----:B------:R-:W-:Y:S05]  /*10170*/  BSYNC B0 ;  /* 0x0000000000007941 */ /* 0x000fea0003800000 */
.L_x_630:
        /* <DEDUP_REMOVED lines=23> */
.L_x_633:
[----:B------:R-:W-:Y:S05]  /*102f0*/  BSYNC B0 ;  /* 0x0000000000007941 */ /* 0x000fea0003800000 */
.L_x_632:
        /* <DEDUP_REMOVED lines=24> */
.L_x_626:
        /* <DEDUP_REMOVED lines=15> */
[----:B---3--:R-:W-:Y:S05]  /*10570*/  @!P1 BRA `(.L_x_634) ;  /* 0x0000003000009947 */ /* 0x008fea0003800000 */
[----:B------:R2:W3:Y:S04]  /*10580*/  LDG.E R0, [R6.64] ;  /* 0x0000000606007981 */ /* 0x0004e8000c1e1900 */
[----:B--2---:R-:W3:Y:S02]  /*10590*/  LDG.E R6, [R6.64+0x4] ;  /* 0x0000040606067981 */ /* 0x004ee4000c1e1900 */
[----:B---3-5:R-:W-:-:S02]  /*105a0*/  IADD3 R13, -R0, R6, RZ ;  /* 0x00000006000d7210 */ /* 0x028fc40007ffe1ff */
.L_x_634:
[----:B---3--:R-:W2:Y:S01]  /*105b0*/  S2R R11, SR_TID.X ;  /* 0x00000000000b7919 */ /* 0x008ea20000002100 */
[----:B------:R-:W-:Y:S01]  /*105c0*/  SHF.R.S32.HI R0, RZ, 0x1f, R8 ;  /* 0x0000001fff007819 */ /* 0x000fe20000011408 */
[----:B------:R-:W-:Y:S01]  /*105d0*/  BSSY B0, `(.L_x_635) ;  /* 0x0000028000007945 */ /* 0x000fe20003800000 */
[----:B------:R-:W-:-:S02]  /*105e0*/  SEL R10, R8, RZ, !P1 ;  /* 0x000000ff080a7207 */ /* 0x000fc40004800000 */
[----:B------:R-:W-:Y:S02]  /*105f0*/  SEL R12, R0, RZ, !P1 ;  /* 0x000000ff000c7207 */ /* 0x000fe40004800000 */
[----:B--2---:R-:W-:-:S13]  /*10600*/  ISETP.GT.AND P0, PT, R11, 0x7f, PT ;  /* 0x0000007f0b00780c */ /* 0x004fda0003f04270 */
[----:B------:R-:W-:Y:S05]  /*10610*/  @P0 BRA `(.L_x_636) ;  /* 0x0000023000000947 */ /* 0x000fea0003800000 */
[----:B------:R-:W2:Y:S01]  /*10620*/  S2R R9, SR_CTAID.X ;  /* 0x0000000000097919 */ /* 0x000ea20000002500 */
[----:B-----5:R-:W-:Y:S01]  /*10630*/  IMAD R0, R13, c[0x0][0x4e8], RZ ;  /* 0x00013a000d007a24 */ /* 0x020fe200078e02ff */
[----:B--2---:R-:W-:-:S04]  /*10640*/  LEA R9, R9, R11, 0x7 ;  /* 0x0000000b09097211 */ /* 0x004fc800078e38ff */
[----:B------:R-:W-:-:S13]  /*10650*/  ISETP.GE.AND P0, PT, R9, R0, PT ;  /* 0x000000000900720c */ /* 0x000fda0003f06270 */
[----:B------:R-:W-:Y:S05]  /*10660*/  @P0 BRA `(.L_x_636) ;  /* 0x000001e000000947 */ /* 0x000fea0003800000 */
[----:B------:R-:W2:Y:S01]  /*10670*/  S2R R8, SR_CTAID.Y ;  /* 0x0000000000087919 */ /* 0x000ea20000002600 */
[----:B------:R-:W-:Y:S01]  /*10680*/  MOV R0, c[0x0][0x4e8] ;  /* 0x00013a0000007a02 */ /* 0x000fe20000000f00 */
[----:B------:R-:W-:Y:S01]  /*10690*/  IMAD.MOV.U32 R3, RZ, RZ, R5 ;  /* 0x000000ffff037224 */ /* 0x000fe200078e0005 */
[----:B------:R-:W-:Y:S02]  /*106a0*/  MOV R2, R4 ;  /* 0x0000000400027202 */ /* 0x000fe40000000f00 */
[----:B------:R-:W-:-:S13]  /*106b0*/  ISETP.NE.AND P0, PT, R0, 0x1, PT ;  /* 0x000000010000780c */ /* 0x000fda0003f05270 */
[----:B------:R-:W-:Y:S01]  /*106c0*/  @P0 IMAD.HI.U32 R7, R9, c[0x0][0x4ec], RZ ;  /* 0x00013b0009070a27 */ /* 0x000fe200078e00ff */
[----:B--2---:R-:W-:-:S03]  /*106d0*/  SHF.R.S32.HI R0, RZ, 0x1f, R8 ;  /* 0x0000001fff007819 */ /* 0x004fc60000011408 */
        /* <DEDUP_REMOVED lines=23> */
.L_x_636:
[----:B------:R-:W-:Y:S05]  /*10850*/  BSYNC B0 ;  /* 0x0000000000007941 */ /* 0x000fea0003800000 */
.L_x_635:
[----:B--2---:R-:W2:Y:S01]  /*10860*/  S2R R6, SR_CTAID.Y ;  /* 0x0000000000067919 */ /* 0x004ea20000002600 */
[----:B------:R-:W-:Y:S01]  /*10870*/  IMAD R0, R5, c[0x0][0x3a0], RZ ;  /* 0x0000e80005007a24 */ /* 0x000fe200078e02ff */
[----:B------:R-:W-:Y:S01]  /*10880*/  SHF.R.S32.HI R5, RZ, 0x1f, R11 ;  /* 0x0000001fff057819 */ /* 0x000fe2000001140b */
[C---:B------:R-:W-:Y:S01]  /*10890*/  IMAD.WIDE.U32 R2, R4.reuse, c[0x0][0x3a0], RZ ;  /* 0x0000e80004027a25 */ /* 0x040fe200078e00ff */
[----:B------:R-:W3:Y:S01]  /*108a0*/  S2R R9, SR_CTAID.X ;  /* 0x0000000000097919 */ /* 0x000ee20000002500 */
        /* <DEDUP_REMOVED lines=11> */
[----:B--2---:R-:W-:Y:S01]  /*10960*/  SHF.R.S32.HI R7, RZ, 0x1f, R6 ;  /* 0x0000001fff077819 */ /* 0x004fe20000011406 */
[----:B------:R-:W-:Y:S01]  /*10970*/  IMAD.WIDE.U32 R2, R6, c[0x0][0x3e8], R2 ;  /* 0x0000fa0006027a25 */ /* 0x000fe200078e0002 */
[----:B---3--:R-:W-:-:S03]  /*10980*/  LEA R11, R9, R11, 0x7 ;  /* 0x0000000b090b7211 */ /* 0x008fc600078e38ff */
        /* <DEDUP_REMOVED lines=26> */
[----:B------:R2:W3:Y:S01]  /*10b30*/  SHFL.IDX PT, R2, R14, RZ, 0x1c1f ;  /* 0x001c1fff0e027589 */ /* 0x0004e200000e0000 */
[----:B------:R-:W-:-:S03]  /*10b40*/  SHF.L.U32 R0, R8, 0x3, RZ ;  /* 0x0000000308007819 */ /* 0x000fc600000006ff */
[----:B------:R2:W4:Y:S01]  /*10b50*/  SHFL.IDX PT, R3, R12, RZ, 0x1c1f ;  /* 0x001c1fff0c037589 */ /* 0x00052200000e0000 */
        /* <DEDUP_REMOVED lines=18> */
.L_x_638:
[----:B------:R-:W-:Y:S05]  /*10c80*/  BSYNC B0 ;  /* 0x0000000000007941 */ /* 0x000fea0003800000 */
.L_x_637:
[----:B---3--:R-:W-:Y:S01]  /*10c90*/  IADD3 R4, R11, 0x20, RZ ;  /* 0x000000200b047810 */ /* 0x008fe20007ffe0ff */
[----:B----4-:R3:W4:Y:S01]  /*10ca0*/  SHFL.IDX PT, R3, R12, 0x1, 0x1c1f ;  /* 0x003c1f000c037f89 */ /* 0x01072200000e0000 */
[----:B------:R-:W-:Y:S02]  /*10cb0*/  BSSY B0, `(.L_x_639) ;  /* 0x0000013000007945 */ /* 0x000fe40003800000 */
[----:B------:R-:W-:Y:S01]  /*10cc0*/  ISETP.GE.AND P0, PT, R4, R13, PT ;  /* 0x0000000d0400720c */ /* 0x000fe20003f06270 */
[----:B------:R3:W1:-:S12]  /*10cd0*/  SHFL.IDX PT, R2, R14, 0x1, 0x1c1f ;  /* 0x003c1f000e027f89 */ /* 0x00065800000e0000 */
        /* <DEDUP_REMOVED lines=16> */
.L_x_640:
[----:B------:R-:W-:Y:S05]  /*10de0*/  BSYNC B0 ;  /* 0x0000000000007941 */ /* 0x000fea0003800000 */
.L_x_639:
[----:B-1----:R-:W-:Y:S01]  /*10df0*/  IADD3 R4, R11, 0x40, RZ ;  /* 0x000000400b047810 */ /* 0x002fe20007ffe0ff */
[----:B----4-:R1:W4:Y:S01]  /*10e00*/  SHFL.IDX PT, R3, R12, 0x2, 0x1c1f ;  /* 0x005c1f000c037f89 */ /* 0x01032200000e0000 */
[----:B------:R-:W-:Y:S02]  /*10e10*/  BSSY B0, `(.L_x_641) ;  /* 0x0000013000007945 */ /* 0x000fe40003800000 */
[----:B------:R-:W-:Y:S01]  /*10e20*/  ISETP.GE.AND P0, PT, R4, R13, PT ;  /* 0x0000000d0400720c */ /* 0x000fe20003f06270 */
[----:B------:R1:W2:-:S12]  /*10e30*/  SHFL.IDX PT, R2, R14, 0x2, 0x1c1f ;  /* 0x005c1f000e027f89 */ /* 0x00029800000e0000 */
[----:B------:R-:W-:Y:S05]  /*10e40*/  @P0 BRA `(.L_x_642) ;  /* 0x000000f000000947 */ /* 0x000fea0003800000 */
[----:B------:R-:W-:Y:S02]  /*10e50*/  ISETP.GE.AND P1, PT, R9, c[0x0][0x3c8], PT ;  /* 0x0000f20009007a0c */ /* 0x000fe40003f26270 */
[----:B------:R-:W-:Y:S02]  /*10e60*/  ISETP.GE.AND P0, PT, R10, c[0x0][0x3c8], PT ;  /* 0x0000f2000a007a0c */ /* 0x000fe40003f06270 */
[----:B------:R-:W-:-:S09]  /*10e70*/  ISETP.GE.AND P2, PT, R0, c[0x0][0x3c8], PT ;  /* 0x0000f20000007a0c */ /* 0x000fd20003f46270 */
[----:B------:R-:W-:Y:S02]  /*10e80*/  @!P1 SHF.R.S32.HI R5, RZ, 0x1f, R9 ;  /* 0x0000001fff059819 */ /* 0x000fe40000011409 */
[----:B------:R-:W-:Y:S02]  /*10e90*/  @!P0 SHF.R.S32.HI R4, RZ, 0x1f, R10 ;  /* 0x0000001fff048819 */ /* 0x000fe4000001140a */
[----:B------:R-:W-:Y:S01]  /*10ea0*/  @!P1 LEA.HI R5, R5, R9, RZ, 0x3 ;  /* 0x0000000905059211 */ /* 0x000fe200078f18ff */
[--C-:B--2-4-:R-:W-:Y:S01]  /*10eb0*/  @!P2 IMAD.WIDE R6, R0, 0x2, R2.reuse ;  /* 0x000000020006a825 */ /* 0x114fe200078e0202 */
        /* <DEDUP_REMOVED lines=8> */
.L_x_642:
[----:B------:R-:W-:Y:S05]  /*10f40*/  BSYNC B0 ;  /* 0x0000000000007941 */ /* 0x000fea0003800000 */
.L_x_641:
[----:B--2---:R-:W-:Y:S01]  /*10f50*/  IADD3 R4, R11, 0x60, RZ ;  /* 0x000000600b047810 */ /* 0x004fe20007ffe0ff */
[----:B----4-:R2:W4:Y:S03]  /*10f60*/  SHFL.IDX PT, R3, R12, 0x3, 0x1c1f ;  /* 0x007c1f000c037f89 */ /* 0x01052600000e0000 */
        /* <DEDUP_REMOVED lines=20> */
.L_x_643:
        /* <DEDUP_REMOVED lines=13> */
.L_x_763:


//--------------------- .text._ZN7cutlass13device_kernelIN5flash19enable_sm80_to_sm89INS1_16FlashAttnFwdSm80INS1_25CollectiveMainloopFwdSm80ILi4ELi1ELb0EN4cute5tupleIJNS5_1CILi128EEENS7_ILi64EEENS7_ILi96EEEEEELi96ENS_6half_tEfNS_4arch4Sm80ELb1ELb0ELb1ELb1ELb0ELb1ELb1ELb0EEENS1_21CollectiveEpilogueFwdINS6_IJS8_SA_S9_EEENS6_IJNS7_ILi1EEESI_SI_EEESC_SE_Li128ELb1ELb1ELb0ELb0EEENS1_19SingleTileSchedulerILb1ELb0ELb1ELi128EEEEEEEEEvNT_6ParamsE --------------------------
	.section	.text._ZN7cutlass13device_kernelIN5flash19enable_sm80_to_sm89INS1_16FlashAttnFwdSm80INS1_25CollectiveMainloopFwdSm80ILi4ELi1ELb0EN4cute5tupleIJNS5_1CILi128EEENS7_ILi64EEENS7_ILi96EEEEEELi96ENS_6half_tEfNS_4arch4Sm80ELb1ELb0ELb1ELb1ELb0ELb1ELb1ELb0EEENS1_21CollectiveEpilogueFwdINS6_IJS8_SA_S9_EEENS6_IJNS7_ILi1EEESI_SI_EEESC_SE_Li128ELb1ELb1ELb0ELb0EEENS1_19SingleTileSchedulerILb1ELb0ELb1ELi128EEEEEEEEEvNT_6ParamsE,"ax",@progbits
	.sectioninfo	@"SHI_REGISTERS=255"
	.align	128
.text._ZN7cutlass13device_kernelIN5flash19enable_sm80_to_sm89INS1_16FlashAttnFwdSm80INS1_25CollectiveMainloopFwdSm80ILi4ELi1ELb0EN4cute5tupleIJNS5_1CILi128EEENS7_ILi64EEENS7_ILi96EEEEEELi96ENS_6half_tEfNS_4arch4Sm80ELb1ELb0ELb1ELb1ELb0ELb1ELb1ELb0EEENS1_21CollectiveEpilogueFwdINS6_IJS8_SA_S9_EEENS6_IJNS7_ILi1EEESI_SI_EEESC_SE_Li128ELb1ELb1ELb0ELb0EEENS1_19SingleTileSchedulerILb1ELb0ELb1ELi128EEEEEEEEEvNT_6ParamsE:
        .type           _ZN7cutlass13device_kernelIN5flash19enable_sm80_to_sm89INS1_16FlashAttnFwdSm80INS1_25CollectiveMainloopFwdSm80ILi4ELi1ELb0EN4cute5tupleIJNS5_1CILi128EEENS7_ILi64EEENS7_ILi96EEEEEELi96ENS_6half_tEfNS_4arch4Sm80ELb1ELb0ELb1ELb1ELb0ELb1ELb1ELb0EEENS1_21CollectiveEpilogueFwdINS6_IJS8_SA_S9_EEENS6_IJNS7_ILi1EEESI_SI_EEESC_SE_Li128ELb1ELb1ELb0ELb0EEENS1_19SingleTileSchedulerILb1ELb0ELb1ELi128EEEEEEEEEvNT_6ParamsE,@function
        .size           _ZN7cutlass13device_kernelIN5flash19enable_sm80_to_sm89INS1_16FlashAttnFwdSm80INS1_25CollectiveMainloopFwdSm80ILi4ELi1ELb0EN4cute5tupleIJNS5_1CILi128EEENS7_ILi64EEENS7_ILi96EEEEEELi96ENS_6half_tEfNS_4arch4Sm80ELb1ELb0ELb1ELb1ELb0ELb1ELb1ELb0EEENS1_21CollectiveEpilogueFwdINS6_IJS8_SA_S9_EEENS6_IJNS7_ILi1EEESI_SI_EEESC_SE_Li128ELb1ELb1ELb0ELb0EEENS1_19SingleTileSchedulerILb1ELb0ELb1ELi128EEEEEEEEEvNT_6ParamsE,(.L_x_764 - _ZN7cutlass13device_kernelIN5flash19enable_sm80_to_sm89INS1_16FlashAttnFwdSm80INS1_25CollectiveMainloopFwdSm80ILi4ELi1ELb0EN4cute5tupleIJNS5_1CILi128EEENS7_ILi64EEENS7_ILi96EEEEEELi96ENS_6half_tEfNS_4arch4Sm80ELb1ELb0ELb1ELb1ELb0ELb1ELb1ELb0EEENS1_21CollectiveEpilogueFwdINS6_IJS8_SA_S9_EEENS6_IJNS7_ILi1EEESI_SI_EEESC_SE_Li128ELb1ELb1ELb0ELb0EEENS1_19SingleTileSchedulerILb1ELb0ELb1ELi128EEEEEEEEEvNT_6ParamsE)
        .other          _ZN7cutlass13device_kernelIN5flash19enable_sm80_to_sm89INS1_16FlashAttnFwdSm80INS1_25CollectiveMainloopFwdSm80ILi4ELi1ELb0EN4cute5tupleIJNS5_1CILi128EEENS7_ILi64EEENS7_ILi96EEEEEELi96ENS_6half_tEfNS_4arch4Sm80ELb1ELb0ELb1ELb1ELb0ELb1ELb1ELb0EEENS1_21CollectiveEpilogueFwdINS6_IJS8_SA_S9_EEENS6_IJNS7_ILi1EEESI_SI_EEESC_SE_Li128ELb1ELb1ELb0ELb0EEENS1_19SingleTileSchedulerILb1ELb0ELb1ELi128EEEEEEEEEvNT_6ParamsE,@"STO_CUDA_ENTRY STV_DEFAULT"
_ZN7cutlass13device_kernelIN5flash19enable_sm80_to_sm89INS1_16FlashAttnFwdSm80INS1_25CollectiveMainloopFwdSm80ILi4ELi1ELb0EN4cute5tupleIJNS5_1CILi128EEENS7_ILi64EEENS7_ILi96EEEEEELi96ENS_6half_tEfNS_4arch4Sm80ELb1ELb0ELb1ELb1ELb0ELb1ELb1ELb0EEENS1_21CollectiveEpilogueFwdINS6_IJS8_SA_S9_EEENS6_IJNS7_ILi1EEESI_SI_EEESC_SE_Li128ELb1ELb1ELb0ELb0EEENS1_19SingleTileSchedulerILb1ELb0ELb1ELi128EEEEEEEEEvNT_6ParamsE:
        /* <DEDUP_REMOVED lines=17> */
.L_x_645:
        /* <DEDUP_REMOVED lines=8> */
.L_x_647:
[----:B------:R-:W-:-:S04]  /*0190*/  MOV R0, c[0x0][0x54c] ;  /* 0x0001530000007a02 */ /* 0x000fc80000000f00 */
.L_x_646:
[----:B------:R-:W-:Y:S01]  /*01a0*/  USHF.L.U32 UR4, UR4, 0x7, URZ ;  /* 0x0000000704047899 */ /* 0x000fe2000800063f */
[----:B-----5:R-:W-:-:S05]  /*01b0*/  IMAD R0, R0, c[0x0][0x548], RZ ;  /* 0x0001520000007a24 */ /* 0x020fca00078e02ff */
[----:B------:R-:W-:-:S04]  /*01c0*/  MOV R12, UR4 ;  /* 0x00000004000c7c02 */ /* 0x000fc80008000f00 */
[----:B------:R-:W-:-:S04]  /*01d0*/  ISETP.GE.AND P0, PT, R12, R0, PT ;  /* 0x000000000c00720c */ /* 0x000fc80003f06270 */
[----:B------:R-:W-:-:S05]  /*01e0*/  SEL R0, R5, 0xffffffff, !P0 ;  /* 0xffffffff05007807 */ /* 0x000fca0004000000 */
[----:B------:R2:W-:Y:S01]  /*01f0*/  STL [R1+0x84], R0 ;  /* 0x0000840001007387 */ /* 0x0005e20000100800 */
[----:B------:R-:W-:Y:S05]  /*0200*/  BRA `(.L_x_648) ;  /* 0x0000014000007947 */ /* 0x000fea0003800000 */
.L_x_644:
[----:B------:R-:W-:-:S04]  /*0210*/  ISETP.NE.U32.AND P0, PT, RZ, c[0x0][0x568], PT ;  /* 0x00015a00ff007a0c */ /* 0x000fc80003f05070 */
[----:B------:R-:W-:-:S13]  /*0220*/  ISETP.NE.AND.EX P0, PT, RZ, c[0x0][0x56c], PT, P0 ;  /* 0x00015b00ff007a0c */ /* 0x000fda0003f05300 */
[----:B------:R-:W-:Y:S05]  /*0230*/  @!P0 BRA `(.L_x_649) ;  /* 0x0000002000008947 */ /* 0x000fea0003800000 */
[----:B------:R1:W5:Y:S01]  /*0240*/  LDG.E R0, [R2.64] ;  /* 0x0000000602007981 */ /* 0x000362000c1e1900 */
[----:B------:R-:W-:Y:S05]  /*0250*/  BRA `(.L_x_650) ;  /* 0x0000009000007947 */ /* 0x000fea0003800000 */
.L_x_649:
        /* <DEDUP_REMOVED lines=8> */
.L_x_651:
[----:B------:R-:W-:-:S04]  /*02e0*/  MOV R0, c[0x0][0x54c] ;  /* 0x0001530000007a02 */ /* 0x000fc80000000f00 */
.L_x_650:
[----:B------:R-:W-:Y:S01]  /*02f0*/  USHF.L.U32 UR4, UR4, 0x7, URZ ;  /* 0x0000000704047899 */ /* 0x000fe2000800063f */
[----:B-----5:R-:W-:-:S05]  /*0300*/  IMAD R0, R0, c[0x0][0x548], RZ ;  /* 0x0001520000007a24 */ /* 0x020fca00078e02ff */
[----:B------:R-:W-:-:S04]  /*0310*/  MOV R12, UR4 ;  /* 0x00000004000c7c02 */ /* 0x000fc80008000f00 */
[----:B------:R-:W-:-:S04]  /*0320*/  ISETP.GE.AND P0, PT, R12, R0, PT ;  /* 0x000000000c00720c */ /* 0x000fc80003f06270 */
[----:B------:R-:W-:-:S05]  /*0330*/  SEL R0, R5, 0xffffffff, !P0 ;  /* 0xffffffff05007807 */ /* 0x000fca0004000000 */
[----:B------:R2:W-:Y:S04]  /*0340*/  STL [R1+0x84], R0 ;  /* 0x0000840001007387 */ /* 0x0005e80000100800 */
.L_x_648:
[----:B------:R-:W3:Y:S02]  /*0350*/  LDL R25, [R1+0x84] ;  /* 0x0000840001197983 */ /* 0x000ee40000100800 */
[----:B---3--:R-:W-:-:S13]  /*0360*/  ISETP.GE.AND P0, PT, R25, RZ, PT ;  /* 0x000000ff1900720c */ /* 0x008fda0003f06270 */
[----:B------:R-:W-:Y:S05]  /*0370*/  @!P0 EXIT ;  /* 0x000000000000894d */ /* 0x000fea0003800000 */
[----:B------:R-:W-:Y:S01]  /*0380*/  ISETP.NE.U32.AND P0, PT, RZ, c[0x0][0x370], PT ;  /* 0x0000dc00ff007a0c */ /* 0x000fe20003f05070 */
[----:B--2---:R-:W-:Y:S01]  /*0390*/  IMAD.MOV.U32 R0, RZ, RZ, c[0x0][0x168] ;  /* 0x00005a00ff007624 */ /* 0x004fe200078e00ff */
[----:B------:R-:W-:Y:S01]  /*03a0*/  ISETP.NE.U32.AND P1, PT, RZ, c[0x0][0x360], PT ;  /* 0x0000d800ff007a0c */ /* 0x000fe20003f25070 */
[----:B------:R-:W-:Y:S01]  /*03b0*/  IMAD.MOV.U32 R146, RZ, RZ, RZ ;  /* 0x000000ffff927224 */ /* 0x000fe200078e00ff */
[----:B------:R-:W-:Y:S01]  /*03c0*/  ISETP.NE.AND.EX P2, PT, RZ, c[0x0][0x374], PT, P0 ;  /* 0x0000dd00ff007a0c */ /* 0x000fe20003f45300 */
[----:B------:R-:W-:Y:S01]  /*03d0*/  CS2R R148, SRZ ;  /* 0x0000000000947805 */ /* 0x000fe2000001ff00 */
        /* <DEDUP_REMOVED lines=11> */
[CC--:B------:R-:W-:Y:S01]  /*0490*/  @P0 IMAD.WIDE R8, R25.reuse, R19.reuse, c[0x0][0x360] ;  /* 0x0000d80019080625 */ /* 0x0c0fe200078e0213 */
[----:B------:R2:W5:Y:S03]  /*04a0*/  @P2 LDG.E R146, [R10.64] ;  /* 0x000000060a922981 */ /* 0x000566000c1e1900 */
[----:B-1----:R-:W-:Y:S01]  /*04b0*/  IMAD.WIDE R2, R25, R19, c[0x0][0x358] ;  /* 0x0000d60019027625 */ /* 0x002fe200078e0213 */
[----:B------:R-:W3:Y:S04]  /*04c0*/  @P0 LDG.E R0, [R8.64] ;  /* 0x0000000608000981 */ /* 0x000ee8000c1e1900 */
[----:B------:R2:W5:Y:S04]  /*04d0*/  @P1 LDG.E R149, [R6.64] ;  /* 0x0000000606951981 */ /* 0x000568000c1e1900 */
[----:B------:R2:W5:Y:S04]  /*04e0*/  @P6 LDG.E R148, [R4.64] ;  /* 0x0000000604946981 */ /* 0x000568000c1e1900 */
[----:B------:R2:W5:Y:S04]  /*04f0*/  @P3 LDG.E R13, [R2.64] ;  /* 0x00000006020d3981 */ /* 0x000568000c1e1900 */
[----:B------:R-:W1:Y:S01]  /*0500*/  S2R R23, SR_CTAID.Y ;  /* 0x0000000000177919 */ /* 0x000e620000002600 */
[----:B------:R-:W-:-:S02]  /*0510*/  IMAD.MOV.U32 R14, RZ, RZ, c[0x0][0x1d0] ;  /* 0x00007400ff0e7624 */ /* 0x000fc400078e00ff */
[----:B------:R-:W-:Y:S01]  /*0520*/  IMAD.MOV.U32 R96, RZ, RZ, c[0x0][0x228] ;  /* 0x00008a00ff607624 */ /* 0x000fe200078e00ff */
[----:B-1----:R-:W-:Y:S01]  /*0530*/  SHF.R.S32.HI R169, RZ, 0x1f, R23 ;  /* 0x0000001fffa97819 */ /* 0x002fe20000011417 */
[----:B---3--:R2:W-:Y:S01]  /*0540*/  STL [R1+0x80], R0 ;  /* 0x0000800001007387 */ /* 0x0085e20000100800 */
[----:B------:R-:W-:Y:S01]  /*0550*/  IMAD.MOV.U32 R8, RZ, RZ, R0 ;  /* 0x000000ffff087224 */ /* 0x000fe200078e0000 */
[----:B------:R-:W-:Y:S05]  /*0560*/  @P0 BRA `(.L_x_652) ;  /* 0x0000005000000947 */ /* 0x000fea0003800000 */
[----:B------:R-:W-:Y:S05]  /*0570*/  @!P1 BRA `(.L_x_652) ;  /* 0x0000004000009947 */ /* 0x000fea0003800000 */
[----:B--2---:R1:W2:Y:S04]  /*0580*/  LDG.E R0, [R6.64] ;  /* 0x0000000606007981 */ /* 0x0042a8000c1e1900 */
[----:B-1----:R-:W2:Y:S02]  /*0590*/  LDG.E R6, [R6.64+0x4] ;  /* 0x0000040606067981 */ /* 0x002ea4000c1e1900 */
[----:B--2---:R-:W-:-:S05]  /*05a0*/  IADD3 R8, -R0, R6, RZ ;  /* 0x0000000600087210 */ /* 0x004fca0007ffe1ff */
[----:B------:R1:W-:Y:S02]  /*05b0*/  STL [R1+0x80], R8 ;  /* 0x0000800801007387 */ /* 0x0003e40000100800 */
.L_x_652:
[----:B------:R-:W-:-:S04]  /*05c0*/  ISETP.NE.U32.AND P0, PT, RZ, c[0x0][0x368], PT ;  /* 0x0000da00ff007a0c */ /* 0x000fc80003f05070 */
[----:B------:R-:W-:-:S13]  /*05d0*/  ISETP.NE.AND.EX P0, PT, RZ, c[0x0][0x36c], PT, P0 ;  /* 0x0000db00ff007a0c */ /* 0x000fda0003f05300 */
[----:B------:R-:W-:Y:S05]  /*05e0*/  @!P0 BRA `(.L_x_653) ;  /* 0x0000003000008947 */ /* 0x000fea0003800000 */
[----:B--2---:R-:W-:-:S05]  /*05f0*/  IMAD.WIDE R4, R25, R19, c[0x0][0x368] ;  /* 0x0000da0019047625 */ /* 0x004fca00078e0213 */
[----:B------:R2:W5:Y:S01]  /*0600*/  LDG.E R14, [R4.64] ;  /* 0x00000006040e7981 */ /* 0x000562000c1e1900 */
[----:B------:R-:W-:Y:S05]  /*0610*/  BRA `(.L_x_654) ;  /* 0x0000004000007947 */ /* 0x000fea0003800000 */
.L_x_653:
[----:B------:R-:W-:Y:S05]  /*0620*/  @!P6 BRA `(.L_x_654) ;  /* 0x000000300000e947 */ /* 0x000fea0003800000 */
[----:B--2---:R2:W3:Y:S04]  /*0630*/  LDG.E R0, [R4.64] ;  /* 0x0000000604007981 */ /* 0x0044e8000c1e1900 */
[----:B--2---:R-:W3:Y:S02]  /*0640*/  LDG.E R4, [R4.64+0x4] ;  /* 0x0000040604047981 */ /* 0x004ee4000c1e1900 */
[----:B---3--:R-:W-:Y:S02]  /*0650*/  IADD3 R14, -R0, R4, RZ ;  /* 0x00000004000e7210 */ /* 0x008fe40007ffe1ff */
.L_x_654:
[----:B--2---:R2:W3:Y:S04]  /*0660*/  @P3 LDG.E R4, [R2.64] ;  /* 0x0000000602043981 */ /* 0x0044e8000c1e1900 */
[----:B------:R2:W3:Y:S01]  /*0670*/  @P3 LDG.E R0, [R2.64+0x4] ;  /* 0x0000040602003981 */ /* 0x0004e2000c1e1900 */
[----:B------:R-:W-:Y:S01]  /*0680*/  ISETP.NE.U32.AND P0, PT, RZ, c[0x0][0x378], PT ;  /* 0x0000de00ff007a0c */ /* 0x000fe20003f05070 */
[----:B-----5:R-:W-:-:S03]  /*0690*/  IMAD.MOV.U32 R147, RZ, RZ, R14 ;  /* 0x000000ffff937224 */ /* 0x020fc600078e000e */
[----:B------:R-:W-:Y:S01]  /*06a0*/  ISETP.NE.AND.EX P0, PT, RZ, c[0x0][0x37c], PT, P0 ;  /* 0x0000df00ff007a0c */ /* 0x000fe20003f05300 */
[----:B------:R-:W-:-:S05]  /*06b0*/  IMAD.MOV.U32 R5, RZ, RZ, c[0x0][0x2c4] ;  /* 0x0000b100ff057624 */ /* 0x000fca00078e00ff */
[----:B------:R-:W-:Y:S01]  /*06c0*/  ISETP.NE.AND P1, PT, R5, 0x1, PT ;  /* 0x000000010500780c */ /* 0x000fe20003f25270 */
[----:B------:R-:W-:-:S06]  /*06d0*/  IMAD.IADD R5, R14, 0x1, -R146 ;  /* 0x000000010e057824 */ /* 0x000fcc00078e0a92 */
[----:B--2---:R-:W-:-:S05]  /*06e0*/  @P0 IMAD.WIDE R2, R25, R19, c[0x0][0x378] ;  /* 0x0000de0019020625 */ /* 0x004fca00078e0213 */
[----:B------:R2:W5:Y:S02]  /*06f0*/  @P0 LDG.E R147, [R2.64] ;  /* 0x0000000602930981 */ /* 0x000564000c1e1900 */
[----:B--2---:R-:W-:-:S05]  /*0700*/  IMAD.MOV.U32 R2, RZ, RZ, R12 ;  /* 0x000000ffff027224 */ /* 0x004fca00078e000c */
[----:B------:R2:W-:Y:S01]  /*0710*/  STL [R1], R2 ;  /* 0x0000000201007387 */ /* 0x0005e20000100800 */
[----:B---3--:R-:W-:Y:S01]  /*0720*/  @P3 IMAD.IADD R96, R0, 0x1, -R4 ;  /* 0x0000000100603824 */ /* 0x008fe200078e0a04 */
[----:B------:R-:W-:-:S03]  /*0730*/  @P1 IADD3 R0, R2, 0x7f, RZ ;  /* 0x0000007f02001810 */ /* 0x000fc60007ffe0ff */
[----:B------:R-:W-:Y:S02]  /*0740*/  IMAD.IADD R3, R5, 0x1, R96 ;  /* 0x0000000105037824 */ /* 0x000fe400078e0260 */
[----:B--2---:R-:W-:Y:S01]  /*0750*/  @P1 IMAD.HI.U32 R2, R0, c[0x0][0x2c8], RZ ;  /* 0x0000b20000021a27 */ /* 0x004fe200078e00ff */
[----:B------:R-:W-:Y:S02]  /*0760*/  IADD3 R0, R12, 0x7f, RZ ;  /* 0x0000007f0c007810 */ /* 0x000fe40007ffe0ff */
[C---:B------:R-:W-:Y:S01]  /*0770*/  IADD3 R156, R3.reuse, 0x40, -R8 ;  /* 0x00000040039c7810 */ /* 0x040fe20007ffe808 */
[----:B------:R2:W-:Y:S01]  /*0780*/  STL [R1+0x60], R3 ;  /* 0x0000600301007387 */ /* 0x0005e20000100800 */
[----:B------:R-:W-:Y:S02]  /*0790*/  @P1 SHF.R.U32.HI R0, RZ, c[0x0][0x2cc], R2 ;  /* 0x0000b300ff001a19 */ /* 0x000fe40000011602 */
[----:B------:R-:W-:-:S03]  /*07a0*/  IADD3 R2, R3, 0x3f, RZ ;  /* 0x0000003f03027810 */ /* 0x000fc60007ffe0ff */
[----:B------:R-:W-:-:S05]  /*07b0*/  IMAD.IADD R0, R156, 0x1, R0 ;  /* 0x000000019c007824 */ /* 0x000fca00078e0200 */
[----:B------:R-:W-:-:S04]  /*07c0*/  SHF.R.S32.HI R4, RZ, 0x1f, R0 ;  /* 0x0000001fff047819 */ /* 0x000fc80000011400 */
[----:B------:R-:W-:-:S04]  /*07d0*/  LEA.HI R0, R4, R0, RZ, 0x6 ;  /* 0x0000000004007211 */ /* 0x000fc800078f30ff */
[----:B------:R-:W-:Y:S02]  /*07e0*/  SHF.R.S32.HI R0, RZ, 0x6, R0 ;  /* 0x00000006ff007819 */ /* 0x000fe40000011400 */
[----:B--2---:R-:W-:-:S04]  /*07f0*/  SHF.R.S32.HI R3, RZ, 0x1f, R2 ;  /* 0x0000001fff037819 */ /* 0x004fc80000011402 */
[----:B------:R-:W-:-:S04]  /*0800*/  LEA.HI R2, R3, R2, RZ, 0x6 ;  /* 0x0000000203027211 */ /* 0x000fc800078f30ff */
[----:B------:R-:W-:-:S04]  /*0810*/  SHF.R.S32.HI R155, RZ, 0x6, R2 ;  /* 0x00000006ff9b7819 */ /* 0x000fc80000011402 */
[----:B------:R-:W-:Y:S01]  /*0820*/  IMNMX R2, R155, R0, PT ;  /* 0x000000009b027217 */ /* 0x000fe20003800200 */
[----:B------:R-:W-:-:S04]  /*0830*/  IMAD.MOV R0, RZ, RZ, -R5 ;  /* 0x000000ffff007224 */ /* 0x000fc800078e0a05 */
[----:B------:R-:W-:Y:S01]  /*0840*/  IMAD R3, R2, 0x40, -R5 ;  /* 0x0000004002037824 */ /* 0x000fe200078e0a05 */
        /* <DEDUP_REMOVED lines=11> */
[----:B------:R-:W-:Y:S01]  /*0900*/  SHF.R.S32.HI R18, RZ, 0x1f, R165 ;  /* 0x0000001fff127819 */ /* 0x000fe200000114a5 */
[----:B------:R-:W-:Y:S01]  /*0910*/  IMAD R5, R169, c[0x0][0x240], RZ ;  /* 0x00009000a9057a24 */ /* 0x000fe200078e02ff */
[----:B------:R-:W-:Y:S01]  /*0920*/  SHF.R.S32.HI R0, RZ, 0x1f, R13 ;  /* 0x0000001fff007819 */ /* 0x000fe2000001140d */
[----:B------:R-:W-:Y:S01]  /*0930*/  IMAD.MOV.U32 R20, RZ, RZ, c[0x0][0x238] ;  /* 0x00008e00ff147624 */ /* 0x000fe200078e00ff */
[----:B------:R-:W-:Y:S01]  /*0940*/  LEA.HI R17, R18, R165, RZ, 0x2 ;  /* 0x000000a512117211 */ /* 0x000fe200078f10ff */
[----:B------:R-:W-:Y:S01]  /*0950*/  IMAD.MOV.U32 R154, RZ, RZ, 0x6 ;  /* 0x00000006ff9a7424 */ /* 0x000fe200078e00ff */
[----:B------:R-:W-:Y:S01]  /*0960*/  SHF.R.S32.HI R16, RZ, 0x1f, R25 ;  /* 0x0000001fff107819 */ /* 0x000fe20000011419 */
[C---:B------:R-:W-:Y:S01]  /*0970*/  IMAD.SHL.U32 R162, R20.reuse, 0x40, RZ ;  /* 0x0000004014a27824 */ /* 0x040fe200078e00ff */
[----:B------:R-:W-:Y:S01]  /*0980*/  LOP3.LUT R2, R17, 0x1ffffffc, RZ, 0xc0, !PT ;  /* 0x1ffffffc11027812 */ /* 0x000fe200078ec0ff */
[----:B------:R-:W-:Y:S01]  /*0990*/  IMAD.MOV.U32 R157, RZ, RZ, 0x5 ;  /* 0x00000005ff9d7424 */ /* 0x000fe200078e00ff */
[----:B------:R-:W-:Y:S01]  /*09a0*/  SHF.R.S32.HI R15, RZ, 0x2, R17 ;  /* 0x00000002ff0f7819 */ /* 0x000fe20000011411 */
[----:B------:R-:W-:Y:S01]  /*09b0*/  IMAD.SHL.U32 R163, R20, 0x20, RZ ;  /* 0x0000002014a37824 */ /* 0x000fe200078e00ff */
[----:B------:R-:W-:Y:S01]  /*09c0*/  IADD3 R78, R4, -0x1, RZ ;  /* 0xffffffff044e7810 */ /* 0x000fe20007ffe0ff */
[----:B------:R-:W-:Y:S01]  /*09d0*/  IMAD.IADD R2, R165, 0x1, -R2 ;  /* 0x00000001a5027824 */ /* 0x000fe200078e0a02 */
[C---:B------:R-:W-:Y:S01]  /*09e0*/  IADD3 R139, P0, R15.reuse, R13, RZ ;  /* 0x0000000d0f8b7210 */ /* 0x040fe20007f1e0ff */
[----:B------:R-:W-:Y:S01]  /*09f0*/  IMAD.IADD R138, R96, 0x1, -R15 ;  /* 0x00000001608a7824 */ /* 0x000fe200078e0a0f */
[----:B------:R-:W-:Y:S01]  /*0a00*/  SEL R42, R16, RZ, !P3 ;  /* 0x000000ff102a7207 */ /* 0x000fe20005800000 */
[----:B------:R-:W-:Y:S01]  /*0a10*/  IMAD.SHL.U32 R12, R2, 0x8, RZ ;  /* 0x00000008020c7824 */ /* 0x000fe200078e00ff */
[----:B------:R-:W-:Y:S01]  /*0a20*/  LEA.HI.X.SX32 R145, R15, R0, 0x1, P0 ;  /* 0x000000000f917211 */ /* 0x000fe200000f0eff */
[----:B------:R-:W-:Y:S01]  /*0a30*/  IMAD R11, R78, -0x40, R138 ;  /* 0xffffffc04e0b7824 */ /* 0x000fe200078e028a */
[----:B------:R-:W-:-:S02]  /*0a40*/  SEL R98, R25, RZ, !P3 ;  /* 0x000000ff19627207 */ /* 0x000fc40005800000 */
[----:B------:R-:W-:Y:S01]  /*0a50*/  SHF.R.S32.HI R13, RZ, 0x1f, R12 ;  /* 0x0000001fff0d7819 */ /* 0x000fe2000001140c */
[----:B------:R-:W-:Y:S01]  /*0a60*/  IMAD R0, R145, c[0x0][0x238], RZ ;  /* 0x00008e0091007a24 */ /* 0x000fe200078e02ff */
[----:B------:R-:W-:Y:S02]  /*0a70*/  LEA.HI R4, R18, R165, RZ, 0x5 ;  /* 0x000000a512047211 */ /* 0x000fe400078f28ff */
[----:B------:R-:W-:Y:S01]  /*0a80*/  LEA.HI R10, R17, R15, RZ, 0x1 ;  /* 0x0000000f110a7211 */ /* 0x000fe200078f08ff */
[C---:B------:R-:W-:Y:S01]  /*0a90*/  IMAD R0, R139.reuse, c[0x0][0x23c], R0 ;  /* 0x00008f008b007a24 */ /* 0x040fe200078e0200 */
[----:B------:R-:W-:Y:S01]  /*0aa0*/  SHF.L.U64.HI R158, R20, R154, c[0x0][0x23c] ;  /* 0x00008f00149e7619 */ /* 0x000fe2000001029a */
[----:B------:R-:W-:Y:S01]  /*0ab0*/  IMAD.WIDE.U32 R2, R139, c[0x0][0x238], R12 ;  /* 0x00008e008b027a25 */ /* 0x000fe200078e000c */
[----:B------:R-:W-:Y:S02]  /*0ac0*/  ISETP.GE.AND P1, PT, R11, 0x1, PT ;  /* 0x000000010b00780c */ /* 0x000fe40003f26270 */
[----:B------:R-:W-:Y:S01]  /*0ad0*/  SHF.R.S32.HI R9, RZ, 0x1f, R78 ;  /* 0x0000001fff097819 */ /* 0x000fe2000001144e */
[----:B------:R-:W-:Y:S01]  /*0ae0*/  IMAD.IADD R3, R3, 0x1, R0 ;  /* 0x0000000103037824 */ /* 0x000fe200078e0200 */
[----:B------:R-:W-:Y:S01]  /*0af0*/  ISETP.GE.AND P5, PT, R12, c[0x0][0x1d4], PT ;  /* 0x000075000c007a0c */ /* 0x000fe20003fa6270 */
[C---:B------:R-:W-:Y:S01]  /*0b00*/  IMAD R0, R23.reuse, c[0x0][0x244], R5 ;  /* 0x0000910017007a24 */ /* 0x040fe200078e0205 */
[----:B------:R-:W-:Y:S01]  /*0b10*/  LEA.HI R5, R18, R165, RZ, 0x3 ;  /* 0x000000a512057211 */ /* 0x000fe200078f18ff */
[----:B------:R-:W-:Y:S01]  /*0b20*/  IMAD.WIDE.U32 R2, R23, c[0x0][0x240], R2 ;  /* 0x0000900017027a25 */ /* 0x000fe200078e0002 */
[----:B------:R-:W-:-:S02]  /*0b30*/  SHF.L.U64.HI R157, R20, R157, c[0x0][0x23c] ;  /* 0x00008f00149d7619 */ /* 0x000fc4000001029d */
[----:B------:R-:W-:Y:S01]  /*0b40*/  SHF.R.S32.HI R5, RZ, 0x3, R5 ;  /* 0x00000003ff057819 */ /* 0x000fe20000011405 */
[----:B------:R-:W-:Y:S02]  /*0b50*/  IMAD.IADD R3, R3, 0x1, R0 ;  /* 0x0000000103037824 */ /* 0x000fe400078e0200 */
[----:B------:R-:W-:Y:S02]  /*0b60*/  IMAD R0, R42, c[0x0][0x248], RZ ;  /* 0x000092002a007a24 */ /* 0x000fe400078e02ff */
[----:B------:R-:W-:Y:S01]  /*0b70*/  IMAD.SHL.U32 R6, R5, 0x40, RZ ;  /* 0x0000004005067824 */ /* 0x000fe200078e00ff */
[----:B------:R-:W-:Y:S01]  /*0b80*/  LOP3.LUT R5, R10, 0x7fffffe, RZ, 0xc0, !PT ;  /* 0x07fffffe0a057812 */ /* 0x000fe200078ec0ff */
[C---:B------:R-:W-:Y:S02]  /*0b90*/  IMAD R7, R98.reuse, c[0x0][0x24c], R0 ;  /* 0x0000930062077a24 */ /* 0x040fe400078e0200 */
[----:B------:R-:W-:Y:S01]  /*0ba0*/  IMAD.WIDE.U32 R116, R98, c[0x0][0x248], R2 ;  /* 0x0000920062747a25 */ /* 0x000fe200078e0002 */
[----:B------:R-:W-:-:S03]  /*0bb0*/  LOP3.LUT R3, R6, 0xc0, RZ, 0xc0, !PT ;  /* 0x000000c006037812 */ /* 0x000fc600078ec0ff */
[----:B------:R-:W-:Y:S02]  /*0bc0*/  IMAD.SHL.U32 R4, R4, 0x8, RZ ;  /* 0x0000000804047824 */ /* 0x000fe400078e00ff */
[----:B-1----:R-:W-:Y:S02]  /*0bd0*/  IMAD R8, R158, R78, RZ ;  /* 0x0000004e9e087224 */ /* 0x002fe400078e02ff */
[----:B------:R-:W-:Y:S01]  /*0be0*/  IMAD.IADD R105, R117, 0x1, R7 ;  /* 0x0000000175697824 */ /* 0x000fe200078e0207 */
[----:B------:R-:W-:Y:S01]  /*0bf0*/  LOP3.LUT R0, R4, 0xffffff00, RZ, 0xc0, !PT ;  /* 0xffffff0004007812 */ /* 0x000fe200078ec0ff */
[----:B------:R-:W-:Y:S01]  /*0c00*/  IMAD.MOV.U32 R104, RZ, RZ, R116 ;  /* 0x000000ffff687224 */ /* 0x000fe200078e0074 */
[----:B------:R-:W-:Y:S01]  /*0c10*/  IADD3 R7, R12, 0x40, RZ ;  /* 0x000000400c077810 */ /* 0x000fe20007ffe0ff */
[----:B------:R-:W-:Y:S02]  /*0c20*/  IMAD.IADD R2, R15, 0x1, -R5 ;  /* 0x000000010f027824 */ /* 0x000fe400078e0a05 */
[-C--:B------:R-:W-:Y:S01]  /*0c30*/  IMAD R6, R9, R162.reuse, R8 ;  /* 0x000000a209067224 */ /* 0x080fe200078e0208 */
[----:B------:R-:W-:Y:S01]  /*0c40*/  LOP3.LUT R9, R3, 0x18, R12, 0xf8, !PT ;  /* 0x0000001803097812 */ /* 0x000fe200078ef80c */
[----:B------:R-:W-:Y:S01]  /*0c50*/  IMAD.WIDE.U32 R4, R78, R162, R104 ;  /* 0x000000a24e047225 */ /* 0x000fe200078e0068 */
[----:B------:R-:W-:-:S02]  /*0c60*/  SHF.R.U32.HI R3, RZ, 0x3, R3 ;  /* 0x00000003ff037819 */ /* 0x000fc40000011603 */
[----:B------:R-:W-:Y:S01]  /*0c70*/  IADD3 R8, R12, 0x20, RZ ;  /* 0x000000200c087810 */ /* 0x000fe20007ffe0ff */
[----:B------:R-:W-:Y:S01]  /*0c80*/  IMAD R10, R2, 0x20, R0 ;  /* 0x00000020020a7824 */ /* 0x000fe200078e0200 */
[----:B------:R-:W-:Y:S01]  /*0c90*/  @P1 LEA R2, P0, R4, c[0x0][0x220], 0x1 ;  /* 0x0000880004021a11 */ /* 0x000fe200078008ff */
[----:B------:R-:W-:Y:S01]  /*0ca0*/  IMAD.IADD R0, R5, 0x1, R6 ;  /* 0x0000000105007824 */ /* 0x000fe200078e0206 */
[----:B------:R-:W-:Y:S02]  /*0cb0*/  LOP3.LUT R5, R9, R3, RZ, 0x3c, !PT ;  /* 0x0000000309057212 */ /* 0x000fe400078e3cff */
[----:B------:R-:W-:Y:S02]  /*0cc0*/  ISETP.GE.AND P4, PT, R8, c[0x0][0x1d4], PT ;  /* 0x0000750008007a0c */ /* 0x000fe40003f86270 */
[----:B------:R-:W-:Y:S01]  /*0cd0*/  ISETP.GE.AND P3, PT, R7, c[0x0][0x1d4], PT ;  /* 0x0000750007007a0c */ /* 0x000fe20003f66270 */
[----:B------:R-:W-:Y:S01]  /*0ce0*/  IMAD.IADD R5, R10, 0x1, R5 ;  /* 0x000000010a057824 */ /* 0x000fe200078e0205 */
[----:B------:R-:W-:-:S02]  /*0cf0*/  @P1 LEA.HI.X R3, R4, c[0x0][0x224], R0, 0x1, P0 ;  /* 0x0000890004031a11 */ /* 0x000fc400000f0c00 */
[----:B------:R-:W-:Y:S01]  /*0d00*/  ISETP.GT.AND P0, PT, R11, 0x20, PT ;  /* 0x000000200b00780c */ /* 0x000fe20003f04270 */
[----:B------:R-:W-:-:S05]  /*0d10*/  IMAD.SHL.U32 R85, R5, 0x2, RZ ;  /* 0x0000000205557824 */ /* 0x000fca00078e00ff */
[----:B------:R-:W-:Y:S01]  /*0d20*/  @!PT LDS RZ, [RZ] ;  /* 0x00000000fffff984 */ /* 0x000fe20000000800 */
[----:B------:R-:W-:Y:S01]  /*0d30*/  @!PT LDS RZ, [RZ] ;  /* 0x00000000fffff984 */ /* 0x000fe20000000800 */
[----:B------:R-:W-:Y:S01]  /*0d40*/  @!PT LDS RZ, [RZ] ;  /* 0x00000000fffff984 */ /* 0x000fe20000000800 */
[----:B------:R1:W-:Y:S04]  /*0d50*/  @P1 LDGSTS.E.BYPASS.LTC128B.128 [R85+0x3100], [R2.64], !P5 ;  /* 0x0310000002551fae */ /* 0x0003e8000e901d46 */
[----:B------:R1:W-:Y:S04]  /*0d60*/  @P1 LDGSTS.E.BYPASS.LTC128B.128 [R85+0x4100], [R2.64+0x40], !P4 ;  /* 0x0410004002551fae */ /* 0x0003e8000e101d46 */
[----:B------:R1:W-:Y:S01]  /*0d70*/  @P1 LDGSTS.E.BYPASS.LTC128B.128 [R85+0x5100], [R2.64+0x80], !P3 ;  /* 0x0510008002551fae */ /* 0x0003e2000d901d46 */
[----:B------:R-:W-:-:S05]  /*0d80*/  @P0 IADD3 R5, P1, R163, R4, RZ ;  /* 0x00000004a3050210 */ /* 0x000fca0007f3e0ff */
[----:B------:R-:W-:Y:S01]  /*0d90*/  @P0 IMAD.X R0, R157, 0x1, R0, P1 ;  /* 0x000000019d000824 */ /* 0x000fe200008e0600 */
[----:B------:R-:W-:-:S04]  /*0da0*/  @P0 LEA R4, P1, R5, c[0x0][0x220], 0x1 ;  /* 0x0000880005040a11 */ /* 0x000fc800078208ff */
[----:B------:R-:W-:Y:S02]  /*0db0*/  @P0 LEA.HI.X R5, R5, c[0x0][0x224], R0, 0x1, P1 ;  /* 0x0000890005050a11 */ /* 0x000fe400008f0c00 */
[----:B------:R-:W-:Y:S02]  /*0dc0*/  ISETP.NE.U32.AND P1, PT, RZ, c[0x0][0x340], PT ;  /* 0x0000d000ff007a0c */ /* 0x000fe40003f25070 */
[----:B------:R-:W-:Y:S01]  /*0dd0*/  LEA.HI R34, R165, R165, RZ, 0x1 ;  /* 0x000000a5a5227211 */ /* 0x000fe200078f08ff */
[----:B------:R-:W-:Y:S01]  /*0de0*/  IMAD.MOV.U32 R164, RZ, RZ, c[0x0][0x27c] ;  /* 0x00009f00ffa47624 */ /* 0x000fe200078e00ff */
[----:B------:R-:W-:Y:S01]  /*0df0*/  ISETP.NE.AND.EX P1, PT, RZ, c[0x0][0x344], PT, P1 ;  /* 0x0000d100ff007a0c */ /* 0x000fe20003f25310 */
[----:B------:R2:W-:Y:S01]  /*0e00*/  @P0 LDGSTS.E.BYPASS.LTC128B.128 [R85+0x3900], [R4.64], !P5 ;  /* 0x0390000004550fae */ /* 0x0005e2000e901d46 */
[----:B------:R-:W-:-:S11]  /*0e10*/  SHF.R.S32.HI R92, RZ, 0x1, R34 ;  /* 0x00000001ff5c7819 */ /* 0x000fd60000011422 */
[----:B-1----:R-:W-:Y:S01]  /*0e20*/  @P1 IMAD.WIDE R2, R25, R19, c[0x0][0x340] ;  /* 0x0000d00019021625 */ /* 0x002fe200078e0213 */
[----:B------:R-:W-:Y:S01]  /*0e30*/  LEA.HI R10, R18, R165, RZ, 0x4 ;  /* 0x000000a5120a7211 */ /* 0x000fe200078f20ff */
[----:B------:R2:W-:Y:S04]  /*0e40*/  @P0 LDGSTS.E.BYPASS.LTC128B.128 [R85+0x4900], [R4.64+0x40], !P4 ;  /* 0x0490004004550fae */ /* 0x0005e8000e101d46 */
[----:B------:R-:W-:Y:S01]  /*0e50*/  IMAD.SHL.U32 R10, R10, 0x10, RZ ;  /* 0x000000100a0a7824 */ /* 0x000fe200078e00ff */
[----:B------:R2:W-:Y:S01]  /*0e60*/  @P0 LDGSTS.E.BYPASS.LTC128B.128 [R85+0x5900], [R4.64+0x80], !P3 ;  /* 0x0590008004550fae */ /* 0x0005e2000d901d46 */
[----:B------:R-:W-:-:S03]  /*0e70*/  ISETP.GE.AND P0, PT, R164, 0x1, PT ;  /* 0x00000001a400780c */ /* 0x000fc60003f06270 */
[----:B------:R-:W-:Y:S01]  /*0e80*/  LOP3.LUT R10, R10, 0xffffff00, RZ, 0xc0, !PT ;  /* 0xffffff000a0a7812 */ /* 0x000fe200078ec0ff */
[----:B------:R-:W-:Y:S01]  /*0e90*/  IMAD R18, R169, c[0x0][0x260], RZ ;  /* 0x00009800a9127a24 */ /* 0x000fe200078e02ff */
[----:B------:R-:W0:Y:S04]  /*0ea0*/  LDGDEPBAR ;  /* 0x00000000000079af */ /* 0x000e280000000000 */
[----:B------:R1:W3:Y:S01]  /*0eb0*/  @P1 LDG.E R8, [R2.64] ;  /* 0x0000000602081981 */ /* 0x0002e2000c1e1900 */
[----:B------:R-:W-:Y:S01]  /*0ec0*/  IMAD.IADD R19, R148, 0x1, R14 ;  /* 0x0000000194137824 */ /* 0x000fe200078e020e */
[----:B------:R-:W-:Y:S01]  /*0ed0*/  LOP3.LUT R34, R34, 0xfffffffe, RZ, 0xc0, !PT ;  /* 0xfffffffe22227812 */ /* 0x000fe200078ec0ff */
[----:B------:R-:W-:Y:S01]  /*0ee0*/  IMAD R18, R23, c[0x0][0x264], R18 ;  /* 0x0000990017127a24 */ /* 0x000fe200078e0212 */
[----:B------:R-:W-:Y:S01]  /*0ef0*/  SHF.R.S32.HI R0, RZ, 0x1f, R17 ;  /* 0x0000001fff007819 */ /* 0x000fe20000011411 */
[----:B------:R-:W-:Y:S01]  /*0f00*/  IMAD R17, R169, c[0x0][0x210], RZ ;  /* 0x00008400a9117a24 */ /* 0x000fe200078e02ff */
[----:B------:R-:W-:Y:S01]  /*0f10*/  SHF.R.S32.HI R38, RZ, 0x1f, R19 ;  /* 0x0000001fff267819 */ /* 0x000fe20000011413 */
[----:B------:R-:W-:Y:S01]  /*0f20*/  IMAD.IADD R34, R165, 0x1, -R34 ;  /* 0x00000001a5227824 */ /* 0x000fe200078e0a22 */
[----:B------:R-:W-:Y:S01]  /*0f30*/  LEA.HI R6, R92, R92, RZ, 0x1 ;  /* 0x0000005c5c067211 */ /* 0x000fe200078f08ff */
[----:B------:R-:W-:Y:S01]  /*0f40*/  IMAD R17, R23, c[0x0][0x214], R17 ;  /* 0x0000850017117a24 */ /* 0x000fe200078e0211 */
[----:B------:R-:W-:Y:S01]  /*0f50*/  LEA.HI R7, R0, R15, RZ, 0x2 ;  /* 0x0000000f00077211 */ /* 0x000fe200078f10ff */
[----:B------:R-:W-:Y:S01]  /*0f60*/  IMAD R9, R38, c[0x0][0x1e0], RZ ;  /* 0x0000780026097a24 */ /* 0x000fe200078e02ff */
[----:B------:R-:W-:Y:S01]  /*0f70*/  LOP3.LUT R6, R6, 0x7fffffe, RZ, 0xc0, !PT ;  /* 0x07fffffe06067812 */ /* 0x000fe200078ec0ff */
[----:B------:R-:W-:Y:S01]  /*0f80*/  IMAD.SHL.U32 R26, R34, 0x8, RZ ;  /* 0x00000008221a7824 */ /* 0x000fe200078e00ff */
[----:B------:R-:W-:Y:S01]  /*0f90*/  SHF.R.S32.HI R46, RZ, 0x1f, R92 ;  /* 0x0000001fff2e7819 */ /* 0x000fe2000001145c */
[----:B------:R-:W-:Y:S01]  /*0fa0*/  IMAD R0, R19, c[0x0][0x1e4], R9 ;  /* 0x0000790013007a24 */ /* 0x000fe200078e0209 */
[----:B------:R-:W-:Y:S01]  /*0fb0*/  LOP3.LUT R9, R7, 0xfffffffc, RZ, 0xc0, !PT ;  /* 0xfffffffc07097812 */ /* 0x000fe200078ec0ff */
[----:B------:R-:W-:Y:S01]  /*0fc0*/  IMAD.IADD R6, R92, 0x1, -R6 ;  /* 0x000000015c067824 */ /* 0x000fe200078e0a06 */
[----:B------:R-:W-:Y:S01]  /*0fd0*/  ISETP.GE.AND P0, PT, R26, c[0x0][0x27c], PT ;  /* 0x00009f001a007a0c */ /* 0x000fe20003f06270 */
[----:B------:R-:W-:Y:S01]  /*0fe0*/  IMAD.SHL.U32 R34, R34, 0x4, RZ ;  /* 0x0000000422227824 */ /* 0x000fe200078e00ff */
[----:B------:R-:W-:Y:S01]  /*0ff0*/  SHF.R.S32.HI R27, RZ, 0x1f, R26 ;  /* 0x0000001fff1b7819 */ /* 0x000fe2000001141a */
[----:B------:R-:W-:Y:S01]  /*1000*/  IMAD.IADD R21, R15, 0x1, -R9 ;  /* 0x000000010f157824 */ /* 0x000fe200078e0a09 */
[----:B------:R-:W-:Y:S01]  /*1010*/  ULDC.U8 UR4, c[0x0][0x298] ;  /* 0x0000a60000047ab9 */ /* 0x000fe20000000000 */
[----:B------:R-:W-:Y:S01]  /*1020*/  IMAD R15, R6, 0x20, R10 ;  /* 0x00000020060f7824 */ /* 0x000fe200078e020a */
[C---:B------:R-:W-:Y:S01]  /*1030*/  IADD3 R37, R34.reuse, 0x10, RZ ;  /* 0x0000001022257810 */ /* 0x040fe20007ffe0ff */
[----:B-1----:R-:W-:Y:S01]  /*1040*/  IMAD.WIDE.U32 R2, R19, c[0x0][0x1e0], RZ ;  /* 0x0000780013027a25 */ /* 0x002fe200078e00ff */
[----:B------:R-:W-:-:S02]  /*1050*/  IADD3 R36, R34, 0x20, RZ ;  /* 0x0000002022247810 */ /* 0x000fc40007ffe0ff */
[----:B------:R-:W-:Y:S01]  /*1060*/  SHF.R.S32.HI R35, RZ, 0x1f, R34 ;  /* 0x0000001fff237819 */ /* 0x000fe20000011422 */
[----:B------:R-:W-:Y:S01]  /*1070*/  IMAD.IADD R7, R3, 0x1, R0 ;  /* 0x0000000103077824 */ /* 0x000fe200078e0200 */
[----:B------:R-:W-:Y:S01]  /*1080*/  SEL R0, RZ, c[0x0][0x27c], !P0 ;  /* 0x00009f00ff007a07 */ /* 0x000fe20004000000 */
[----:B------:R-:W-:Y:S01]  /*1090*/  IMAD.SHL.U32 R10, R164, 0x2, RZ ;  /* 0x00000002a40a7824 */ /* 0x000fe200078e00ff */
[C---:B------:R-:W-:Y:S01]  /*10a0*/  IADD3 R95, R26.reuse, 0x30, RZ ;  /* 0x000000301a5f7810 */ /* 0x040fe20007ffe0ff */
[----:B------:R-:W-:Y:S01]  /*10b0*/  IMAD.MOV.U32 R6, RZ, RZ, R2 ;  /* 0x000000ffff067224 */ /* 0x000fe200078e0002 */
[C---:B------:R-:W-:Y:S01]  /*10c0*/  IADD3 R94, R26.reuse, 0x40, RZ ;  /* 0x000000401a5e7810 */ /* 0x040fe20007ffe0ff */
[----:B------:R-:W-:Y:S01]  /*10d0*/  IMAD.IADD R0, R26, 0x1, R0 ;  /* 0x000000011a007824 */ /* 0x000fe200078e0200 */
[----:B------:R-:W-:Y:S01]  /*10e0*/  IADD3 R20, -R10, c[0x0][0x1d4], RZ ;  /* 0x000075000a147a10 */ /* 0x000fe20007ffe1ff */
[----:B--2---:R-:W-:Y:S01]  /*10f0*/  IMAD.WIDE.U32 R4, R23, c[0x0][0x1e8], R6 ;  /* 0x00007a0017047a25 */ /* 0x004fe200078e0006 */
[----:B------:R-:W-:-:S02]  /*1100*/  IADD3 R93, R26, 0x50, RZ ;  /* 0x000000501a5d7810 */ /* 0x000fc40007ffe0ff */
[----:B------:R-:W-:Y:S01]  /*1110*/  SHF.R.S32.HI R6, RZ, 0x1f, R0 ;  /* 0x0000001fff067819 */ /* 0x000fe20000011400 */
[----:B------:R-:W-:Y:S02]  /*1120*/  IMAD R9, R169, c[0x0][0x1e8], RZ ;  /* 0x00007a00a9097a24 */ /* 0x000fe400078e02ff */
[----:B------:R-:W-:Y:S01]  /*1130*/  IMAD R14, R46, c[0x0][0x280], RZ ;  /* 0x0000a0002e0e7a24 */ /* 0x000fe200078e02ff */
[-C--:B------:R-:W-:Y:S01]  /*1140*/  LEA.HI R41, R6, R0.reuse, RZ, 0x3 ;  /* 0x0000000006297211 */ /* 0x080fe200078f18ff */
[----:B------:R-:W-:Y:S01]  /*1150*/  IMAD.IADD R29, R34, 0x1, R37 ;  /* 0x00000001221d7824 */ /* 0x000fe200078e0225 */
[----:B------:R-:W-:Y:S01]  /*1160*/  LEA.HI R40, R6, R0, RZ, 0x5 ;  /* 0x0000000006287211 */ /* 0x000fe200078f28ff */
[----:B------:R-:W-:Y:S01]  /*1170*/  IMAD.IADD R28, R34, 0x1, R36 ;  /* 0x00000001221c7824 */ /* 0x000fe200078e0224 */
[----:B------:R-:W-:Y:S01]  /*1180*/  LOP3.LUT R119, R41, 0xfffffff8, RZ, 0xc0, !PT ;  /* 0xfffffff829777812 */ /* 0x000fe200078ec0ff */
[----:B------:R-:W-:Y:S02]  /*1190*/  IMAD R9, R23, c[0x0][0x1ec], R9 ;  /* 0x00007b0017097a24 */ /* 0x000fe400078e0209 */
[----:B------:R-:W-:Y:S01]  /*11a0*/  IMAD R14, R92, c[0x0][0x284], R14 ;  /* 0x0000a1005c0e7a24 */ /* 0x000fe200078e020e */
[----:B------:R-:W-:Y:S01]  /*11b0*/  SHF.R.S32.HI R133, RZ, 0x1f, R119 ;  /* 0x0000001fff857819 */ /* 0x000fe20000011477 */
[----:B------:R-:W-:-:S02]  /*11c0*/  IMAD R0, R46, c[0x0][0x290], RZ ;  /* 0x0000a4002e007a24 */ /* 0x000fc400078e02ff */
[----:B------:R-:W-:Y:S02]  /*11d0*/  IMAD.IADD R5, R5, 0x1, R9 ;  /* 0x0000000105057824 */ /* 0x000fe400078e0209 */
[----:B------:R-:W-:Y:S02]  /*11e0*/  IMAD R0, R92, c[0x0][0x294], R0 ;  /* 0x0000a5005c007a24 */ /* 0x000fe400078e0200 */
[----:B------:R-:W-:-:S04]  /*11f0*/  IMAD.WIDE.U32 R12, R23, c[0x0][0x260], R12 ;  /* 0x00009800170c7a25 */ /* 0x000fc800078e000c */
[----:B------:R-:W-:-:S04]  /*1200*/  IMAD.WIDE.U32 R150, R92, c[0x0][0x1e0], RZ ;  /* 0x000078005c967a25 */ /* 0x000fc800078e00ff */
[----:B------:R-:W-:Y:S02]  /*1210*/  IMAD.MOV.U32 R160, RZ, RZ, c[0x0][0x1e0] ;  /* 0x00007800ffa07624 */ /* 0x000fe400078e00ff */
[----:B------:R-:W-:Y:S02]  /*1220*/  IMAD.MOV.U32 R161, RZ, RZ, c[0x0][0x280] ;  /* 0x0000a000ffa17624 */ /* 0x000fe400078e00ff */
[----:B------:R-:W-:Y:S01]  /*1230*/  IMAD.MOV.U32 R159, RZ, RZ, c[0x0][0x290] ;  /* 0x0000a400ff9f7624 */ /* 0x000fe200078e00ff */
[CC--:B------:R-:W-:Y:S01]  /*1240*/  SHF.L.U64.HI R152, R160.reuse, R154.reuse, c[0x0][0x1e4] ;  /* 0x00007900a0987619 */ /* 0x0c0fe2000001029a */
[----:B------:R-:W-:Y:S01]  /*1250*/  IMAD.SHL.U32 R160, R160, 0x40, RZ ;  /* 0x00000040a0a07824 */ /* 0x000fe200078e00ff */
[CC--:B------:R-:W-:Y:S01]  /*1260*/  SHF.L.U64.HI R153, R161.reuse, R154.reuse, c[0x0][0x284] ;  /* 0x0000a100a1997619 */ /* 0x0c0fe2000001029a */
[----:B------:R-:W-:Y:S01]  /*1270*/  IMAD.SHL.U32 R161, R161, 0x40, RZ ;  /* 0x00000040a1a17824 */ /* 0x000fe200078e00ff */
[C---:B------:R-:W-:Y:S01]  /*1280*/  SHF.L.U64.HI R154, R159.reuse, R154, c[0x0][0x294] ;  /* 0x0000a5009f9a7619 */ /* 0x040fe2000001029a */
[----:B------:R-:W-:Y:S01]  /*1290*/  IMAD.SHL.U32 R159, R159, 0x40, RZ ;  /* 0x000000409f9f7824 */ /* 0x000fe200078e00ff */
[----:B------:R-:W-:Y:S01]  /*12a0*/  BAR.SYNC.DEFER_BLOCKING 0x0 ;  /* 0x0000000000007b1d */ /* 0x000fe20000010000 */
[--C-:B---3--:R-:W-:Y:S01]  /*12b0*/  @P1 SHF.R.S32.HI R3, RZ, 0x1f, R8.reuse ;  /* 0x0000001fff031819 */ /* 0x108fe20000011408 */
[----:B------:R-:W-:Y:S01]  /*12c0*/  @P1 IMAD.MOV.U32 R2, RZ, RZ, R8 ;  /* 0x000000ffff021224 */ /* 0x000fe200078e0008 */
[----:B------:R-:W-:Y:S01]  /*12d0*/  SEL R8, R10, R20, !P0 ;  /* 0x000000140a087207 */ /* 0x000fe20004000000 */
[----:B------:R-:W-:Y:S01]  /*12e0*/  @!P1 IMAD.MOV.U32 R2, RZ, RZ, R25 ;  /* 0x000000ffff029224 */ /* 0x000fe200078e0019 */
[----:B------:R-:W-:Y:S01]  /*12f0*/  ISETP.GE.AND P0, PT, R28, c[0x0][0x27c], PT ;  /* 0x00009f001c007a0c */ /* 0x000fe20003f06270 */
[----:B------:R-:W-:Y:S01]  /*1300*/  @!P1 IMAD.MOV.U32 R3, RZ, RZ, R16 ;  /* 0x000000ffff039224 */ /* 0x000fe200078e0010 */
[----:B------:R-:W-:-:S02]  /*1310*/  SHF.R.S32.HI R7, RZ, 0x1f, R8 ;  /* 0x0000001fff077819 */ /* 0x000fc40000011408 */
[----:B------:R-:W-:Y:S02]  /*1320*/  SEL R44, R2, RZ, !P6 ;  /* 0x000000ff022c7207 */ /* 0x000fe40007000000 */
[----:B------:R-:W-:Y:S01]  /*1330*/  SEL R43, R3, RZ, !P6 ;  /* 0x000000ff032b7207 */ /* 0x000fe20007000000 */
[----:B------:R-:W-:Y:S01]  /*1340*/  IMAD.WIDE.U32 R2, R92, c[0x0][0x280], R34 ;  /* 0x0000a0005c027a25 */ /* 0x000fe200078e0022 */
[----:B------:R-:W-:Y:S02]  /*1350*/  ISETP.GE.AND P1, PT, R29, c[0x0][0x27c], PT ;  /* 0x00009f001d007a0c */ /* 0x000fe40003f26270 */
[----:B------:R-:W-:Y:S01]  /*1360*/  LEA.HI R45, R7, R8, RZ, 0x4 ;  /* 0x00000008072d7211 */ /* 0x000fe200078f20ff */
[----:B------:R-:W-:Y:S01]  /*1370*/  IMAD.IADD R33, R3, 0x1, R14 ;  /* 0x0000000103217824 */ /* 0x000fe200078e020e */
[CC--:B------:R-:W-:Y:S01]  /*1380*/  SEL R16, R10.reuse, R20.reuse, !P1 ;  /* 0x000000140a107207 */ /* 0x0c0fe20004800000 */
[----:B------:R-:W-:Y:S01]  /*1390*/  IMAD.MOV.U32 R32, RZ, RZ, R2 ;  /* 0x000000ffff207224 */ /* 0x000fe200078e0002 */
[----:B------:R-:W-:Y:S01]  /*13a0*/  SEL R20, R10, R20, !P0 ;  /* 0x000000140a147207 */ /* 0x000fe20004000000 */
[----:B------:R-:W-:Y:S01]  /*13b0*/  IMAD.WIDE.U32 R6, R92, c[0x0][0x280], R26 ;  /* 0x0000a0005c067a25 */ /* 0x000fe200078e001a */
[----:B------:R-:W-:-:S02]  /*13c0*/  SEL R39, RZ, c[0x0][0x27c], !P1 ;  /* 0x00009f00ff277a07 */ /* 0x000fc40004800000 */
[----:B------:R-:W-:Y:S01]  /*13d0*/  IADD3 R144, P1, R19, R92, RZ ;  /* 0x0000005c13907210 */ /* 0x000fe20007f3e0ff */
[----:B------:R-:W-:Y:S01]  /*13e0*/  IMAD.WIDE.U32 R8, R92, c[0x0][0x290], R34 ;  /* 0x0000a4005c087a25 */ /* 0x000fe200078e0022 */
[----:B------:R-:W-:-:S03]  /*13f0*/  ISETP.NE.AND P6, PT, RZ, UR4, PT ;  /* 0x00000004ff007c0c */ /* 0x000fc6000bfc5270 */
[----:B------:R-:W-:-:S04]  /*1400*/  IMAD.WIDE.U32 R2, R92, c[0x0][0x290], R26 ;  /* 0x0000a4005c027a25 */ /* 0x000fc800078e001a */
[----:B------:R-:W-:-:S04]  /*1410*/  IMAD.WIDE.U32 R10, R23, c[0x0][0x210], R26 ;  /* 0x00008400170a7a25 */ /* 0x000fc800078e001a */
[----:B------:R-:W-:Y:S02]  /*1420*/  IMAD.IADD R25, R14, 0x1, R7 ;  /* 0x000000010e197824 */ /* 0x000fe400078e0207 */
[----:B------:R-:W-:Y:S02]  /*1430*/  IMAD.IADD R31, R9, 0x1, R0 ;  /* 0x00000001091f7824 */ /* 0x000fe400078e0200 */
[----:B------:R-:W-:Y:S02]  /*1440*/  IMAD.IADD R23, R0, 0x1, R3 ;  /* 0x0000000100177824 */ /* 0x000fe400078e0203 */
[----:B------:R-:W-:Y:S02]  /*1450*/  IMAD R7, R43, c[0x0][0x1f0], RZ ;  /* 0x00007c002b077a24 */ /* 0x000fe400078e02ff */
[----:B------:R-:W-:Y:S02]  /*1460*/  IMAD R0, R46, c[0x0][0x1e0], RZ ;  /* 0x000078002e007a24 */ /* 0x000fe400078e02ff */
[----:B------:R-:W-:Y:S01]  /*1470*/  IMAD.MOV.U32 R24, RZ, RZ, R6 ;  /* 0x000000ffff187224 */ /* 0x000fe200078e0006 */
[----:B------:R-:W-:Y:S01]  /*1480*/  SHF.R.S32.HI R6, RZ, 0x1f, R16 ;  /* 0x0000001fff067819 */ /* 0x000fe20000011410 */
[----:B------:R-:W-:Y:S01]  /*1490*/  IMAD.WIDE.U32 R88, R44, c[0x0][0x1f0], R4 ;  /* 0x00007c002c587a25 */ /* 0x000fe200078e0004 */
[----:B------:R-:W-:-:S02]  /*14a0*/  SHF.R.S32.HI R5, RZ, 0x1f, R20 ;  /* 0x0000001fff057819 */ /* 0x000fc40000011414 */
[----:B------:R-:W-:Y:S01]  /*14b0*/  LEA.HI R16, R6, R16, RZ, 0x4 ;  /* 0x0000001006107211 */ /* 0x000fe200078f20ff */
[----:B------:R-:W-:Y:S01]  /*14c0*/  IMAD.MOV.U32 R30, RZ, RZ, R8 ;  /* 0x000000ffff1e7224 */ /* 0x000fe200078e0008 */
[----:B------:R-:W-:Y:S01]  /*14d0*/  SEL R6, RZ, c[0x0][0x27c], !P0 ;  /* 0x00009f00ff067a07 */ /* 0x000fe20004000000 */
[----:B------:R-:W-:Y:S01]  /*14e0*/  IMAD R4, R44, c[0x0][0x1f4], R7 ;  /* 0x00007d002c047a24 */ /* 0x000fe200078e0207 */
[----:B------:R-:W-:Y:S01]  /*14f0*/  LEA.HI R20, R5, R20, RZ, 0x4 ;  /* 0x0000001405147211 */ /* 0x000fe200078f20ff */
[----:B------:R-:W-:Y:S02]  /*1500*/  IMAD R8, R92, c[0x0][0x1e4], R0 ;  /* 0x000079005c087a24 */ /* 0x000fe400078e0200 */
[----:B------:R-:W-:Y:S02]  /*1510*/  IMAD R0, R42, c[0x0][0x268], RZ ;  /* 0x00009a002a007a24 */ /* 0x000fe400078e02ff */
[----:B------:R-:W-:Y:S02]  /*1520*/  IMAD.MOV.U32 R22, RZ, RZ, R2 ;  /* 0x000000ffff167224 */ /* 0x000fe400078e0002 */
[----:B------:R-:W-:-:S02]  /*1530*/  IMAD.IADD R90, R89, 0x1, R4 ;  /* 0x00000001595a7824 */ /* 0x000fc400078e0204 */
[----:B------:R-:W-:Y:S02]  /*1540*/  IMAD.IADD R3, R13, 0x1, R18 ;  /* 0x000000010d037824 */ /* 0x000fe400078e0212 */
[----:B------:R-:W-:Y:S02]  /*1550*/  IMAD.MOV.U32 R2, RZ, RZ, R12 ;  /* 0x000000ffff027224 */ /* 0x000fe400078e000c */
[----:B------:R-:W-:Y:S01]  /*1560*/  IMAD.IADD R4, R39, 0x1, R29 ;  /* 0x0000000127047824 */ /* 0x000fe200078e021d */
[----:B------:R-:W-:Y:S01]  /*1570*/  IADD3 R39, R34, 0x8, RZ ;  /* 0x0000000822277810 */ /* 0x000fe20007ffe0ff */
[C---:B------:R-:W-:Y:S02]  /*1580*/  IMAD R101, R98.reuse, c[0x0][0x26c], R0 ;  /* 0x00009b0062657a24 */ /* 0x040fe400078e0200 */
[----:B------:R-:W-:Y:S01]  /*1590*/  IMAD.SHL.U32 R0, R21, 0x40, RZ ;  /* 0x0000004015007824 */ /* 0x000fe200078e00ff */
[----:B------:R-:W-:Y:S01]  /*15a0*/  SHF.R.S32.HI R5, RZ, 0x1f, R4 ;  /* 0x0000001fff057819 */ /* 0x000fe20000011404 */
[----:B------:R-:W-:-:S03]  /*15b0*/  IMAD.WIDE.U32 R98, R98, c[0x0][0x268], R2 ;  /* 0x00009a0062627a25 */ /* 0x000fc600078e0002 */
[----:B------:R-:W-:Y:S01]  /*15c0*/  LOP3.LUT R0, R0, 0xc0, RZ, 0xc0, !PT ;  /* 0x000000c000007812 */ /* 0x000fe200078ec0ff */
[----:B------:R-:W-:Y:S01]  /*15d0*/  IMAD.IADD R3, R6, 0x1, R28 ;  /* 0x0000000106037824 */ /* 0x000fe200078e021c */
[-C--:B------:R-:W-:Y:S01]  /*15e0*/  LEA.HI R12, R5, R4.reuse, RZ, 0x3 ;  /* 0x00000004050c7211 */ /* 0x080fe200078f18ff */
[----:B------:R-:W-:Y:S01]  /*15f0*/  IMAD.IADD R137, R151, 0x1, R8 ;  /* 0x0000000197897824 */ /* 0x000fe200078e0208 */
[----:B------:R-:W-:Y:S01]  /*1600*/  LEA.HI R7, R5, R4, RZ, 0x5 ;  /* 0x0000000405077211 */ /* 0x000fe200078f28ff */
[----:B------:R-:W-:Y:S01]  /*1610*/  IMAD.SHL.U32 R5, R40, 0x40, RZ ;  /* 0x0000004028057824 */ /* 0x000fe200078e00ff */
[----:B------:R-:W-:Y:S01]  /*1620*/  SHF.R.S32.HI R4, RZ, 0x1f, R3 ;  /* 0x0000001fff047819 */ /* 0x000fe20000011403 */
[----:B------:R-:W-:Y:S01]  /*1630*/  IMAD.X R143, R38, 0x1, R46, P1 ;  /* 0x00000001268f7824 */ /* 0x000fe200008e062e */
[----:B------:R-:W-:Y:S01]  /*1640*/  SHF.R.U32.HI R2, RZ, 0x3, R0 ;  /* 0x00000003ff027819 */ /* 0x000fe20000011600 */
[----:B------:R-:W-:Y:S01]  /*1650*/  IMAD.IADD R11, R11, 0x1, R17 ;  /* 0x000000010b0b7824 */ /* 0x000fe200078e0211 */
[----:B------:R-:W-:Y:S01]  /*1660*/  LOP3.LUT R6, R0, 0x18, R41, 0xf8, !PT ;  /* 0x0000001800067812 */ /* 0x000fe200078ef829 */
[----:B-----5:R-:W-:Y:S01]  /*1670*/  IMAD.WIDE.U32 R112, R147, c[0x0][0x280], R32 ;  /* 0x0000a00093707a25 */ /* 0x020fe200078e0020 */
[----:B------:R-:W-:-:S02]  /*1680*/  LEA.HI R9, R4, R3, RZ, 0x3 ;  /* 0x0000000304097211 */ /* 0x000fc400078f18ff */
[----:B------:R-:W-:Y:S01]  /*1690*/  LEA.HI R8, R4, R3, RZ, 0x5 ;  /* 0x0000000304087211 */ /* 0x000fe200078f28ff */
[----:B------:R-:W-:Y:S01]  /*16a0*/  IMAD.SHL.U32 R4, R7, 0x40, RZ ;  /* 0x0000004007047824 */ /* 0x000fe200078e00ff */
[----:B------:R-:W-:Y:S01]  /*16b0*/  LOP3.LUT R13, R5, 0x7ffff800, RZ, 0xc0, !PT ;  /* 0x7ffff800050d7812 */ /* 0x000fe200078ec0ff */
[----:B------:R-:W-:Y:S01]  /*16c0*/  IMAD.WIDE.U32 R114, R44, c[0x0][0x218], R10 ;  /* 0x000086002c727a25 */ /* 0x000fe200078e000a */
[----:B------:R-:W-:Y:S02]  /*16d0*/  LOP3.LUT R6, R6, R2, RZ, 0x3c, !PT ;  /* 0x0000000206067212 */ /* 0x000fe400078e3cff */
[----:B------:R-:W-:Y:S01]  /*16e0*/  LOP3.LUT R5, R0, 0x18, R12, 0xf8, !PT ;  /* 0x0000001800057812 */ /* 0x000fe200078ef80c */
[C---:B------:R-:W-:Y:S01]  /*16f0*/  IMAD.WIDE.U32 R110, R147.reuse, c[0x0][0x280], R24 ;  /* 0x0000a000936e7a25 */ /* 0x040fe200078e0018 */
[----:B------:R-:W-:Y:S02]  /*1700*/  SHF.R.S32.HI R3, RZ, 0x4, R45 ;  /* 0x00000004ff037819 */ /* 0x000fe4000001142d */
[----:B------:R-:W-:Y:S01]  /*1710*/  IADD3 R130, R6, R13, R15 ;  /* 0x0000000d06827210 */ /* 0x000fe20007ffe00f */
[----:B------:R-:W-:Y:S01]  /*1720*/  IMAD.WIDE.U32 R108, R147, c[0x0][0x290], R30 ;  /* 0x0000a400936c7a25 */ /* 0x000fe200078e001e */
[----:B------:R-:W-:-:S02]  /*1730*/  LOP3.LUT R7, R4, 0x7ffff800, RZ, 0xc0, !PT ;  /* 0x7ffff80004077812 */ /* 0x000fc400078ec0ff */
[-C--:B------:R-:W-:Y:S01]  /*1740*/  LOP3.LUT R6, R5, R2.reuse, RZ, 0x3c, !PT ;  /* 0x0000000205067212 */ /* 0x080fe200078e3cff */
[----:B------:R-:W-:Y:S01]  /*1750*/  IMAD.SHL.U32 R4, R8, 0x40, RZ ;  /* 0x0000004008047824 */ /* 0x000fe200078e00ff */
[----:B------:R-:W-:Y:S01]  /*1760*/  LEA.HI.SX32 R3, R41, R3, 0x1d ;  /* 0x0000000329037211 */ /* 0x000fe200078feaff */
[----:B------:R-:W-:Y:S01]  /*1770*/  IMAD.WIDE.U32 R106, R147, c[0x0][0x290], R22 ;  /* 0x0000a400936a7a25 */ /* 0x000fe200078e0016 */
[----:B------:R-:W-:Y:S02]  /*1780*/  LOP3.LUT R5, R0, 0x18, R9, 0xf8, !PT ;  /* 0x0000001800057812 */ /* 0x000fe400078ef809 */
[----:B------:R-:W-:Y:S01]  /*1790*/  IADD3 R129, R6, R7, R15 ;  /* 0x0000000706817210 */ /* 0x000fe20007ffe00f */
[----:B------:R-:W-:Y:S01]  /*17a0*/  IMAD.SHL.U32 R100, R3, 0x8, RZ ;  /* 0x0000000803647824 */ /* 0x000fe200078e00ff */
[----:B------:R-:W-:Y:S01]  /*17b0*/  SHF.R.S32.HI R7, RZ, 0x1f, R3 ;  /* 0x0000001fff077819 */ /* 0x000fe20000011403 */
[----:B------:R-:W-:Y:S01]  /*17c0*/  IMAD.IADD R101, R99, 0x1, R101 ;  /* 0x0000000163657824 */ /* 0x000fe200078e0265 */
[----:B------:R-:W-:Y:S01]  /*17d0*/  LOP3.LUT R6, R4, 0x7ffff800, RZ, 0xc0, !PT ;  /* 0x7ffff80004067812 */ /* 0x000fe200078ec0ff */
[----:B------:R-:W-:Y:S01]  /*17e0*/  IMAD.SHL.U32 R130, R130, 0x2, RZ ;  /* 0x0000000282827824 */ /* 0x000fe200078e00ff */
[----:B------:R-:W-:Y:S01]  /*17f0*/  LOP3.LUT R4, R5, R2, RZ, 0x3c, !PT ;  /* 0x0000000205047212 */ /* 0x000fe200078e3cff */
[----:B------:R-:W-:Y:S01]  /*1800*/  IMAD.SHL.U32 R129, R129, 0x2, RZ ;  /* 0x0000000281817824 */ /* 0x000fe200078e00ff */
[----:B------:R-:W-:-:S02]  /*1810*/  SHF.R.S32.HI R5, RZ, 0x4, R16 ;  /* 0x00000004ff057819 */ /* 0x000fc40000011410 */
[----:B------:R-:W-:Y:S02]  /*1820*/  LEA.HI R7, R7, R3, RZ, 0x2 ;  /* 0x0000000307077211 */ /* 0x000fe400078f10ff */
[----:B------:R-:W-:Y:S02]  /*1830*/  SHF.R.S32.HI R3, RZ, 0x4, R20 ;  /* 0x00000004ff037819 */ /* 0x000fe40000011414 */
[----:B------:R-:W-:Y:S01]  /*1840*/  IADD3 R128, R4, R6, R15 ;  /* 0x0000000604807210 */ /* 0x000fe20007ffe00f */
[----:B------:R-:W-:Y:S01]  /*1850*/  IMAD.SHL.U32 R6, R7, 0x200, RZ ;  /* 0x0000020007067824 */ /* 0x000fe200078e00ff */
[----:B------:R-:W-:Y:S02]  /*1860*/  LEA.HI.SX32 R4, R12, R5, 0x1d ;  /* 0x000000050c047211 */ /* 0x000fe400078feaff */
[----:B------:R-:W-:Y:S01]  /*1870*/  LOP3.LUT R5, R0, 0x18, R100, 0xf8, !PT ;  /* 0x0000001800057812 */ /* 0x000fe200078ef864 */
[----:B------:R-:W-:Y:S01]  /*1880*/  IMAD.SHL.U32 R128, R128, 0x2, RZ ;  /* 0x0000000280807824 */ /* 0x000fe200078e00ff */
[----:B------:R-:W-:Y:S01]  /*1890*/  LEA.HI.SX32 R3, R9, R3, 0x1d ;  /* 0x0000000309037211 */ /* 0x000fe200078feaff */
[----:B------:R-:W-:Y:S01]  /*18a0*/  IMAD.SHL.U32 R97, R4, 0x8, RZ ;  /* 0x0000000804617824 */ /* 0x000fe200078e00ff */
[----:B------:R-:W-:-:S02]  /*18b0*/  LOP3.LUT R8, R5, R2, RZ, 0x3c, !PT ;  /* 0x0000000205087212 */ /* 0x000fc400078e3cff */
[----:B------:R-:W-:Y:S01]  /*18c0*/  SHF.R.S32.HI R7, RZ, 0x1f, R4 ;  /* 0x0000001fff077819 */ /* 0x000fe20000011404 */
[----:B------:R-:W-:Y:S01]  /*18d0*/  IMAD.SHL.U32 R102, R3, 0x8, RZ ;  /* 0x0000000803667824 */ /* 0x000fe200078e00ff */
[----:B------:R-:W-:Y:S02]  /*18e0*/  SHF.R.S32.HI R5, RZ, 0x1f, R3 ;  /* 0x0000001fff057819 */ /* 0x000fe40000011403 */
[----:B------:R-:W-:Y:S02]  /*18f0*/  LOP3.LUT R6, R6, 0x7ffff800, RZ, 0xc0, !PT ;  /* 0x7ffff80006067812 */ /* 0x000fe400078ec0ff */
[----:B------:R-:W-:Y:S02]  /*1900*/  LEA.HI R7, R7, R4, RZ, 0x2 ;  /* 0x0000000407077211 */ /* 0x000fe400078f10ff */
[----:B------:R-:W-:Y:S02]  /*1910*/  LEA.HI R5, R5, R3, RZ, 0x2 ;  /* 0x0000000305057211 */ /* 0x000fe400078f10ff */
[----:B------:R-:W-:Y:S01]  /*1920*/  LOP3.LUT R3, R0, 0x18, R97, 0xf8, !PT ;  /* 0x0000001800037812 */ /* 0x000fe200078ef861 */
[----:B------:R-:W-:Y:S01]  /*1930*/  IMAD.SHL.U32 R4, R7, 0x200, RZ ;  /* 0x0000020007047824 */ /* 0x000fe200078e00ff */
[----:B------:R-:W-:-:S02]  /*1940*/  IADD3 R13, R8, R6, R15 ;  /* 0x00000006080d7210 */ /* 0x000fc40007ffe00f */
[C---:B------:R-:W-:Y:S02]  /*1950*/  LOP3.LUT R8, R0.reuse, 0x8, R26, 0xf8, !PT ;  /* 0x0000000800087812 */ /* 0x040fe400078ef81a */
[-C--:B------:R-:W-:Y:S01]  /*1960*/  LOP3.LUT R6, R3, R2.reuse, RZ, 0x3c, !PT ;  /* 0x0000000203067212 */ /* 0x080fe200078e3cff */
[----:B------:R-:W-:Y:S01]  /*1970*/  IMAD.SHL.U32 R3, R5, 0x200, RZ ;  /* 0x0000020005037824 */ /* 0x000fe200078e00ff */
[----:B------:R-:W-:Y:S01]  /*1980*/  LOP3.LUT R0, R0, 0x18, R102, 0xf8, !PT ;  /* 0x0000001800007812 */ /* 0x000fe200078ef866 */
[----:B------:R-:W-:Y:S01]  /*1990*/  IMAD.SHL.U32 R122, R13, 0x2, RZ ;  /* 0x000000020d7a7824 */ /* 0x000fe200078e00ff */
[-C--:B------:R-:W-:Y:S02]  /*19a0*/  LOP3.LUT R5, R8, R2.reuse, RZ, 0x3c, !PT ;  /* 0x0000000208057212 */ /* 0x080fe400078e3cff */
[----:B------:R-:W-:Y:S02]  /*19b0*/  LOP3.LUT R4, R4, 0x7ffff800, RZ, 0xc0, !PT ;  /* 0x7ffff80004047812 */ /* 0x000fe400078ec0ff */
[----:B------:R-:W-:Y:S01]  /*19c0*/  LOP3.LUT R2, R0, R2, RZ, 0x3c, !PT ;  /* 0x0000000200027212 */ /* 0x000fe200078e3cff */
[----:B------:R-:W-:Y:S01]  /*19d0*/  IMAD R0, R43, c[0x0][0x218], RZ ;  /* 0x000086002b007a24 */ /* 0x000fe200078e02ff */
[----:B------:R-:W-:Y:S01]  /*19e0*/  LOP3.LUT R3, R3, 0x7ffff800, RZ, 0xc0, !PT ;  /* 0x7ffff80003037812 */ /* 0x000fe200078ec0ff */
[----:B------:R-:W-:Y:S01]  /*19f0*/  IMAD.IADD R5, R15, 0x1, R5 ;  /* 0x000000010f057824 */ /* 0x000fe200078e0205 */
[----:B------:R-:W-:-:S02]  /*1a00*/  IADD3 R142, P1, P0, R88, R150, R26 ;  /* 0x00000096588e7210 */ /* 0x000fc4000783e01a */
[--C-:B------:R-:W-:Y:S02]  /*1a10*/  IADD3 R4, R6, R4, R15.reuse ;  /* 0x0000000406047210 */ /* 0x100fe40007ffe00f */
[----:B------:R-:W-:Y:S01]  /*1a20*/  IADD3 R15, R2, R3, R15 ;  /* 0x00000003020f7210 */ /* 0x000fe20007ffe00f */
[----:B------:R-:W-:Y:S01]  /*1a30*/  IMAD R3, R44, c[0x0][0x21c], R0 ;  /* 0x000087002c037a24 */ /* 0x000fe200078e0200 */
[----:B------:R-:W-:Y:S01]  /*1a40*/  IADD3.X R141, R90, R137, R27, P1, P0 ;  /* 0x000000895a8d7210 */ /* 0x000fe20000fe041b */
[----:B------:R-:W-:Y:S01]  /*1a50*/  IMAD.SHL.U32 R121, R4, 0x2, RZ ;  /* 0x0000000204797824 */ /* 0x000fe200078e00ff */
[----:B------:R-:W-:Y:S01]  /*1a60*/  SHF.R.S32.HI R0, RZ, 0x1f, R147 ;  /* 0x0000001fff007819 */ /* 0x000fe20000011493 */
[----:B------:R-:W-:Y:S01]  /*1a70*/  IMAD.IADD R131, R115, 0x1, R3 ;  /* 0x0000000173837824 */ /* 0x000fe200078e0203 */
[----:B------:R-:W-:Y:S01]  /*1a80*/  LOP3.LUT P0, RZ, R21, 0x2, RZ, 0xc0, !PT ;  /* 0x0000000215ff7812 */ /* 0x000fe2000780c0ff */
[----:B------:R-:W-:Y:S01]  /*1a90*/  IMAD.SHL.U32 R120, R15, 0x2, RZ ;  /* 0x000000020f787824 */ /* 0x000fe200078e00ff */
[----:B------:R-:W-:Y:S01]  /*1aa0*/  LEA R86, R5, 0x100, 0x1 ;  /* 0x0000010005567811 */ /* 0x000fe200078e08ff */
[----:B------:R-:W-:Y:S01]  /*1ab0*/  IMAD R2, R0, c[0x0][0x280], RZ ;  /* 0x0000a00000027a24 */ /* 0x000fe200078e02ff */
[----:B------:R-:W-:Y:S01]  /*1ac0*/  LOP3.LUT R118, R12, 0xfffffff8, RZ, 0xc0, !PT ;  /* 0xfffffff80c767812 */ /* 0x000fe200078ec0ff */
[----:B------:R-:W-:Y:S01]  /*1ad0*/  IMAD R0, R0, c[0x0][0x290], RZ ;  /* 0x0000a40000007a24 */ /* 0x000fe200078e02ff */
[----:B------:R-:W-:Y:S01]  /*1ae0*/  LOP3.LUT R103, R9, 0xfffffff8, RZ, 0xc0, !PT ;  /* 0xfffffff809677812 */ /* 0x000fe200078ec0ff */
[C---:B------:R-:W-:Y:S01]  /*1af0*/  IMAD R2, R147.reuse, c[0x0][0x284], R2 ;  /* 0x0000a10093027a24 */ /* 0x040fe200078e0202 */
[----:B------:R-:W-:Y:S01]  /*1b00*/  IADD3 R87, R86, 0x20, RZ ;  /* 0x0000002056577810 */ /* 0x000fe20007ffe0ff */
[----:B------:R-:W-:Y:S01]  /*1b10*/  IMAD R0, R147, c[0x0][0x294], R0 ;  /* 0x0000a50093007a24 */ /* 0x000fe200078e0200 */
[C---:B------:R-:W-:Y:S01]  /*1b20*/  IADD3 R40, R34.reuse, 0x28, RZ ;  /* 0x0000002822287810 */ /* 0x040fe20007ffe0ff */
[----:B------:R-:W-:Y:S01]  /*1b30*/  IMAD.IADD R136, R113, 0x1, R2 ;  /* 0x0000000171887824 */ /* 0x000fe200078e0202 */
[----:B------:R-:W-:Y:S01]  /*1b40*/  IADD3 R38, R34, 0x18, RZ ;  /* 0x0000001822267810 */ /* 0x000fe20007ffe0ff */
[----:B------:R-:W-:Y:S01]  /*1b50*/  IMAD.IADD R134, R2, 0x1, R111 ;  /* 0x0000000102867824 */ /* 0x000fe200078e026f */
[----:B------:R-:W-:Y:S01]  /*1b60*/  SHF.R.S32.HI R125, RZ, 0x1f, R100 ;  /* 0x0000001fff7d7819 */ /* 0x000fe20000011464 */
[----:B------:R-:W-:Y:S01]  /*1b70*/  IMAD.IADD R135, R109, 0x1, R0 ;  /* 0x000000016d877824 */ /* 0x000fe200078e0200 */
[----:B------:R-:W-:Y:S01]  /*1b80*/  SHF.R.S32.HI R127, RZ, 0x1f, R118 ;  /* 0x0000001fff7f7819 */ /* 0x000fe20000011476 */
[----:B------:R-:W-:Y:S01]  /*1b90*/  IMAD.IADD R132, R0, 0x1, R107 ;  /* 0x0000000100847824 */ /* 0x000fe200078e026b */
[----:B------:R-:W-:-:S02]  /*1ba0*/  SHF.R.S32.HI R126, RZ, 0x1f, R103 ;  /* 0x0000001fff7e7819 */ /* 0x000fc40000011467 */
[----:B------:R-:W-:Y:S02]  /*1bb0*/  @P0 IADD3 R87, R86, -0x20, RZ ;  /* 0xffffffe056570810 */ /* 0x000fe40007ffe0ff */
[----:B------:R-:W-:Y:S02]  /*1bc0*/  SHF.R.S32.HI R124, RZ, 0x1f, R97 ;  /* 0x0000001fff7c7819 */ /* 0x000fe40000011461 */
[----:B------:R-:W-:Y:S02]  /*1bd0*/  SHF.R.S32.HI R123, RZ, 0x1f, R102 ;  /* 0x0000001fff7b7819 */ /* 0x000fe40000011466 */
.L_x_680:
        /* <DEDUP_REMOVED lines=8> */
[----:B------:R-:W-:Y:S04]  /*1c60*/  IMAD.IADD R16, R11, 0x1, R2 ;  /* 0x000000010b107824 */ /* 0x000fe800078e0202 */
[----:B------:R-:W-:Y:S01]  /*1c70*/  IMAD.X R2, R16, 0x1, R141, P0 ;  /* 0x0000000110027824 */ /* 0x000fe200000e068d */
[C---:B------:R-:W-:Y:S04]  /*1c80*/  LEA R60, P0, R0.reuse, c[0x0][0x1c8], 0x1 ;  /* 0x00007200003c7a11 */ /* 0x040fe800078008ff */
        /* <DEDUP_REMOVED lines=67> */
.L_x_660:
[----:B------:R-:W-:Y:S05]  /*20c0*/  BSYNC B0 ;  /* 0x0000000000007941 */ /* 0x000fea0003800000 */
.L_x_659:
        /* <DEDUP_REMOVED lines=89> */
.L_x_663:
[----:B------:R-:W-:Y:S05]  /*2660*/  BSYNC B0 ;  /* 0x0000000000007941 */ /* 0x000fea0003800000 */
.L_x_662:
        /* <DEDUP_REMOVED lines=54> */
.L_x_665:
[----:B------:R-:W-:Y:S05]  /*29d0*/  BSYNC B0 ;  /* 0x0000000000007941 */ /* 0x000fea0003800000 */
.L_x_664:
        /* <DEDUP_REMOVED lines=54> */
.L_x_667:
[----:B------:R-:W-:Y:S05]  /*2d40*/  BSYNC B0 ;  /* 0x0000000000007941 */ /* 0x000fea0003800000 */
.L_x_666:
        /* <DEDUP_REMOVED lines=54> */
.L_x_669:
[----:B------:R-:W-:Y:S05]  /*30b0*/  BSYNC B0 ;  /* 0x0000000000007941 */ /* 0x000fea0003800000 */
.L_x_668:
        /* <DEDUP_REMOVED lines=54> */
.L_x_671:
[----:B------:R-:W-:Y:S05]  /*3420*/  BSYNC B0 ;  /* 0x0000000000007941 */ /* 0x000fea0003800000 */
.L_x_670:
        /* <DEDUP_REMOVED lines=54> */
.L_x_658:
        /* <DEDUP_REMOVED lines=44> */
.L_x_673:
[----:B------:R-:W-:Y:S05]  /*3a50*/  BSYNC B0 ;  /* 0x0000000000007941 */ /* 0x000fea0003800000 */
.L_x_672:
        /* <DEDUP_REMOVED lines=133> */
[----:B------:R-:W-:Y:S02]  /*42b0*/  @!P0 FFMA.FTZ R53, R9, R52, -R53 ;  /* 0x0000003409358223 */ /* 0x000fe40000010835 */
        /* <DEDUP_REMOVED lines=14> */
.L_x_675:
[----:B------:R-:W-:Y:S05]  /*43a0*/  BSYNC B0 ;  /* 0x0000000000007941 */ /* 0x000fea0003800000 */
.L_x_674:
        /* <DEDUP_REMOVED lines=34> */
[----:B------:R-:W-:Y:S01]  /*45d0*/  @!P0 SHF.R.U64 R11, R14, 0x10, R15 ;  /* 0x000000100e0b8819 */ /* 0x000fe2000000120f */
[-C--:B------:R-:W-:Y:S01]  /*45e0*/  @!P0 FFMA.FTZ R0, R5, R6.reuse, R0 ;  /* 0x0000000605008223 */ /* 0x080fe20000010000 */
[----:B------:R-:W-:Y:S01]  /*45f0*/  @!P0 HADD2.F32 R25, -RZ, R25.H0_H0 ;  /* 0x20000019ff198230 */ /* 0x000fe20000004100 */
[----:B------:R-:W-:Y:S01]  /*4600*/  @!P0 IMAD.MOV.U32 R5, RZ, RZ, R49 ;  /* 0x000000ffff058224 */ /* 0x000fe200078e0031 */
[----:B------:R-:W-:Y:S01]  /*4610*/  @!P0 HADD2.F32 R44, -RZ, R68.H0_H0 ;  /* 0x20000044ff2c8230 */ /* 0x000fe20000004100 */
[----:B------:R-:W-:Y:S01]  /*4620*/  @!P0 FFMA.FTZ R58, R2, R6, -R10 ;  /* 0x00000006023a8223 */ /* 0x000fe2000001080a */
[----:B------:R-:W-:Y:S01]  /*4630*/  @!P0 HADD2.F32 R11, -RZ, R11.H0_H0 ;  /* 0x2000000bff0b8230 */ /* 0x000fe20000004100 */
        /* <DEDUP_REMOVED lines=32> */
[----:B------:R-:W-:Y:S01]  /*4840*/  @!P0 F2FP.PACK_AB R12, R55, R56 ;  /* 0x00000038370c823e */ /* 0x000fe200000000ff */
[C---:B------:R-:W-:Y:S01]  /*4850*/  @!P0 FFMA.FTZ R54, R6.reuse, R44, -R9 ;  /* 0x0000002c06368223 */ /* 0x040fe20000010809 */
[----:B------:R-:W-:Y:S01]  /*4860*/  @!P0 MOV R9, R50 ;  /* 0x0000003200098202 */ /* 0x000fe20000000f00 */
[----:B------:R-:W-:Y:S01]  /*4870*/  @!P0 FMUL.FTZ R10, R45, R8 ;  /* 0x000000082d0a8220 */ /* 0x000fe20000410000 */
[----:B------:R-:W-:Y:S01]  /*4880*/  @!P0 HADD2.F32 R5, -RZ, R5.H1_H1 ;  /* 0x30000005ff058230 */ /* 0x000fe20000004100 */
[----:B------:R-:W-:Y:S01]  /*4890*/  @!P0 FMUL.FTZ R7, R6, R7 ;  /* 0x0000000706078220 */ /* 0x000fe20000410000 */
[----:B------:R-:W-:Y:S01]  /*48a0*/  @!P0 MOV R17, R12 ;  /* 0x0000000c00118202 */ /* 0x000fe20000000f00 */
[----:B------:R-:W-:Y:S01]  /*48b0*/  @!P0 IMAD.MOV.U32 R6, RZ, RZ, R18 ;  /* 0x000000ffff068224 */ /* 0x000fe200078e0012 */
[----:B------:R-:W-:Y:S01]  /*48c0*/  @!P0 F2FP.PACK_AB R3, R4, R3 ;  /* 0x000000030403823e */ /* 0x000fe200000000ff */
[C---:B------:R-:W-:Y:S01]  /*48d0*/  @!P0 FMUL.FTZ R8, R5.reuse, R8 ;  /* 0x0000000805088220 */ /* 0x040fe20000410000 */
[----:B------:R-:W-:Y:S01]  /*48e0*/  @!P0 HADD2.F32 R30, -RZ, R9.H0_H0 ;  /* 0x20000009ff1e8230 */ /* 0x000fe20000004100 */
[----:B------:R-:W-:Y:S01]  /*48f0*/  @!P0 FFMA.FTZ R53, R5, R46, -R10 ;  /* 0x0000002e05358223 */ /* 0x000fe2000001080a */
[----:B------:R-:W-:Y:S01]  /*4900*/  @!P0 HADD2.F32 R5, -RZ, R31.H1_H1 ;  /* 0x3000001fff058230 */ /* 0x000fe20000004100 */
[----:B------:R-:W-:Y:S01]  /*4910*/  @!P0 IMAD.MOV.U32 R49, RZ, RZ, R3 ;  /* 0x000000ffff318224 */ /* 0x000fe200078e0003 */
[----:B------:R-:W-:Y:S02]  /*4920*/  @!P0 HADD2.F32 R41, -RZ, R9.H1_H1 ;  /* 0x30000009ff298230 */ /* 0x000fe40000004100 */
[--C-:B------:R-:W-:Y:S02]  /*4930*/  @!P0 HADD2.F32 R10, -RZ, R6.reuse.H0_H0 ;  /* 0x20000006ff0a8230 */ /* 0x100fe40000004100 */
[----:B------:R-:W-:Y:S01]  /*4940*/  @!P0 HADD2.F32 R9, -RZ, R6.H1_H1 ;  /* 0x30000006ff098230 */ /* 0x000fe20000004100 */
[----:B------:R-:W-:Y:S01]  /*4950*/  @!P0 FMUL.FTZ R6, R30, R5 ;  /* 0x000000051e068220 */ /* 0x000fe20000410000 */
[----:B------:R-:W-:Y:S01]  /*4960*/  @!P0 HADD2.F32 R31, -RZ, R68.H1_H1 ;  /* 0x30000044ff1f8230 */ /* 0x000fe20000004100 */
        /* <DEDUP_REMOVED lines=21> */
.L_x_677:
[----:B------:R-:W-:Y:S05]  /*4ac0*/  BSYNC B0 ;  /* 0x0000000000007941 */ /* 0x000fea0003800000 */
.L_x_676:
[----:B------:R-:W-:-:S13]  /*4ad0*/  ISETP.GE.AND P0, PT, R28, c[0x0][0x1d4], PT ;  /* 0x000075001c007a0c */ /* 0x000fda0003f06270 */
[----:B------:R-:W-:-:S05]  /*4ae0*/  @P0 BRA `(.L_x_661) ;  /* 0x0000086000000947 */ /* 0x000fca0003800000 */
[----:B------:R-:W2:Y:S01]  /*4af0*/  LDS.128 R44, [R120+0x3100] ;  /* 0x00310000782c7984 */ /* 0x000ea20000000c00 */
[----:B------:R-:W-:Y:S04]  /*4b00*/  IADD3 R0, P1, P0, R88, R80, R103 ;  /* 0x0000005058007210 */ /* 0x000fe8000783e067 */
[----:B------:R-:W-:Y:S02]  /*4b10*/  IADD3.X R2, R90, R79, R126, P1, P0 ;  /* 0x0000004f5a027210 */ /* 0x000fe40000fe047e */
[C---:B------:R-:W-:Y:S01]  /*4b20*/  LEA R52, P0, R0.reuse, c[0x0][0x1c8], 0x1 ;  /* 0x0000720000347a11 */ /* 0x040fe200078008ff */
[----:B------:R-:W3:Y:S03]  /*4b30*/  LDS.128 R12, [R128+0x3100] ;  /* 0x00310000800c7984 */ /* 0x000ee60000000c00 */
[----:B------:R-:W-:Y:S02]  /*4b40*/  LEA.HI.X R53, R0, c[0x0][0x1cc], R2, 0x1, P0 ;  /* 0x0000730000357a11 */ /* 0x000fe400000f0c02 */
[----:B------:R-:W-:-:S13]  /*4b50*/  ISETP.GE.AND P0, PT, R28, c[0x0][0x27c], PT ;  /* 0x00009f001c007a0c */ /* 0x000fda0003f06270 */
[----:B------:R-:W-:Y:S01]  /*4b60*/  @!P0 HADD2.F32 R3, -RZ, R32.H0_H0 ;  /* 0x20000020ff038230 */ /* 0x000fe20000004100 */
[--C-:B------:R-:W-:Y:S01]  /*4b70*/  @!P0 SHF.R.U32.HI R4, RZ, 0x10, R21.reuse ;  /* 0x00000010ff048819 */ /* 0x100fe20000011615 */
[--C-:B-1----:R-:W-:Y:S01]  /*4b80*/  @!P0 HADD2.F32 R18, -RZ, R69.reuse.H1_H1 ;  /* 0x30000045ff128230 */ /* 0x102fe20000004100 */
        /* <DEDUP_REMOVED lines=8> */
[----:B------:R-:W-:Y:S01]  /*4c10*/  @!P0 SHF.R.U64 R20, R64, 0x10, R65 ;  /* 0x0000001040148819 */ /* 0x000fe20000001241 */
[----:B------:R-:W-:Y:S01]  /*4c20*/  @!P0 HADD2.F32 R24, -RZ, R8.H0_H0 ;  /* 0x20000008ff188230 */ /* 0x000fe20000004100 */
[--C-:B------:R-:W-:Y:S01]  /*4c30*/  @!P0 SHF.R.U32.HI R43, RZ, 0x10, R67.reuse ;  /* 0x00000010ff2b8819 */ /* 0x100fe20000011643 */
[----:B--2---:R-:W-:Y:S01]  /*4c40*/  @!P0 IMAD.MOV.U32 R48, RZ, RZ, R46 ;  /* 0x000000ffff308224 */ /* 0x004fe200078e002e */
[----:B------:R-:W-:Y:S01]  /*4c50*/  @!P0 MOV R5, R45 ;  /* 0x0000002d00058202 */ /* 0x000fe20000000f00 */
[----:B------:R-:W-:Y:S01]  /*4c60*/  @!P0 HADD2.F32 R20, -RZ, R20.H0_H0 ;  /* 0x20000014ff148230 */ /* 0x000fe20000004100 */
[----:B------:R-:W-:Y:S01]  /*4c70*/  @!P0 MOV R10, R44 ;  /* 0x0000002c000a8202 */ /* 0x000fe20000000f00 */
[----:B------:R-:W-:Y:S01]  /*4c80*/  @!P0 HADD2.F32 R41, -RZ, R70.H1_H1 ;  /* 0x30000046ff298230 */ /* 0x000fe20000004100 */
[----:B------:R-:W-:Y:S01]  /*4c90*/  @!P0 MOV R31, R47 ;  /* 0x0000002f001f8202 */ /* 0x000fe20000000f00 */
[--C-:B------:R-:W-:Y:S01]  /*4ca0*/  @!P0 HADD2.F32 R21, -RZ, R5.reuse.H0_H0 ;  /* 0x20000005ff158230 */ /* 0x100fe20000004100 */
[----:B------:R-:W-:Y:S01]  /*4cb0*/  @!P0 SHF.R.U64 R66, R66, 0x10, R67 ;  /* 0x0000001042428819 */ /* 0x000fe20000001243 */
[----:B------:R-:W-:Y:S01]  /*4cc0*/  @!P0 HADD2.F32 R23, -RZ, R5.H1_H1 ;  /* 0x30000005ff178230 */ /* 0x000fe20000004100 */
[----:B---3--:R-:W-:Y:S01]  /*4cd0*/  @!P0 MOV R2, R13 ;  /* 0x0000000d00028202 */ /* 0x008fe20000000f00 */
[----:B------:R-:W-:Y:S01]  /*4ce0*/  @!P0 HADD2.F32 R25, -RZ, R48.H0_H0 ;  /* 0x20000030ff198230 */ /* 0x000fe20000004100 */
[-C--:B------:R-:W-:Y:S01]  /*4cf0*/  @!P0 FMUL.FTZ R6, R21, R3.reuse ;  /* 0x0000000315068220 */ /* 0x080fe20000410000 */
[----:B------:R-:W-:Y:S01]  /*4d00*/  @!P0 HADD2.F32 R42, -RZ, R31.H1_H1 ;  /* 0x3000001fff2a8230 */ /* 0x000fe20000004100 */
[----:B------:R-:W-:Y:S01]  /*4d10*/  @!P0 FMUL.FTZ R8, R23, R4 ;  /* 0x0000000417088220 */ /* 0x000fe20000410000 */
[--C-:B------:R-:W-:Y:S02]  /*4d20*/  @!P0 HADD2.F32 R0, -RZ, R2.reuse.H0_H0 ;  /* 0x20000002ff008230 */ /* 0x100fe40000004100 */
[----:B------:R-:W-:Y:S02]  /*4d30*/  @!P0 HADD2.F32 R2, -RZ, R2.H1_H1 ;  /* 0x30000002ff028230 */ /* 0x000fe40000004100 */
[----:B------:R-:W-:Y:S01]  /*4d40*/  @!P0 HADD2.F32 R43, -RZ, R43.H0_H0 ;  /* 0x2000002bff2b8230 */ /* 0x000fe20000004100 */
[C---:B------:R-:W-:Y:S01]  /*4d50*/  @!P0 FFMA.FTZ R58, R0.reuse, R22, -R6 ;  /* 0x00000016003a8223 */ /* 0x040fe20000010806 */
[----:B------:R-:W-:Y:S01]  /*4d60*/  @!P0 MOV R6, R12 ;  /* 0x0000000c00068202 */ /* 0x000fe20000000f00 */
[----:B------:R-:W-:Y:S01]  /*4d70*/  @!P0 FMUL.FTZ R3, R0, R3 ;  /* 0x0000000300038220 */ /* 0x000fe20000410000 */
[----:B------:R-:W-:Y:S01]  /*4d80*/  @!P0 HADD2.F32 R0, -RZ, R32.H1_H1 ;  /* 0x30000020ff008230 */ /* 0x000fe20000004100 */
[C---:B------:R-:W-:Y:S01]  /*4d90*/  @!P0 FMUL.FTZ R4, R2.reuse, R4 ;  /* 0x0000000402048220 */ /* 0x040fe20000410000 */
[----:B------:R-:W-:Y:S01]  /*4da0*/  @!P0 HADD2.F32 R17, -RZ, R10.H0_H0 ;  /* 0x2000000aff118230 */ /* 0x000fe20000004100 */
[----:B------:R-:W-:Y:S01]  /*4db0*/  @!P0 FFMA.FTZ R57, R2, R24, -R8 ;  /* 0x0000001802398223 */ /* 0x000fe20000010808 */
[--C-:B------:R-:W-:Y:S01]  /*4dc0*/  @!P0 HADD2.F32 R5, -RZ, R6.reuse.H0_H0 ;  /* 0x20000006ff058230 */ /* 0x100fe20000004100 */
[----:B------:R-:W-:Y:S01]  /*4dd0*/  @!P0 MOV R8, R14 ;  /* 0x0000000e00088202 */ /* 0x000fe20000000f00 */
[----:B------:R-:W-:Y:S01]  /*4de0*/  @!P0 HADD2.F32 R6, -RZ, R6.H1_H1 ;  /* 0x30000006ff068230 */ /* 0x000fe20000004100 */
[-C--:B------:R-:W-:Y:S01]  /*4df0*/  @!P0 FMUL.FTZ R16, R17, R0.reuse ;  /* 0x0000000011108220 */ /* 0x080fe20000410000 */
[----:B------:R-:W-:Y:S01]  /*4e00*/  @!P0 HADD2.F32 R2, -RZ, R7.H0_H0 ;  /* 0x20000007ff028230 */ /* 0x000fe20000004100 */
[C---:B------:R-:W-:Y:S01]  /*4e10*/  @!P0 FMUL.FTZ R0, R5.reuse, R0 ;  /* 0x0000000005008220 */ /* 0x040fe20000410000 */
[----:B------:R-:W-:Y:S01]  /*4e20*/  @!P0 HADD2.F32 R19, -RZ, R10.H1_H1 ;  /* 0x3000000aff138230 */ /* 0x000fe20000004100 */
[-C--:B------:R-:W-:Y:S01]  /*4e30*/  @!P0 FFMA.FTZ R56, R5, R18.reuse, -R16 ;  /* 0x0000001205388223 */ /* 0x080fe20000010810 */
[----:B------:R-:W-:Y:S01]  /*4e40*/  @!P0 HADD2.F32 R5, -RZ, R33.H0_H0 ;  /* 0x20000021ff058230 */ /* 0x000fe20000004100 */
[----:B------:R-:W-:Y:S01]  /*4e50*/  @!P0 FFMA.FTZ R0, R17, R18, R0 ;  /* 0x0000001211008223 */ /* 0x000fe20000010000 */
[----:B------:R-:W-:Y:S01]  /*4e60*/  @!P0 HADD2.F32 R7, -RZ, R8.H0_H0 ;  /* 0x20000008ff078230 */ /* 0x000fe20000004100 */
[-C--:B------:R-:W-:Y:S01]  /*4e70*/  @!P0 FMUL.FTZ R16, R19, R2.reuse ;  /* 0x0000000213108220 */ /* 0x080fe20000410000 */
[----:B------:R-:W-:Y:S01]  /*4e80*/  @!P0 HADD2.F32 R32, -RZ, R66.H0_H0 ;  /* 0x20000042ff208230 */ /* 0x000fe20000004100 */
[----:B------:R-:W-:Y:S02]  /*4e90*/  @!P0 FMUL.FTZ R10, R25, R5 ;  /* 0x00000005190a8220 */ /* 0x000fe40000410000 */
[C---:B------:R-:W-:Y:S02]  /*4ea0*/  @!P0 FMUL.FTZ R2, R6.reuse, R2 ;  /* 0x0000000206028220 */ /* 0x040fe40000410000 */
[----:B------:R-:W-:Y:S01]  /*4eb0*/  @!P0 FFMA.FTZ R55, R6, R20, -R16 ;  /* 0x0000001406378223 */ /* 0x000fe20000010810 */
[----:B------:R-:W-:Y:S01]  /*4ec0*/  @!P0 MOV R6, R15 ;  /* 0x0000000f00068202 */ /* 0x000fe20000000f00 */
[C---:B------:R-:W-:Y:S01]  /*4ed0*/  @!P0 FMUL.FTZ R5, R7.reuse, R5 ;  /* 0x0000000507058220 */ /* 0x040fe20000410000 */
[----:B------:R-:W-:Y:S01]  /*4ee0*/  @!P0 HADD2.F32 R16, -RZ, R9.H0_H0 ;  /* 0x20000009ff108230 */ /* 0x000fe20000004100 */
[----:B------:R-:W-:Y:S01]  /*4ef0*/  @!P0 FFMA.FTZ R54, R7, R30, -R10 ;  /* 0x0000001e07368223 */ /* 0x000fe2000001080a */
[----:B------:R-:W-:Y:S01]  /*4f00*/  @!P0 HADD2.F32 R7, -RZ, R33.H1_H1 ;  /* 0x30000021ff078230 */ /* 0x000fe20000004100 */
[----:B------:R-:W-:Y:S01]  /*4f10*/  @!P0 FFMA.FTZ R2, R19, R20, R2 ;  /* 0x0000001413028223 */ /* 0x000fe20000010002 */
[----:B------:R-:W-:Y:S01]  /*4f20*/  @!P0 HADD2.F32 R33, -RZ, R31.H0_H0 ;  /* 0x2000001fff218230 */ /* 0x000fe20000004100 */
[----:B------:R-:W-:Y:S01]  /*4f30*/  @!P0 FFMA.FTZ R3, R21, R22, R3 ;  /* 0x0000001615038223 */ /* 0x000fe20000010003 */
[----:B------:R-:W-:Y:S01]  /*4f40*/  @!P0 HADD2.F32 R31, -RZ, R48.H1_H1 ;  /* 0x30000030ff1f8230 */ /* 0x000fe20000004100 */
[----:B------:R-:W-:Y:S01]  /*4f50*/  @!P0 FMUL.FTZ R48, R42, R16 ;  /* 0x000000102a308220 */ /* 0x000fe20000410000 */
[----:B------:R-:W-:Y:S01]  /*4f60*/  @!P0 F2FP.PACK_AB R0, R2, R0 ;  /* 0x000000000200823e */ /* 0x000fe200000000ff */
[----:B------:R-:W-:Y:S01]  /*4f70*/  @!P0 FMUL.FTZ R49, R33, R7 ;  /* 0x0000000721318220 */ /* 0x000fe20000410000 */
[----:B------:R-:W-:Y:S01]  /*4f80*/  @!P0 HADD2.F32 R10, -RZ, R8.H1_H1 ;  /* 0x30000008ff0a8230 */ /* 0x000fe20000004100 */
[----:B------:R-:W-:Y:S01]  /*4f90*/  @!P0 FMUL.FTZ R50, R31, R11 ;  /* 0x0000000b1f328220 */ /* 0x000fe20000410000 */
[--C-:B------:R-:W-:Y:S01]  /*4fa0*/  @!P0 HADD2.F32 R9, -RZ, R6.reuse.H0_H0 ;  /* 0x20000006ff098230 */ /* 0x100fe20000004100 */
[----:B------:R-:W-:Y:S01]  /*4fb0*/  @!P0 FFMA.FTZ R4, R23, R24, R4 ;  /* 0x0000001817048223 */ /* 0x000fe20000010004 */
[----:B------:R-:W-:Y:S01]  /*4fc0*/  @!P0 HADD2.F32 R8, -RZ, R6.H1_H1 ;  /* 0x30000006ff088230 */ /* 0x000fe20000004100 */
[----:B------:R-:W-:Y:S02]  /*4fd0*/  @!P0 FFMA.FTZ R50, R10, R32, -R50 ;  /* 0x000000200a328223 */ /* 0x000fe40000010832 */
[----:B------:R-:W-:Y:S01]  /*4fe0*/  @!P0 FFMA.FTZ R49, R9, R41, -R49 ;  /* 0x0000002909318223 */ /* 0x000fe20000010831 */
[----:B------:R-:W-:Y:S01]  /*4ff0*/  @!P0 F2FP.PACK_AB R3, R4, R3 ;  /* 0x000000030403823e */ /* 0x000fe200000000ff */
[----:B------:R-:W-:Y:S01]  /*5000*/  @!P0 FFMA.FTZ R51, R8, R43, -R48 ;  /* 0x0000002b08338223 */ /* 0x000fe20000010830 */
[----:B------:R-:W-:Y:S01]  /*5010*/  @!P0 F2FP.PACK_AB R48, R57, R58 ;  /* 0x0000003a3930823e */ /* 0x000fe200000000ff */
[----:B------:R-:W-:Y:S01]  /*5020*/  @!P0 FMUL.FTZ R6, R10, R11 ;  /* 0x0000000b0a068220 */ /* 0x000fe20000410000 */
[----:B------:R-:W-:Y:S01]  /*5030*/  @!P0 F2FP.PACK_AB R11, R55, R56 ;  /* 0x00000038370b823e */ /* 0x000fe200000000ff */
[----:B------:R-:W-:Y:S01]  /*5040*/  @!P0 FMUL.FTZ R7, R9, R7 ;  /* 0x0000000709078220 */ /* 0x000fe20000410000 */
[----:B------:R-:W-:Y:S01]  /*5050*/  @!P0 F2FP.PACK_AB R10, R51, R49 ;  /* 0x00000031330a823e */ /* 0x000fe200000000ff */
[----:B------:R-:W-:Y:S01]  /*5060*/  @!P0 FFMA.FTZ R5, R25, R30, R5 ;  /* 0x0000001e19058223 */ /* 0x000fe20000010005 */
[----:B------:R-:W-:Y:S01]  /*5070*/  @!P0 F2FP.PACK_AB R9, R50, R54 ;  /* 0x000000363209823e */ /* 0x000fe200000000ff */
[----:B------:R-:W-:Y:S01]  /*5080*/  @!P0 FMUL.FTZ R8, R8, R16 ;  /* 0x0000001008088220 */ /* 0x000fe20000410000 */
[----:B------:R-:W-:Y:S01]  /*5090*/  @!P0 MOV R13, R48 ;  /* 0x00000030000d8202 */ /* 0x000fe20000000f00 */
[----:B------:R-:W-:Y:S01]  /*50a0*/  @!P0 FFMA.FTZ R6, R31, R32, R6 ;  /* 0x000000201f068223 */ /* 0x000fe20000010006 */
[----:B------:R-:W-:Y:S01]  /*50b0*/  @!P0 MOV R14, R9 ;  /* 0x00000009000e8202 */ /* 0x000fe20000000f00 */
[----:B------:R-:W-:Y:S01]  /*50c0*/  @!P0 FFMA.FTZ R7, R33, R41, R7 ;  /* 0x0000002921078223 */ /* 0x000fe20000010007 */
[----:B------:R-:W-:Y:S01]  /*50d0*/  @!P0 MOV R15, R10 ;  /* 0x0000000a000f8202 */ /* 0x000fe20000000f00 */
[----:B------:R-:W-:Y:S01]  /*50e0*/  @!P0 IMAD.MOV.U32 R12, RZ, RZ, R11 ;  /* 0x000000ffff0c8224 */ /* 0x000fe200078e000b */
[----:B------:R-:W-:Y:S01]  /*50f0*/  @!P0 F2FP.PACK_AB R5, R6, R5 ;  /* 0x000000050605823e */ /* 0x000fe200000000ff */
[----:B------:R-:W-:Y:S01]  /*5100*/  @!P0 FFMA.FTZ R8, R42, R43, R8 ;  /* 0x0000002b2a088223 */ /* 0x000fe20000010008 */
[----:B------:R-:W-:Y:S01]  /*5110*/  @!P0 MOV R45, R3 ;  /* 0x00000003002d8202 */ /* 0x000fe20000000f00 */
[----:B------:R-:W-:Y:S01]  /*5120*/  @!P0 IMAD.MOV.U32 R44, RZ, RZ, R0 ;  /* 0x000000ffff2c8224 */ /* 0x000fe200078e0000 */
[----:B------:R1:W-:Y:S01]  /*5130*/  STG.E.128 [R52.64], R12 ;  /* 0x0000000c34007986 */ /* 0x0003e2000c101d06 */
[----:B------:R-:W-:Y:S02]  /*5140*/  @!P0 MOV R46, R5 ;  /* 0x00000005002e8202 */ /* 0x000fe40000000f00 */
[----:B------:R-:W-:Y:S04]  /*5150*/  @!P0 F2FP.PACK_AB R7, R8, R7 ;  /* 0x000000070807823e */ /* 0x000fe800000000ff */
[----:B------:R-:W-:Y:S02]  /*5160*/  @!P0 MOV R47, R7 ;  /* 0x00000007002f8202 */ /* 0x000fe40000000f00 */
[----:B------:R-:W-:-:S13]  /*5170*/  ISETP.GE.AND P0, PT, R102, c[0x0][0x1d4], PT ;  /* 0x0000750066007a0c */ /* 0x000fda0003f06270 */
[----:B------:R-:W-:-:S05]  /*5180*/  @P0 BRA `(.L_x_661) ;  /* 0x000001c000000947 */ /* 0x000fca0003800000 */
[----:B------:R-:W-:Y:S04]  /*5190*/  IADD3 R0, P1, P0, R88, R80, R102 ;  /* 0x0000005058007210 */ /* 0x000fe8000783e066 */
[----:B------:R-:W-:Y:S02]  /*51a0*/  IADD3.X R3, R90, R79, R123, P1, P0 ;  /* 0x0000004f5a037210 */ /* 0x000fe40000fe047b */
[C---:B------:R-:W-:Y:S04]  /*51b0*/  LEA R2, P0, R0.reuse, c[0x0][0x1c8], 0x1 ;  /* 0x0000720000027a11 */ /* 0x040fe800078008ff */
[----:B------:R-:W-:Y:S05]  /*51c0*/  LEA.HI.X R3, R0, c[0x0][0x1cc], R3, 0x1, P0 ;  /* 0x0000730000037a11 */ /* 0x000fea00000f0c03 */
[----:B------:R2:W-:Y:S01]  /*51d0*/  STG.E.128 [R2.64], R44 ;  /* 0x0000002c02007986 */ /* 0x0005e2000c101d06 */
[----:B------:R-:W-:-:S05]  /*51e0*/  BRA `(.L_x_661) ;  /* 0x0000016000007947 */ /* 0x000fca0003800000 */
.L_x_657:
[----:B------:R-:W-:Y:S05]  /*51f0*/  IMAD R0, R78, -0x40, R96 ;  /* 0xffffffc04e007824 */ /* 0x000fea00078e0260 */
[----:B------:R-:W-:Y:S04]  /*5200*/  IMNMX R0, R0, 0x40, PT ;  /* 0x0000004000007817 */ /* 0x000fe80003800200 */
[----:B------:R-:W-:-:S13]  /*5210*/  ISETP.GE.AND P0, PT, R92, R0, PT ;  /* 0x000000005c00720c */ /* 0x000fda0003f06270 */
[----:B------:R-:W-:-:S05]  /*5220*/  @P0 BRA `(.L_x_661) ;  /* 0x0000012000000947 */ /* 0x000fca0003800000 */
[----:B------:R-:W-:-:S13]  /*5230*/  ISETP.GE.AND P0, PT, R26, c[0x0][0x1d4], PT ;  /* 0x000075001a007a0c */ /* 0x000fda0003f06270 */
[----:B------:R-:W1:Y:S04]  /*5240*/  @!P0 LDS.128 R4, [R86+0x3000] ;  /* 0x0030000056048984 */ /* 0x000e680000000c00 */
[----:B-1----:R-:W-:Y:S01]  /*5250*/  @!P0 STG.E.128 [R60.64], R4 ;  /* 0x000000043c008986 */ /* 0x002fe2000c101d06 */
[----:B------:R-:W-:-:S13]  /*5260*/  ISETP.GE.AND P0, PT, R29, c[0x0][0x1d4], PT ;  /* 0x000075001d007a0c */ /* 0x000fda0003f06270 */
[----:B------:R-:W1:Y:S04]  /*5270*/  @!P0 LDS.128 R4, [R87+0x3000] ;  /* 0x0030000057048984 */ /* 0x000e680000000c00 */
[----:B-1----:R-:W-:Y:S01]  /*5280*/  @!P0 STG.E.128 [R60.64+0x20], R4 ;  /* 0x000020043c008986 */ /* 0x002fe2000c101d06 */
        /* <DEDUP_REMOVED lines=11> */
[----:B-1----:R1:W-:Y:S02]  /*5340*/  @!P0 STG.E.128 [R60.64+0xa0], R4 ;  /* 0x0000a0043c008986 */ /* 0x0023e4000c101d06 */
.L_x_661:
[----:B------:R-:W-:Y:S05]  /*5350*/  BSYNC B1 ;  /* 0x0000000000017941 */ /* 0x000fea0003800000 */
.L_x_656:
[C---:B-1----:R-:W-:Y:S01]  /*5360*/  IMAD.SHL.U32 R10, R78.reuse, 0x40, RZ ;  /* 0x000000404e0a7824 */ /* 0x042fe200078e00ff */
[----:B------:R-:W-:Y:S01]  /*5370*/  SHF.L.U64.HI R9, R78, 0x6, R91 ;  /* 0x000000064e097819 */ /* 0x000fe2000001025b */
[----:B------:R-:W-:Y:S02]  /*5380*/  BSSY B0, `(.L_x_678) ;  /* 0x0000044000007945 */ /* 0x000fe40003800000 */
[----:B--2--5:R-:W-:Y:S01]  /*5390*/  IMAD.IADD R3, R138, 0x1, -R10 ;  /* 0x000000018a037824 */ /* 0x024fe200078e0a0a */
[----:B------:R-:W-:Y:S04]  /*53a0*/  IADD3 R0, P0, R10, R139, RZ ;  /* 0x0000008b0a007210 */ /* 0x000fe80007f1e0ff */
[----:B------:R-:W-:Y:S02]  /*53b0*/  IADD3.X R2, R9, R145, RZ, P0, !PT ;  /* 0x0000009109027210 */ /* 0x000fe400007fe4ff */
[----:B------:R-:W-:-:S13]  /*53c0*/  ISETP.GE.AND P0, PT, R3, 0x21, PT ;  /* 0x000000210300780c */ /* 0x000fda0003f06270 */
[----:B------:R-:W-:Y:S02]  /*53d0*/  @P0 IADD3 R8, P1, R0, 0x20, RZ ;  /* 0x0000002000080810 */ /* 0x000fe40007f3e0ff */
[----:B------:R-:W-:Y:S03]  /*53e0*/  @P0 MOV R7, R101 ;  /* 0x0000006500070202 */ /* 0x000fe60000000f00 */
[----:B------:R-:W-:Y:S01]  /*53f0*/  @P0 IMAD.X R6, RZ, RZ, R2, P1 ;  /* 0x000000ffff060224 */ /* 0x000fe200008e0602 */
[----:B------:R-:W-:-:S13]  /*5400*/  ISETP.GE.AND P1, PT, R3, 0x1, PT ;  /* 0x000000010300780c */ /* 0x000fda0003f26270 */
[----:B------:R-:W-:Y:S01]  /*5410*/  @P1 MOV R3, R101 ;  /* 0x0000006500031202 */ /* 0x000fe20000000f00 */
[----:B------:R-:W-:Y:S02]  /*5420*/  @P1 IMAD R4, R2, c[0x0][0x258], RZ ;  /* 0x0000960002041a24 */ /* 0x000fe400078e02ff */
[----:B------:R-:W-:Y:S04]  /*5430*/  @P1 IMAD.MOV.U32 R2, RZ, RZ, R98 ;  /* 0x000000ffff021224 */ /* 0x000fe800078e0062 */
[C---:B------:R-:W-:Y:S04]  /*5440*/  @P1 IMAD.WIDE.U32 R2, R0.reuse, c[0x0][0x258], R2 ;  /* 0x0000960000021a25 */ /* 0x040fe800078e0002 */
[----:B------:R-:W-:Y:S01]  /*5450*/  @P1 IMAD R0, R0, c[0x0][0x25c], R4 ;  /* 0x0000970000001a24 */ /* 0x000fe200078e0204 */
[C---:B------:R-:W-:Y:S03]  /*5460*/  @P1 LEA R4, P2, R2.reuse, c[0x0][0x250], 0x1 ;  /* 0x0000940002041a11 */ /* 0x040fe600078408ff */
[----:B------:R-:W-:Y:S05]  /*5470*/  @P1 IMAD.IADD R0, R3, 0x1, R0 ;  /* 0x0000000103001824 */ /* 0x000fea00078e0200 */
        /* <DEDUP_REMOVED lines=28> */
[----:B------:R-:W-:Y:S04]  /*5640*/  IMAD.WIDE.U32 R4, R0, c[0x0][0x208], R4 ;  /* 0x0000820000047a25 */ /* 0x000fe800078e0004 */
[----:B------:R-:W-:Y:S04]  /*5650*/  IMAD R2, R2, c[0x0][0x208], RZ ;  /* 0x0000820002027a24 */ /* 0x000fe800078e02ff */
[----:B------:R-:W-:Y:S01]  /*5660*/  IMAD R0, R0, c[0x0][0x20c], R2 ;  /* 0x0000830000007a24 */ /* 0x000fe200078e0202 */
[C---:B------:R-:W-:Y:S03]  /*5670*/  LEA R2, P0, R4.reuse, c[0x0][0x1f8], 0x1 ;  /* 0x00007e0004027a11 */ /* 0x040fe600078008ff */
[----:B------:R-:W-:Y:S05]  /*5680*/  IMAD.IADD R0, R5, 0x1, R0 ;  /* 0x0000000105007824 */ /* 0x000fea00078e0200 */
[----:B------:R-:W-:Y:S02]  /*5690*/  LEA.HI.X R3, R4, c[0x0][0x1fc], R0, 0x1, P0 ;  /* 0x00007f0004037a11 */ /* 0x000fe400000f0c00 */
[----:B------:R-:W-:-:S13]  /*56a0*/  ISETP.GE.AND P0, PT, R26, c[0x0][0x1d4], PT ;  /* 0x000075001a007a0c */ /* 0x000fda0003f06270 */
[----:B------:R-:W1:Y:S04]  /*56b0*/  @!P0 LDS.128 R4, [R86] ;  /* 0x0000000056048984 */ /* 0x000e680000000c00 */
[----:B-1----:R-:W-:Y:S01]  /*56c0*/  @!P0 STG.E.128 [R2.64], R4 ;  /* 0x0000000402008986 */ /* 0x002fe2000c101d06 */
[----:B------:R-:W-:-:S13]  /*56d0*/  ISETP.GE.AND P0, PT, R29, c[0x0][0x1d4], PT ;  /* 0x000075001d007a0c */ /* 0x000fda0003f06270 */
[----:B------:R-:W1:Y:S04]  /*56e0*/  @!P0 LDS.128 R4, [R87] ;  /* 0x0000000057048984 */ /* 0x000e680000000c00 */
        /* <DEDUP_REMOVED lines=13> */
.L_x_679:
[----:B-1----:R-:W-:Y:S05]  /*57c0*/  BSYNC B0 ;  /* 0x0000000000007941 */ /* 0x002fea0003800000 */
.L_x_678:
        /* <DEDUP_REMOVED lines=25> */
.L_x_655:
[----:B------:R-:W2:Y:S01]  /*5960*/  LDL R189, [R1] ;  /* 0x0000000001bd7983 */ /* 0x000ea20000100800 */
[----:B------:R-:W-:-:S05]  /*5970*/  IMAD.MOV.U32 R29, RZ, RZ, c[0x0][0x2c4] ;  /* 0x0000b100ff1d7624 */ /* 0x000fca00078e00ff */
[----:B------:R-:W-:Y:S01]  /*5980*/  ISETP.NE.AND P2, PT, R29, 0x1, PT ;  /* 0x000000011d00780c */ /* 0x000fe20003f45270 */
[----:B------:R-:W-:Y:S01]  /*5990*/  CS2R R94, SRZ ;  /* 0x00000000005e7805 */ /* 0x000fe2000001ff00 */
[----:B------:R-:W-:Y:S01]  /*59a0*/  IADD3 R6, R148, R146, RZ ;  /* 0x0000009294067210 */ /* 0x000fe20007ffe0ff */
[----:B------:R-:W-:Y:S01]  /*59b0*/  IMAD.MOV.U32 R11, RZ, RZ, RZ ;  /* 0x000000ffff0b7224 */ /* 0x000fe200078e00ff */
[----:B------:R-:W-:Y:S01]  /*59c0*/  PLOP3.LUT P4, PT, PT, PT, PT, 0x80, 0x0 ;  /* 0x000000000000781c */ /* 0x000fe20003f8f070 */
[----:B------:R-:W-:Y:S01]  /*59d0*/  IMAD.MOV.U32 R92, RZ, RZ, RZ ;  /* 0x000000ffff5c7224 */ /* 0x000fe200078e00ff */
[----:B------:R-:W-:Y:S01]  /*59e0*/  CS2R R98, SRZ ;  /* 0x0000000000627805 */ /* 0x000fe2000001ff00 */
[----:B------:R-:W-:Y:S01]  /*59f0*/  CS2R R96, SRZ ;  /* 0x0000000000607805 */ /* 0x000fe2000001ff00 */
[----:B------:R-:W-:Y:S01]  /*5a00*/  MOV R12, RZ ;  /* 0x000000ff000c7202 */ /* 0x000fe20000000f00 */
[----:B------:R-:W-:Y:S01]  /*5a10*/  IMAD.MOV.U32 R90, RZ, RZ, RZ ;  /* 0x000000ffff5a7224 */ /* 0x000fe200078e00ff */
[----:B------:R-:W-:Y:S01]  /*5a20*/  CS2R R88, SRZ ;  /* 0x0000000000587805 */ /* 0x000fe2000001ff00 */
[----:B------:R-:W-:Y:S01]  /*5a30*/  CS2R R86, SRZ ;  /* 0x0000000000567805 */ /* 0x000fe2000001ff00 */
[----:B-1----:R-:W-:Y:S01]  /*5a40*/  CS2R R84, SRZ ;  /* 0x0000000000547805 */ /* 0x002fe2000001ff00 */
        /* <DEDUP_REMOVED lines=22> */
[----:B------:R-:W-:Y:S01]  /*5bb0*/  IMAD.MOV.U32 R28, RZ, RZ, RZ ;  /* 0x000000ffff1c7224 */ /* 0x000fe200078e00ff */
[----:B------:R-:W-:Y:S01]  /*5bc0*/  MOV R160, RZ ;  /* 0x000000ff00a07202 */ /* 0x000fe20000000f00 */
[----:B------:R-:W-:Y:S01]  /*5bd0*/  CS2R R30, SRZ ;  /* 0x00000000001e7805 */ /* 0x000fe2000001ff00 */
[----:B------:R-:W-:Y:S01]  /*5be0*/  IMAD.MOV.U32 R152, RZ, RZ, RZ ;  /* 0x000000ffff987224 */ /* 0x000fe200078e00ff */
[----:B------:R-:W-:Y:S01]  /*5bf0*/  MOV R158, RZ ;  /* 0x000000ff009e7202 */ /* 0x000fe20000000f00 */
[----:B------:R-:W-:Y:S01]  /*5c00*/  CS2R R32, SRZ ;  /* 0x0000000000207805 */ /* 0x000fe2000001ff00 */
        /* <DEDUP_REMOVED lines=30> */
[----:B--2---:R-:W-:-:S05]  /*5df0*/  IADD3 R0, R189, 0x7f, RZ ;  /* 0x0000007fbd007810 */ /* 0x004fca0007ffe0ff */
[----:B------:R-:W-:-:S05]  /*5e00*/  @P2 IMAD.HI.U32 R2, R0, c[0x0][0x2c8], RZ ;  /* 0x0000b20000022a27 */ /* 0x000fca00078e00ff */
[----:B------:R-:W-:-:S05]  /*5e10*/  @P2 SHF.R.U32.HI R0, RZ, c[0x0][0x2cc], R2 ;  /* 0x0000b300ff002a19 */ /* 0x000fca0000011602 */
[----:B------:R-:W-:-:S05]  /*5e20*/  IMAD.IADD R0, R156, 0x1, R0 ;  /* 0x000000019c007824 */ /* 0x000fca00078e0200 */
[----:B------:R-:W-:-:S04]  /*5e30*/  SHF.R.S32.HI R2, RZ, 0x1f, R0 ;  /* 0x0000001fff027819 */ /* 0x000fc80000011400 */
[----:B------:R-:W-:-:S04]  /*5e40*/  LEA.HI R0, R2, R0, RZ, 0x6 ;  /* 0x0000000002007211 */ /* 0x000fc800078f30ff */
[----:B------:R-:W-:-:S04]  /*5e50*/  SHF.R.S32.HI R0, RZ, 0x6, R0 ;  /* 0x00000006ff007819 */ /* 0x000fc80000011400 */
[----:B------:R-:W-:-:S04]  /*5e60*/  IMNMX R204, R155, R0, PT ;  /* 0x000000009bcc7217 */ /* 0x000fc80003800200 */
[----:B------:R-:W-:Y:S01]  /*5e70*/  ISETP.GE.AND P0, PT, R204, 0x1, PT ;  /* 0x00000001cc00780c */ /* 0x000fe20003f06270 */
[----:B------:R-:W-:Y:S01]  /*5e80*/  CS2R R154, SRZ ;  /* 0x00000000009a7805 */ /* 0x000fe2000001ff00 */
[----:B------:R-:W-:-:S11]  /*5e90*/  IMAD.MOV.U32 R156, RZ, RZ, RZ ;  /* 0x000000ffff9c7224 */ /* 0x000fd600078e00ff */
[----:B------:R-:W-:Y:S05]  /*5ea0*/  @!P0 BRA `(.L_x_681) ;  /* 0x0001549000008947 */ /* 0x000fea0003800000 */
[----:B------:R-:W2:Y:S01]  /*5eb0*/  LDL R48, [R1+0x84] ;  /* 0x0000840001307983 */ /* 0x000ea20000100800 */
[----:B------:R-:W-:-:S03]  /*5ec0*/  ISETP.NE.U32.AND P0, PT, RZ, c[0x0][0x340], PT ;  /* 0x0000d000ff007a0c */ /* 0x000fc60003f05070 */
[----:B------:R-:W3:Y:S01]  /*5ed0*/  LDL R157, [R1+0x80] ;  /* 0x00008000019d7983 */ /* 0x000ee20000100800 */
[----:B------:R-:W-:-:S13]  /*5ee0*/  ISETP.NE.AND.EX P1, PT, RZ, c[0x0][0x344], PT, P0 ;  /* 0x0000d100ff007a0c */ /* 0x000fda0003f25300 */
[----:B------:R-:W-:Y:S01]  /*5ef0*/  @P1 IMAD.MOV.U32 R2, RZ, RZ, 0x4 ;  /* 0x00000004ff021424 */ /* 0x000fe200078e00ff */
[----:B------:R-:W-:Y:S01]  /*5f00*/  SHF.R.S32.HI R16, RZ, 0x1f, R165 ;  /* 0x0000001fff107819 */ /* 0x000fe200000114a5 */
[----:B------:R-:W1:Y:S01]  /*5f10*/  S2R R49, SR_CTAID.Y ;  /* 0x0000000000317919 */ /* 0x000e620000002600 */
[----:B------:R-:W-:Y:S02]  /*5f20*/  SHF.R.S32.HI R0, RZ, 0x1f, R149 ;  /* 0x0000001fff007819 */ /* 0x000fe40000011495 */
[CC--:B------:R-:W-:Y:S02]  /*5f30*/  LEA.HI R115, R16.reuse, R165.reuse, RZ, 0x3 ;  /* 0x000000a510737211 */ /* 0x0c0fe400078f18ff */
[----:B------:R-:W-:Y:S01]  /*5f40*/  LEA.HI R10, R16, R165, RZ, 0x2 ;  /* 0x000000a5100a7211 */ /* 0x000fe200078f10ff */
[----:B------:R-:W-:Y:S01]  /*5f50*/  IMAD R0, R0, c[0x0][0x178], RZ ;  /* 0x00005e0000007a24 */ /* 0x000fe200078e02ff */
[----:B------:R-:W-:-:S03]  /*5f60*/  SHF.R.S32.HI R113, RZ, 0x3, R115 ;  /* 0x00000003ff717819 */ /* 0x000fc60000011473 */
[----:B------:R-:W-:Y:S02]  /*5f70*/  IMAD R4, R149, c[0x0][0x17c], R0 ;  /* 0x00005f0095047a24 */ /* 0x000fe400078e0200 */
[----:B------:R-:W-:Y:S01]  /*5f80*/  IMAD.SHL.U32 R0, R113, 0x40, RZ ;  /* 0x0000004071007824 */ /* 0x000fe200078e00ff */
[----:B------:R-:W-:-:S04]  /*5f90*/  SHF.R.S32.HI R92, RZ, 0x2, R10 ;  /* 0x00000002ff5c7819 */ /* 0x000fc8000001140a */
[----:B------:R-:W-:Y:S01]  /*5fa0*/  LOP3.LUT R0, R0, 0xc0, RZ, 0xc0, !PT ;  /* 0x000000c000007812 */ /* 0x000fe200078ec0ff */
[----:B------:R-:W-:Y:S02]  /*5fb0*/  IMAD R5, R169, c[0x0][0x1b8], RZ ;  /* 0x00006e00a9057a24 */ /* 0x000fe400078e02ff */
[----:B--2---:R-:W-:-:S05]  /*5fc0*/  @P1 IMAD.WIDE R2, R48, R2, c[0x0][0x340] ;  /* 0x0000d00030021625 */ /* 0x004fca00078e0202 */
[----:B------:R2:W4:Y:S01]  /*5fd0*/  @P1 LDG.E R21, [R2.64] ;  /* 0x0000000602151981 */ /* 0x000522000c1e1900 */
[----:B------:R-:W-:Y:S01]  /*5fe0*/  SHF.R.S32.HI R17, RZ, 0x1f, R48 ;  /* 0x0000001fff117819 */ /* 0x000fe20000011430 */
[----:B---3--:R-:W-:Y:S01]  /*5ff0*/  IMAD R44, R157, c[0x0][0x2c4], RZ ;  /* 0x0000b1009d2c7a24 */ /* 0x008fe200078e02ff */
[----:B------:R-:W-:Y:S01]  /*6000*/  LEA.HI R151, R16, R165, RZ, 0x5 ;  /* 0x000000a510977211 */ /* 0x000fe200078f28ff */
[----:B------:R-:W-:Y:S03]  /*6010*/  BSSY B0, `(.L_x_682) ;  /* 0x0000084000007945 */ /* 0x000fe60003800000 */
[----:B------:R-:W-:Y:S02]  /*6020*/  SHF.R.S32.HI R150, RZ, 0x5, R151 ;  /* 0x00000005ff967819 */ /* 0x000fe40000011497 */
[----:B--2---:R-:W-:-:S05]  /*6030*/  LOP3.LUT R2, R10, 0xfffffffc, RZ, 0xc0, !PT ;  /* 0xfffffffc0a027812 */ /* 0x004fca00078ec0ff */
[----:B------:R-:W-:Y:S02]  /*6040*/  IMAD.IADD R146, R165, 0x1, -R2 ;  /* 0x00000001a5927824 */ /* 0x000fe400078e0a02 */
[----:B------:R-:W-:-:S04]  /*6050*/  IMAD.WIDE.U32 R2, R149, c[0x0][0x178], RZ ;  /* 0x00005e0095027a25 */ /* 0x000fc800078e00ff */
[C---:B------:R-:W-:Y:S01]  /*6060*/  IMAD.SHL.U32 R12, R146.reuse, 0x8, RZ ;  /* 0x00000008920c7824 */ /* 0x040fe200078e00ff */
[----:B------:R-:W-:Y:S01]  /*6070*/  IADD3 R3, R3, R4, RZ ;  /* 0x0000000403037210 */ /* 0x000fe20007ffe0ff */
[----:B------:R-:W-:-:S03]  /*6080*/  IMAD R11, R146, 0x20, R92 ;  /* 0x00000020920b7824 */ /* 0x000fc600078e025c */
[----:B------:R-:W-:Y:S01]  /*6090*/  LOP3.LUT R4, R0, 0x18, R12, 0xf8, !PT ;  /* 0x0000001800047812 */ /* 0x000fe200078ef80c */
[----:B-1----:R-:W-:Y:S01]  /*60a0*/  IMAD.WIDE.U32 R2, R49, c[0x0][0x1b8], R2 ;  /* 0x00006e0031027a25 */ /* 0x002fe200078e0002 */
[----:B------:R-:W-:Y:S02]  /*60b0*/  SHF.R.U32.HI R0, RZ, 0x3, R0 ;  /* 0x00000003ff007819 */ /* 0x000fe40000011600 */
[----:B------:R-:W-:Y:S01]  /*60c0*/  IADD3 R8, R12, 0x40, RZ ;  /* 0x000000400c087810 */ /* 0x000fe20007ffe0ff */
[----:B------:R-:W-:Y:S01]  /*60d0*/  IMAD.IADD R11, R189, 0x1, R11 ;  /* 0x00000001bd0b7824 */ /* 0x000fe200078e020b */
[----:B------:R-:W-:Y:S01]  /*60e0*/  LOP3.LUT R20, R4, R0, RZ, 0x3c, !PT ;  /* 0x0000000004147212 */ /* 0x000fe200078e3cff */
[----:B------:R-:W-:Y:S01]  /*60f0*/  IMAD R4, R49, c[0x0][0x1bc], R5 ;  /* 0x00006f0031047a24 */ /* 0x000fe200078e0205 */
[----:B------:R-:W-:Y:S02]  /*6100*/  SHF.R.S32.HI R5, RZ, 0x1f, R6 ;  /* 0x0000001fff057819 */ /* 0x000fe40000011406 */
[C---:B------:R-:W-:Y:S01]  /*6110*/  IADD3 R0, P0, R92.reuse, R6, RZ ;  /* 0x000000065c007210 */ /* 0x040fe20007f1e0ff */
[----:B------:R-:W-:Y:S01]  /*6120*/  IMAD.IADD R3, R3, 0x1, R4 ;  /* 0x0000000103037824 */ /* 0x000fe200078e0204 */
[----:B------:R-:W-:Y:S01]  /*6130*/  MOV R7, R11 ;  /* 0x0000000b00077202 */ /* 0x000fe20000000f00 */
[----:B------:R-:W-:Y:S01]  /*6140*/  @P2 IMAD.HI.U32 R6, R11, c[0x0][0x2c8], RZ ;  /* 0x0000b2000b062a27 */ /* 0x000fe200078e00ff */
[----:B------:R-:W-:-:S02]  /*6150*/  LEA.HI.X.SX32 R4, R92, R5, 0x1, P0 ;  /* 0x000000055c047211 */ /* 0x000fc400000f0eff */
[----:B------:R-:W-:Y:S02]  /*6160*/  ISETP.NE.U32.AND P0, PT, RZ, c[0x0][0x348], PT ;  /* 0x0000d200ff007a0c */ /* 0x000fe40003f05070 */
        /* <DEDUP_REMOVED lines=12> */
[----:B------:R-:W-:Y:S01]  /*6230*/  ISETP.GE.AND P3, PT, R8, c[0x0][0x1d4], PT ;  /* 0x0000750008007a0c */ /* 0x000fe20003f66270 */
[----:B------:R-:W-:Y:S01]  /*6240*/  IMAD.WIDE.U32 R8, R0, c[0x0][0x208], R12 ;  /* 0x0000820000087a25 */ /* 0x000fe200078e000c */
[----:B------:R-:W-:Y:S02]  /*6250*/  SEL R0, R48, RZ, !P0 ;  /* 0x000000ff30007207 */ /* 0x000fe40004000000 */
[----:B------:R-:W-:Y:S01]  /*6260*/  LOP3.LUT R4, R4, 0x7fffffe, RZ, 0xc0, !PT ;  /* 0x07fffffe04047812 */ /* 0x000fe200078ec0ff */
[----:B------:R-:W-:Y:S01]  /*6270*/  IMAD.IADD R105, R165, 0x1, -R5 ;  /* 0x00000001a5697824 */ /* 0x000fe200078e0a05 */
[----:B------:R-:W-:Y:S01]  /*6280*/  IADD3 R10, -R7, RZ, RZ ;  /* 0x000000ff070a7210 */ /* 0x000fe20007ffe1ff */
[----:B------:R-:W-:Y:S01]  /*6290*/  IMAD R5, R6, c[0x0][0x1c0], RZ ;  /* 0x0000700006057a24 */ /* 0x000fe200078e02ff */
[----:B------:R-:W-:Y:S01]  /*62a0*/  IADD3 R9, R9, R19, RZ ;  /* 0x0000001309097210 */ /* 0x000fe20007ffe0ff */
[----:B------:R-:W-:Y:S01]  /*62b0*/  IMAD.IADD R4, R92, 0x1, -R4 ;  /* 0x000000015c047824 */ /* 0x000fe200078e0a04 */
[----:B------:R-:W-:Y:S01]  /*62c0*/  LEA.HI R110, R105, R105, RZ, 0x1 ;  /* 0x00000069696e7211 */ /* 0x000fe200078f08ff */
[C---:B------:R-:W-:Y:S01]  /*62d0*/  IMAD R5, R0.reuse, c[0x0][0x1c4], R5 ;  /* 0x0000710000057a24 */ /* 0x040fe200078e0205 */
[----:B------:R-:W-:Y:S01]  /*62e0*/  ISETP.NE.U32.AND P0, PT, RZ, c[0x0][0x350], PT ;  /* 0x0000d400ff007a0c */ /* 0x000fe20003f05070 */
[----:B------:R-:W-:Y:S01]  /*62f0*/  IMAD.WIDE.U32 R2, R0, c[0x0][0x1c0], R2 ;  /* 0x0000700000027a25 */ /* 0x000fe200078e0002 */
[----:B------:R-:W-:-:S02]  /*6300*/  SHF.R.S32.HI R0, RZ, 0x1f, R7 ;  /* 0x0000001fff007819 */ /* 0x000fc40000011407 */
[----:B------:R-:W-:Y:S01]  /*6310*/  SHF.R.S32.HI R16, RZ, 0x1, R110 ;  /* 0x00000001ff107819 */ /* 0x000fe2000001146e */
[----:B------:R-:W-:Y:S01]  /*6320*/  IMAD R4, R150, 0x8, R4 ;  /* 0x0000000896047824 */ /* 0x000fe200078e0204 */
[----:B------:R-:W-:Y:S01]  /*6330*/  SHF.R.S32.HI R6, RZ, 0x1f, R110 ;  /* 0x0000001fff067819 */ /* 0x000fe2000001146e */
[----:B------:R-:W-:Y:S01]  /*6340*/  IMAD R0, R0, c[0x0][0x1b0], RZ ;  /* 0x00006c0000007a24 */ /* 0x000fe200078e02ff */
[----:B------:R-:W-:Y:S01]  /*6350*/  P2R R117, PR, RZ, 0x8 ;  /* 0x00000008ff757803 */ /* 0x000fe20000000000 */
[----:B------:R-:W-:Y:S01]  /*6360*/  IMAD R10, R10, c[0x0][0x2c4], R11 ;  /* 0x0000b1000a0a7a24 */ /* 0x000fe200078e020b */
[----:B------:R-:W-:Y:S01]  /*6370*/  ISETP.GE.AND P5, PT, R12, c[0x0][0x1d4], PT ;  /* 0x000075000c007a0c */ /* 0x000fe20003fa6270 */
[----:B------:R-:W-:Y:S01]  /*6380*/  IMAD.U32 R226, R4, 0x20, R20 ;  /* 0x0000002004e27824 */ /* 0x000fe200078e0014 */
[----:B------:R-:W-:Y:S01]  /*6390*/  LEA.HI R4, R6, R16, RZ, 0x2 ;  /* 0x0000001006047211 */ /* 0x000fe200078f10ff */
[----:B------:R-:W-:Y:S01]  /*63a0*/  IMAD R6, R7, c[0x0][0x1b4], R0 ;  /* 0x00006d0007067a24 */ /* 0x000fe200078e0200 */
[----:B------:R-:W-:Y:S01]  /*63b0*/  SHF.R.S32.HI R0, RZ, 0x1f, R10 ;  /* 0x0000001fff007819 */ /* 0x000fe2000001140a */
[----:B------:R-:W-:Y:S01]  /*63c0*/  IMAD.IADD R3, R3, 0x1, R5 ;  /* 0x0000000103037824 */ /* 0x000fe200078e0205 */
[----:B------:R-:W-:Y:S01]  /*63d0*/  LOP3.LUT R4, R4, 0xfffffffc, RZ, 0xc0, !PT ;  /* 0xfffffffc04047812 */ /* 0x000fe200078ec0ff */
[----:B------:R-:W-:Y:S01]  /*63e0*/  IMAD.IADD R5, R15, 0x1, R18 ;  /* 0x000000010f057824 */ /* 0x000fe200078e0212 */
[----:B------:R1:W-:Y:S01]  /*63f0*/  STL [R1+0x78], R117 ;  /* 0x0000787501007387 */ /* 0x0003e20000100800 */
[----:B------:R-:W-:-:S04]  /*6400*/  IMAD.WIDE.U32 R2, R7, c[0x0][0x1b0], R2 ;  /* 0x00006c0007027a25 */ /* 0x000fc800078e0002 */
[----:B------:R-:W-:Y:S02]  /*6410*/  IMAD R0, R0, c[0x0][0x1a8], RZ ;  /* 0x00006a0000007a24 */ /* 0x000fe400078e02ff */
[----:B------:R-:W-:Y:S02]  /*6420*/  IMAD.IADD R112, R16, 0x1, -R4 ;  /* 0x0000000110707824 */ /* 0x000fe400078e0a04 */
[----:B------:R-:W-:Y:S02]  /*6430*/  IMAD.MOV.U32 R4, RZ, RZ, R14 ;  /* 0x000000ffff047224 */ /* 0x000fe400078e000e */
[----:B------:R-:W-:Y:S02]  /*6440*/  IMAD.IADD R3, R3, 0x1, R6 ;  /* 0x0000000103037824 */ /* 0x000fe400078e0206 */
[----:B------:R-:W-:Y:S02]  /*6450*/  IMAD R14, R10, c[0x0][0x1ac], R0 ;  /* 0x00006b000a0e7a24 */ /* 0x000fe400078e0200 */
[----:B------:R-:W-:-:S02]  /*6460*/  IMAD R6, R169, c[0x0][0x1e8], RZ ;  /* 0x00007a00a9067a24 */ /* 0x000fc400078e02ff */
[----:B------:R-:W-:Y:S02]  /*6470*/  IMAD R0, R169, c[0x0][0x210], RZ ;  /* 0x00008400a9007a24 */ /* 0x000fe400078e02ff */
[----:B------:R-:W-:-:S04]  /*6480*/  IMAD.WIDE.U32 R10, R10, c[0x0][0x1a8], R2 ;  /* 0x00006a000a0a7a25 */ /* 0x000fc800078e0002 */
[C---:B------:R-:W-:Y:S02]  /*6490*/  IMAD R6, R49.reuse, c[0x0][0x1ec], R6 ;  /* 0x00007b0031067a24 */ /* 0x040fe400078e0206 */
[C---:B------:R-:W-:Y:S02]  /*64a0*/  IMAD R0, R49.reuse, c[0x0][0x214], R0 ;  /* 0x0000850031007a24 */ /* 0x040fe400078e0200 */
[----:B------:R-:W-:-:S04]  /*64b0*/  IMAD.WIDE.U32 R4, R49, c[0x0][0x1e8], R4 ;  /* 0x00007a0031047a25 */ /* 0x000fc800078e0004 */
[----:B------:R-:W-:-:S04]  /*64c0*/  IMAD.WIDE.U32 R8, R49, c[0x0][0x210], R8 ;  /* 0x0000840031087a25 */ /* 0x000fc800078e0008 */
[----:B------:R-:W-:Y:S01]  /*64d0*/  IMAD.IADD R7, R6, 0x1, R5 ;  /* 0x0000000106077824 */ /* 0x000fe200078e0205 */
[----:B------:R-:W-:Y:S01]  /*64e0*/  IADD3 R5, R0, R9, RZ ;  /* 0x0000000900057210 */ /* 0x000fe20007ffe0ff */
[----:B------:R-:W-:Y:S01]  /*64f0*/  IMAD.IADD R9, R11, 0x1, R14 ;  /* 0x000000010b097824 */ /* 0x000fe200078e020e */
[----:B------:R-:W-:Y:S01]  /*6500*/  IADD3 R14, R189, R92, RZ ;  /* 0x0000005cbd0e7210 */ /* 0x000fe20007ffe0ff */
[----:B------:R-:W-:Y:S02]  /*6510*/  IMAD.MOV.U32 R6, RZ, RZ, R4 ;  /* 0x000000ffff067224 */ /* 0x000fe400078e0004 */
[----:B------:R-:W-:Y:S01]  /*6520*/  IMAD.MOV.U32 R4, RZ, RZ, R8 ;  /* 0x000000ffff047224 */ /* 0x000fe200078e0008 */
[----:B------:R-:W-:Y:S01]  /*6530*/  ISETP.GE.AND P4, PT, R14, R44, PT ;  /* 0x0000002c0e00720c */ /* 0x000fe20003f86270 */
[----:B------:R-:W-:-:S05]  /*6540*/  IMAD.SHL.U32 R11, R146, 0x8, RZ ;  /* 0x00000008920b7824 */ /* 0x000fca00078e00ff */
[----:B------:R-:W-:Y:S02]  /*6550*/  ISETP.GE.AND P3, PT, R11, c[0x0][0x198], PT ;  /* 0x000066000b007a0c */ /* 0x000fe40003f66270 */
[----:B----4-:R-:W-:Y:S01]  /*6560*/  @P1 SHF.R.S32.HI R3, RZ, 0x1f, R21 ;  /* 0x0000001fff031819 */ /* 0x010fe20000011415 */
[----:B------:R-:W-:Y:S01]  /*6570*/  @!P1 IMAD.MOV.U32 R3, RZ, RZ, R17 ;  /* 0x000000ffff039224 */ /* 0x000fe200078e0011 */
[----:B------:R-:W-:Y:S01]  /*6580*/  @P1 MOV R2, R21 ;  /* 0x0000001500021202 */ /* 0x000fe20000000f00 */
[----:B------:R-:W-:Y:S01]  /*6590*/  @!P1 IMAD.MOV.U32 R2, RZ, RZ, R48 ;  /* 0x000000ffff029224 */ /* 0x000fe200078e0030 */
[----:B------:R-:W-:Y:S02]  /*65a0*/  ISETP.NE.AND.EX P1, PT, RZ, c[0x0][0x354], PT, P0 ;  /* 0x0000d500ff007a0c */ /* 0x000fe40003f25300 */
[----:B------:R-:W-:Y:S02]  /*65b0*/  LEA R16, P0, R10, c[0x0][0x160], 0x1 ;  /* 0x000058000a107a11 */ /* 0x000fe400078008ff */
[----:B------:R-:W-:-:S02]  /*65c0*/  SEL R0, R3, RZ, !P1 ;  /* 0x000000ff03007207 */ /* 0x000fc40004800000 */
[----:B------:R-:W-:Y:S02]  /*65d0*/  SEL R2, R2, RZ, !P1 ;  /* 0x000000ff02027207 */ /* 0x000fe40004800000 */
[----:B------:R-:W-:Y:S01]  /*65e0*/  LEA.HI.X R15, R10, c[0x0][0x164], R9, 0x1, P0 ;  /* 0x000059000a0f7a11 */ /* 0x000fe200000f0c09 */
[----:B------:R-:W-:Y:S01]  /*65f0*/  IMAD R3, R0, c[0x0][0x1f0], RZ ;  /* 0x00007c0000037a24 */ /* 0x000fe200078e02ff */
[----:B------:R-:W-:Y:S01]  /*6600*/  IADD3 R10, R12, 0x20, RZ ;  /* 0x000000200c0a7810 */ /* 0x000fe20007ffe0ff */
[----:B------:R-:W-:Y:S01]  /*6610*/  IMAD R0, R0, c[0x0][0x218], RZ ;  /* 0x0000860000007a24 */ /* 0x000fe200078e02ff */
[----:B------:R-:W-:Y:S01]  /*6620*/  LOP3.LUT P0, RZ, R112, 0x2, RZ, 0xc0, !PT ;  /* 0x0000000270ff7812 */ /* 0x000fe2000780c0ff */
[----:B------:R-:W-:Y:S01]  /*6630*/  IMAD R9, R2, c[0x0][0x1f4], R3 ;  /* 0x00007d0002097a24 */ /* 0x000fe200078e0203 */
[----:B------:R-:W-:Y:S01]  /*6640*/  ISETP.GE.AND P6, PT, R10, c[0x0][0x1d4], PT ;  /* 0x000075000a007a0c */ /* 0x000fe20003fc6270 */
[C---:B------:R-:W-:Y:S01]  /*6650*/  IMAD R8, R2.reuse, c[0x0][0x21c], R0 ;  /* 0x0000870002087a24 */ /* 0x040fe200078e0200 */
[----:B------:R-:W-:Y:S01]  /*6660*/  IADD3 R0, R11, 0x40, RZ ;  /* 0x000000400b007810 */ /* 0x000fe20007ffe0ff */
[----:B------:R-:W-:Y:S01]  /*6670*/  IMAD.WIDE.U32 R18, R2, c[0x0][0x1f0], R6 ;  /* 0x00007c0002127a25 */ /* 0x000fe200078e0006 */
[----:B------:R-:W-:-:S02]  /*6680*/  ISETP.GE.AND P1, PT, R10, c[0x0][0x198], PT ;  /* 0x000066000a007a0c */ /* 0x000fc40003f26270 */
[----:B------:R-:W-:Y:S01]  /*6690*/  ISETP.GE.AND P2, PT, R0, c[0x0][0x198], PT ;  /* 0x0000660000007a0c */ /* 0x000fe20003f46270 */
[----:B------:R-:W-:Y:S01]  /*66a0*/  IMAD.WIDE.U32 R120, R2, c[0x0][0x218], R4 ;  /* 0x0000860002787a25 */ /* 0x000fe200078e0004 */
[----:B------:R-:W-:Y:S01]  /*66b0*/  IADD3 R21, R19, R9, RZ ;  /* 0x0000000913157210 */ /* 0x000fe20007ffe0ff */
[----:B------:R1:W-:Y:S02]  /*66c0*/  STL.64 [R1+0x50], R18 ;  /* 0x0000501201007387 */ /* 0x0003e40000100a00 */
[----:B------:R-:W-:Y:S02]  /*66d0*/  IMAD.IADD R119, R121, 0x1, R8 ;  /* 0x0000000179777824 */ /* 0x000fe400078e0208 */
[----:B------:R1:W-:Y:S01]  /*66e0*/  STL.64 [R1+0x70], R120 ;  /* 0x0000707801007387 */ /* 0x0003e20000100a00 */
[----:B------:R-:W-:-:S03]  /*66f0*/  IMAD.MOV.U32 R3, RZ, RZ, 0x10 ;  /* 0x00000010ff037424 */ /* 0x000fc600078e00ff */
[----:B------:R1:W-:Y:S02]  /*6700*/  STL [R1+0x64], R119 ;  /* 0x0000647701007387 */ /* 0x0003e40000100800 */
[----:B------:R-:W-:Y:S02]  /*6710*/  SEL R3, R3, 0xfffffff0, !P0 ;  /* 0xfffffff003037807 */ /* 0x000fe40004000000 */
[----:B------:R1:W-:Y:S04]  /*6720*/  STL [R1+0x5c], R21 ;  /* 0x00005c1501007387 */ /* 0x0003e80000100800 */
[----:B------:R1:W2:Y:S04]  /*6730*/  SHFL.IDX PT, R4, R16, RZ, 0x1c1f ;  /* 0x001c1fff10047589 */ /* 0x0002a800000e0000 */
        /* <DEDUP_REMOVED lines=17> */
.L_x_683:
[----:B------:R-:W-:Y:S05]  /*6850*/  BSYNC B0 ;  /* 0x0000000000007941 */ /* 0x000fea0003800000 */
.L_x_682:
[----:B--2---:R-:W-:Y:S01]  /*6860*/  IADD3 R0, R14, 0x20, RZ ;  /* 0x000000200e007810 */ /* 0x004fe20007ffe0ff */
[----:B---3--:R2:W3:Y:S01]  /*6870*/  SHFL.IDX PT, R5, R15, 0x1, 0x1c1f ;  /* 0x003c1f000f057f89 */ /* 0x0084e200000e0000 */
[----:B------:R-:W-:Y:S02]  /*6880*/  BSSY B0, `(.L_x_684) ;  /* 0x0000014000007945 */ /* 0x000fe40003800000 */
[----:B------:R-:W-:Y:S01]  /*6890*/  ISETP.GE.AND P0, PT, R0, R44, PT ;  /* 0x0000002c0000720c */ /* 0x000fe20003f06270 */
[----:B------:R2:W4:-:S12]  /*68a0*/  SHFL.IDX PT, R4, R16, 0x1, 0x1c1f ;  /* 0x003c1f0010047f89 */ /* 0x00051800000e0000 */
[----:B------:R-:W-:Y:S05]  /*68b0*/  @P0 BRA `(.L_x_685) ;  /* 0x0000010000000947 */ /* 0x000fea0003800000 */
[C---:B------:R-:W-:Y:S02]  /*68c0*/  IADD3 R0, R11.reuse, 0x40, RZ ;  /* 0x000000400b007810 */ /* 0x040fe40007ffe0ff */
        /* <DEDUP_REMOVED lines=15> */
.L_x_685:
[----:B------:R-:W-:Y:S05]  /*69c0*/  BSYNC B0 ;  /* 0x0000000000007941 */ /* 0x000fea0003800000 */
.L_x_684:
[----:B---3--:R-:W-:Y:S01]  /*69d0*/  IADD3 R0, R14, 0x40, RZ ;  /* 0x000000400e007810 */ /* 0x008fe20007ffe0ff */
[----:B------:R3:W1:Y:S01]  /*69e0*/  SHFL.IDX PT, R5, R15, 0x2, 0x1c1f ;  /* 0x005c1f000f057f89 */ /* 0x00066200000e0000 */
[----:B------:R-:W-:Y:S02]  /*69f0*/  BSSY B0, `(.L_x_686) ;  /* 0x0000014000007945 */ /* 0x000fe40003800000 */
[----:B------:R-:W-:Y:S01]  /*6a00*/  ISETP.GE.AND P0, PT, R0, R44, PT ;  /* 0x0000002c0000720c */ /* 0x000fe20003f06270 */
[----:B----4-:R3:W4:-:S12]  /*6a10*/  SHFL.IDX PT, R4, R16, 0x2, 0x1c1f ;  /* 0x005c1f0010047f89 */ /* 0x01071800000e0000 */
        /* <DEDUP_REMOVED lines=17> */
.L_x_687:
[----:B------:R-:W-:Y:S05]  /*6b30*/  BSYNC B0 ;  /* 0x0000000000007941 */ /* 0x000fea0003800000 */
.L_x_686:
[----:B--2---:R-:W2:Y:S01]  /*6b40*/  LDL R190, [R1+0x60] ;  /* 0x0000600001be7983 */ /* 0x004ea20000100800 */
[----:B------:R-:W-:-:S02]  /*6b50*/  IMAD.MOV.U32 R154, RZ, RZ, R20 ;  /* 0x000000ffff9a7224 */ /* 0x000fc400078e0014 */
[----:B------:R-:W-:Y:S01]  /*6b60*/  IMAD.MOV.U32 R155, RZ, RZ, R21 ;  /* 0x000000ffff9b7224 */ /* 0x000fe200078e0015 */
[----:B-1--4-:R-:W1:Y:S01]  /*6b70*/  SHFL.IDX PT, R4, R16, 0x3, 0x1c1f ;  /* 0x007c1f0010047f89 */ /* 0x012e6200000e0000 */
[----:B------:R-:W-:-:S03]  /*6b80*/  IADD3 R0, R14, 0x60, RZ ;  /* 0x000000600e007810 */ /* 0x000fc60007ffe0ff */
[----:B------:R-:W4:Y:S01]  /*6b90*/  SHFL.IDX PT, R5, R15, 0x3, 0x1c1f ;  /* 0x007c1f000f057f89 */ /* 0x000f2200000e0000 */
[----:B------:R-:W-:-:S13]  /*6ba0*/  ISETP.GE.AND P0, PT, R0, R44, PT ;  /* 0x0000002c0000720c */ /* 0x000fda0003f06270 */
[----:B------:R-:W-:Y:S01]  /*6bb0*/  @!P0 IMAD.SHL.U32 R8, R226, 0x2, RZ ;  /* 0x00000002e2088824 */ /* 0x000fe200078e00ff */
[----:B-1----:R-:W-:-:S04]  /*6bc0*/  @!P0 LEA R6, P4, R11, R4, 0x1 ;  /* 0x000000040b068211 */ /* 0x002fc800078808ff */
[C---:B----4-:R-:W-:Y:S02]  /*6bd0*/  @!P0 LEA.HI.X R7, R11.reuse, R5, R13, 0x1, P4 ;  /* 0x000000050b078211 */ /* 0x050fe400020f0c0d */
[----:B------:R-:W-:-:S03]  /*6be0*/  @!P0 IADD3 R0, R11, 0x40, RZ ;  /* 0x000000400b008810 */ /* 0x000fc60007ffe0ff */
[----:B------:R-:W-:Y:S01]  /*6bf0*/  @!PT LDS RZ, [RZ] ;  /* 0x00000000fffff984 */ /* 0x000fe20000000800 */
[----:B------:R1:W-:Y:S01]  /*6c00*/  @!P0 LDGSTS.E.BYPASS.LTC128B.128 [R8+0x7900], [R6.64], !P3 ;  /* 0x0790000006088fae */ /* 0x0003e2000d901d46 */
[----:B------:R-:W-:Y:S02]  /*6c10*/  @!P0 SHF.R.S32.HI R2, RZ, 0x1f, R0 ;  /* 0x0000001fff028819 */ /* 0x000fe40000011400 */
[----:B------:R-:W-:Y:S02]  /*6c20*/  IADD3 R145, R204, -0x1, RZ ;  /* 0xffffffffcc917810 */ /* 0x000fe40007ffe0ff */
[----:B------:R-:W-:Y:S01]  /*6c30*/  @!P0 LEA.HI R0, R2, R0, RZ, 0x3 ;  /* 0x0000000002008211 */ /* 0x000fe200078f18ff */
[----:B------:R-:W-:Y:S02]  /*6c40*/  IMAD.MOV.U32 R9, RZ, RZ, c[0x0][0x1e0] ;  /* 0x00007800ff097624 */ /* 0x000fe400078e00ff */
[----:B------:R-:W-:Y:S01]  /*6c50*/  IMAD.MOV.U32 R116, RZ, RZ, 0x6 ;  /* 0x00000006ff747424 */ /* 0x000fe200078e00ff */
[----:B------:R-:W-:Y:S02]  /*6c60*/  @!P0 LOP3.LUT R0, R0, 0xfffffff8, RZ, 0xc0, !PT ;  /* 0xfffffff800008812 */ /* 0x000fe400078ec0ff */
[----:B-1----:R-:W-:-:S04]  /*6c70*/  @!P0 SHF.R.S32.HI R6, RZ, 0x1f, R10 ;  /* 0x0000001fff068819 */ /* 0x002fc8000001140a */
[----:B------:R-:W-:-:S04]  /*6c80*/  @!P0 LEA.HI R6, R6, R10, RZ, 0x3 ;  /* 0x0000000a06068211 */ /* 0x000fc800078f18ff */
[----:B------:R-:W-:-:S05]  /*6c90*/  @!P0 LOP3.LUT R6, R6, 0xfffffff8, RZ, 0xc0, !PT ;  /* 0xfffffff806068812 */ /* 0x000fca00078ec0ff */
[----:B------:R-:W-:Y:S01]  /*6ca0*/  @!P0 IMAD.WIDE R6, R6, 0x2, R4 ;  /* 0x0000000206068825 */ /* 0x000fe200078e0204 */
[----:B------:R-:W-:-:S03]  /*6cb0*/  SHF.L.U64.HI R152, R9, R116, c[0x0][0x1e4] ;  /* 0x0000790009987619 */ /* 0x000fc60000010274 */
[----:B------:R-:W-:Y:S01]  /*6cc0*/  @!P0 IMAD.WIDE R4, R0, 0x2, R4 ;  /* 0x0000000200048825 */ /* 0x000fe200078e0204 */
[----:B------:R1:W-:Y:S01]  /*6cd0*/  @!P0 LDGSTS.E.BYPASS.LTC128B.128 [R8+0x9900], [R6.64], !P1 ;  /* 0x0990000006088fae */ /* 0x0003e2000c901d46 */
[----:B------:R-:W-:Y:S02]  /*6ce0*/  SHF.R.S32.HI R111, RZ, 0x1f, R145 ;  /* 0x0000001fff6f7819 */ /* 0x000fe40000011491 */
[----:B------:R-:W-:Y:S01]  /*6cf0*/  IMAD.SHL.U32 R153, R9, 0x40, RZ ;  /* 0x0000004009997824 */ /* 0x000fe200078e00ff */
[----:B------:R4:W-:Y:S01]  /*6d00*/  @!P0 LDGSTS.E.BYPASS.LTC128B.128 [R8+0xb900], [R4.64], !P2 ;  /* 0x0b90000004088fae */ /* 0x0009e2000d101d46 */
[----:B------:R-:W-:Y:S02]  /*6d10*/  IMAD R0, R152, R145, RZ ;  /* 0x0000009198007224 */ /* 0x000fe400078e02ff */
[----:B------:R-:W-:Y:S01]  /*6d20*/  IMAD.MOV.U32 R154, RZ, RZ, R18 ;  /* 0x000000ffff9a7224 */ /* 0x000fe200078e0012 */
[----:B------:R-:W0:Y:S01]  /*6d30*/  LDGDEPBAR ;  /* 0x00000000000079af */ /* 0x000e220000000000 */
[----:B------:R-:W-:-:S02]  /*6d40*/  IMAD R0, R111, R153, R0 ;  /* 0x000000996f007224 */ /* 0x000fc400078e0200 */
[----:B------:R-:W-:Y:S01]  /*6d50*/  IMAD.SHL.U32 R156, R9, 0x20, RZ ;  /* 0x00000020099c7824 */ /* 0x000fe200078e00ff */
[----:B------:R-:W-:Y:S01]  /*6d60*/  BAR.SYNC.DEFER_BLOCKING 0x0 ;  /* 0x0000000000007b1d */ /* 0x000fe20000010000 */
[----:B------:R-:W-:Y:S01]  /*6d70*/  ISETP.NE.AND P3, PT, R117, RZ, PT ;  /* 0x000000ff7500720c */ /* 0x000fe20003f65270 */
[----:B----4-:R-:W-:-:S04]  /*6d80*/  IMAD.WIDE.U32 R4, R145, R153, R154 ;  /* 0x0000009991047225 */ /* 0x010fc800078e009a */
[----:B------:R-:W-:Y:S01]  /*6d90*/  IMAD.IADD R0, R5, 0x1, R0 ;  /* 0x0000000105007824 */ /* 0x000fe200078e0200 */
[----:B------:R4:W-:Y:S01]  /*6da0*/  STL.64 [R1+0x58], R154 ;  /* 0x0000589a01007387 */ /* 0x0009e20000100a00 */
[----:B------:R-:W-:Y:S02]  /*6db0*/  SEL R114, RZ, 0x1, P5 ;  /* 0x00000001ff727807 */ /* 0x000fe40002800000 */
[----:B------:R-:W-:Y:S01]  /*6dc0*/  ISETP.NE.AND P4, PT, R29, 0x1, PT ;  /* 0x000000011d00780c */ /* 0x000fe20003f85270 */
[----:B--2---:R-:W-:-:S04]  /*6dd0*/  IMAD.IADD R2, R190, 0x1, -R92 ;  /* 0x00000001be027824 */ /* 0x004fc800078e0a5c */
[----:B------:R-:W-:-:S05]  /*6de0*/  IMAD R2, R145, -0x40, R2 ;  /* 0xffffffc091027824 */ /* 0x000fca00078e0202 */
[C---:B------:R-:W-:Y:S02]  /*6df0*/  ISETP.GE.AND P1, PT, R2.reuse, 0x1, PT ;  /* 0x000000010200780c */ /* 0x040fe40003f26270 */
[----:B------:R-:W-:Y:S01]  /*6e00*/  ISETP.GE.AND P0, PT, R2, 0x21, PT ;  /* 0x000000210200780c */ /* 0x000fe20003f06270 */
[----:B------:R-:W-:-:S05]  /*6e10*/  IMAD.MOV.U32 R2, RZ, RZ, 0x5 ;  /* 0x00000005ff027424 */ /* 0x000fca00078e00ff */
[----:B------:R-:W-:-:S05]  /*6e20*/  SHF.L.U64.HI R158, R9, R2, c[0x0][0x1e4] ;  /* 0x00007900099e7619 */ /* 0x000fca0000010202 */
[----:B-1----:R-:W-:-:S04]  /*6e30*/  @P1 LEA R6, P2, R4, c[0x0][0x1c8], 0x1 ;  /* 0x0000720004061a11 */ /* 0x002fc800078408ff */
[----:B------:R-:W-:Y:S02]  /*6e40*/  @P1 LEA.HI.X R7, R4, c[0x0][0x1cc], R0, 0x1, P2 ;  /* 0x0000730004071a11 */ /* 0x000fe400010f0c00 */
[----:B------:R-:W-:Y:S01]  /*6e50*/  @P0 IADD3 R5, P2, R156, R4, RZ ;  /* 0x000000049c050210 */ /* 0x000fe20007f5e0ff */
[----:B------:R-:W-:-:S04]  /*6e60*/  @P1 IMAD.SHL.U32 R2, R226, 0x2, RZ ;  /* 0x00000002e2021824 */ /* 0x000fc800078e00ff */
[----:B------:R-:W-:Y:S01]  /*6e70*/  @P0 IMAD.X R0, R158, 0x1, R0, P2 ;  /* 0x000000019e000824 */ /* 0x000fe200010e0600 */
[C---:B------:R-:W-:Y:S01]  /*6e80*/  @P0 LEA R4, P2, R5.reuse, c[0x0][0x1c8], 0x1 ;  /* 0x0000720005040a11 */ /* 0x040fe200078408ff */
[----:B------:R-:W-:Y:S01]  /*6e90*/  @!PT LDS RZ, [RZ] ;  /* 0x00000000fffff984 */ /* 0x000fe20000000800 */
[----:B------:R-:W-:Y:S01]  /*6ea0*/  @!PT LDS RZ, [RZ] ;  /* 0x00000000fffff984 */ /* 0x000fe20000000800 */
[----:B------:R-:W-:Y:S01]  /*6eb0*/  @!PT LDS RZ, [RZ] ;  /* 0x00000000fffff984 */ /* 0x000fe20000000800 */
[----:B------:R4:W-:Y:S03]  /*6ec0*/  @P1 LDGSTS.E.BYPASS.LTC128B.128 [R2+0x3100], [R6.64], !P5 ;  /* 0x0310000006021fae */ /* 0x0009e6000e901d46 */
[----:B------:R-:W-:Y:S01]  /*6ed0*/  @P0 LEA.HI.X R5, R5, c[0x0][0x1cc], R0, 0x1, P2 ;  /* 0x0000730005050a11 */ /* 0x000fe200010f0c00 */
[----:B------:R-:W-:Y:S01]  /*6ee0*/  @P0 IMAD.SHL.U32 R0, R226, 0x2, RZ ;  /* 0x00000002e2000824 */ /* 0x000fe200078e00ff */
[----:B------:R4:W-:Y:S04]  /*6ef0*/  STL [R1+0x88], R158 ;  /* 0x0000889e01007387 */ /* 0x0009e80000100800 */
[----:B------:R4:W-:Y:S04]  /*6f00*/  @P1 LDGSTS.E.BYPASS.LTC128B.128 [R2+0x4100], [R6.64+0x40], !P6 ;  /* 0x0410004006021fae */ /* 0x0009e8000f101d46 */
[----:B------:R4:W-:Y:S04]  /*6f10*/  @P1 LDGSTS.E.BYPASS.LTC128B.128 [R2+0x5100], [R6.64+0x80], !P3 ;  /* 0x0510008006021fae */ /* 0x0009e8000d901d46 */
[----:B------:R1:W-:Y:S04]  /*6f20*/  @P0 LDGSTS.E.BYPASS.LTC128B.128 [R0+0x3900], [R4.64], !P5 ;  /* 0x0390000004000fae */ /* 0x0003e8000e901d46 */
[----:B------:R1:W-:Y:S04]  /*6f30*/  @P0 LDGSTS.E.BYPASS.LTC128B.128 [R0+0x4900], [R4.64+0x40], !P6 ;  /* 0x0490004004000fae */ /* 0x0003e8000f101d46 */
[----:B------:R1:W-:Y:S01]  /*6f40*/  @P0 LDGSTS.E.BYPASS.LTC128B.128 [R0+0x5900], [R4.64+0x80], !P3 ;  /* 0x0590008004000fae */ /* 0x0003e2000d901d46 */
[----:B------:R-:W-:-:S03]  /*6f50*/  ISETP.LT.AND P0, PT, RZ, c[0x0][0x27c], PT ;  /* 0x00009f00ff007a0c */ /* 0x000fc60003f01270 */
[----:B------:R-:W0:Y:S01]  /*6f60*/  LDGDEPBAR ;  /* 0x00000000000079af */ /* 0x000e220000000000 */
[----:B-1----:R-:W-:-:S04]  /*6f70*/  SHF.R.S32.HI R0, RZ, 0x1f, R165 ;  /* 0x0000001fff007819 */ /* 0x002fc800000114a5 */
[----:B------:R-:W-:-:S04]  /*6f80*/  LEA.HI R0, R0, R165, RZ, 0x4 ;  /* 0x000000a500007211 */ /* 0x000fc800078f20ff */
[----:B------:R-:W-:Y:S01]  /*6f90*/  SHF.R.S32.HI R93, RZ, 0x4, R0 ;  /* 0x00000004ff5d7819 */ /* 0x000fe20000011400 */
[----:B------:R-:W-:Y:S05]  /*6fa0*/  @P0 BRA `(.L_x_688) ;  /* 0x0000002000000947 */ /* 0x000fea0003800000 */
[----:B----4-:R-:W-:-:S04]  /*6fb0*/  DEPBAR.LE SB0, 0x1 ;  /* 0x000080400000791a */ /* 0x010fc80000000000 */
[----:B------:R-:W-:Y:S05]  /*6fc0*/  BRA `(.L_x_689) ;  /* 0x000070c000007947 */ /* 0x000fea0003800000 */
.L_x_688:
[----:B----4-:R-:W-:Y:S01]  /*6fd0*/  ULDC.U8 UR4, c[0x0][0x298] ;  /* 0x0000a60000047ab9 */ /* 0x010fe20000000000 */
        /* <DEDUP_REMOVED lines=10> */
[----:B------:R-:W-:Y:S01]  /*7080*/  IMAD R0, R147, c[0x0][0x294], R0 ;  /* 0x0000a50093007a24 */ /* 0x000fe200078e0200 */
        /* <DEDUP_REMOVED lines=12> */
[----:B------:R-:W-:Y:S01]  /*7150*/  IMAD.SHL.U32 R18, R48, 0x4, RZ ;  /* 0x0000000430127824 */ /* 0x000fe200078e00ff */
        /* <DEDUP_REMOVED lines=9> */
[----:B------:R-:W-:Y:S01]  /*71f0*/  IMAD R9, R2, c[0x0][0x280], RZ ;  /* 0x0000a00002097a24 */ /* 0x000fe200078e02ff */
        /* <DEDUP_REMOVED lines=19> */
[----:B------:R1:W4:Y:S04]  /*7330*/  SHFL.IDX PT, R4, R31, RZ, 0x1e1f ;  /* 0x001e1fff1f047589 */ /* 0x00032800000e0000 */
[----:B------:R1:W3:Y:S04]  /*7340*/  SHFL.IDX PT, R7, R25, RZ, 0x1e1f ;  /* 0x001e1fff19077589 */ /* 0x0002e800000e0000 */
[----:B------:R1:W1:Y:S02]  /*7350*/  SHFL.IDX PT, R5, R19, RZ, 0x1e1f ;  /* 0x001e1fff13057589 */ /* 0x00026400000e0000 */
        /* <DEDUP_REMOVED lines=8> */
[----:B--23--:R-:W-:Y:S02]  /*73e0*/  @!P2 IMAD.WIDE R8, R18, 0x2, R6 ;  /* 0x000000021208a825 */ /* 0x00cfe400078e0206 */
[----:B------:R-:W-:Y:S02]  /*73f0*/  @!P0 SHF.R.S32.HI R0, RZ, 0x1f, R11 ;  /* 0x0000001fff008819 */ /* 0x000fe4000001140b */
[----:B------:R-:W-:Y:S01]  /*7400*/  @!P1 LEA.HI R2, R2, R10, RZ, 0x2 ;  /* 0x0000000a02029211 */ /* 0x000fe200078f10ff */
[----:B------:R2:W5:Y:S01]  /*7410*/  @!P2 LD.E.64 R22, [R8.64] ;  /* 0x000000060816a980 */ /* 0x000562000c101b00 */
[----:B------:R-:W-:Y:S01]  /*7420*/  @!P0 LEA.HI R0, R0, R11, RZ, 0x2 ;  /* 0x0000000b00008211 */ /* 0x000fe200078f10ff */
[----:B------:R-:W-:Y:S01]  /*7430*/  CS2R R20, SRZ ;  /* 0x0000000000147805 */ /* 0x000fe2000001ff00 */
[----:B-1--4-:R-:W-:Y:S01]  /*7440*/  @!P2 IMAD.WIDE R10, R18, 0x2, R4 ;  /* 0x00000002120aa825 */ /* 0x012fe200078e0204 */
[----:B------:R-:W-:Y:S01]  /*7450*/  CS2R R28, SRZ ;  /* 0x00000000001c7805 */ /* 0x000fe2000001ff00 */
[----:B------:R-:W-:Y:S01]  /*7460*/  @!P0 LOP3.LUT R0, R0, 0xfffffffc, RZ, 0xc0, !PT ;  /* 0xfffffffc00008812 */ /* 0x000fe200078ec0ff */
[----:B------:R-:W-:Y:S01]  /*7470*/  CS2R R26, SRZ ;  /* 0x00000000001a7805 */ /* 0x000fe2000001ff00 */
[----:B------:R-:W-:Y:S01]  /*7480*/  CS2R R34, SRZ ;  /* 0x0000000000227805 */ /* 0x000fe2000001ff00 */
[----:B------:R1:W5:Y:S01]  /*7490*/  @!P2 LD.E.64 R20, [R10.64] ;  /* 0x000000060a14a980 */ /* 0x000362000c101b00 */
[----:B------:R-:W-:Y:S01]  /*74a0*/  CS2R R32, SRZ ;  /* 0x0000000000207805 */ /* 0x000fe2000001ff00 */
[----:B--2---:R-:W-:-:S05]  /*74b0*/  @!P1 LOP3.LUT R8, R2, 0xfffffffc, RZ, 0xc0, !PT ;  /* 0xfffffffc02089812 */ /* 0x004fca00078ec0ff */
[----:B------:R-:W-:-:S04]  /*74c0*/  @!P1 IMAD.WIDE R12, R8, 0x2, R6 ;  /* 0x00000002080c9825 */ /* 0x000fc800078e0206 */
[----:B------:R-:W-:Y:S01]  /*74d0*/  @!P1 IMAD.WIDE R8, R8, 0x2, R4 ;  /* 0x0000000208089825 */ /* 0x000fe200078e0204 */
[----:B------:R2:W5:Y:S03]  /*74e0*/  @!P1 LD.E.64 R26, [R12.64] ;  /* 0x000000060c1a9980 */ /* 0x000566000c101b00 */
[----:B-1----:R-:W-:Y:S01]  /*74f0*/  @!P0 IMAD.WIDE R10, R0, 0x2, R6 ;  /* 0x00000002000a8825 */ /* 0x002fe200078e0206 */
[----:B------:R1:W5:Y:S04]  /*7500*/  @!P1 LD.E.64 R28, [R8.64] ;  /* 0x00000006081c9980 */ /* 0x000368000c101b00 */
[----:B------:R3:W5:Y:S01]  /*7510*/  @!P0 LD.E.64 R34, [R10.64] ;  /* 0x000000060a228980 */ /* 0x000762000c101b00 */
[----:B--2---:R-:W-:Y:S01]  /*7520*/  IADD3 R12, R18, 0x20, RZ ;  /* 0x00000020120c7810 */ /* 0x004fe20007ffe0ff */
[----:B-1----:R-:W-:-:S03]  /*7530*/  @!P0 IMAD.WIDE R8, R0, 0x2, R4 ;  /* 0x0000000200088825 */ /* 0x002fc600078e0204 */
[----:B------:R-:W-:Y:S02]  /*7540*/  ISETP.GE.AND P1, PT, R12, c[0x0][0x27c], PT ;  /* 0x00009f000c007a0c */ /* 0x000fe40003f26270 */
[C---:B---3--:R-:W-:Y:S01]  /*7550*/  IADD3 R10, R18.reuse, 0x18, RZ ;  /* 0x00000018120a7810 */ /* 0x048fe20007ffe0ff */
[----:B------:R1:W5:Y:S01]  /*7560*/  @!P0 LD.E.64 R32, [R8.64] ;  /* 0x0000000608208980 */ /* 0x000362000c101b00 */
[----:B------:R-:W-:Y:S02]  /*7570*/  IADD3 R11, R18, 0x28, RZ ;  /* 0x00000028120b7810 */ /* 0x000fe40007ffe0ff */
[----:B------:R-:W-:Y:S02]  /*7580*/  ISETP.GE.AND P2, PT, R10, c[0x0][0x27c], PT ;  /* 0x00009f000a007a0c */ /* 0x000fe40003f46270 */
[----:B------:R-:W-:-:S05]  /*7590*/  ISETP.GE.AND P0, PT, R11, c[0x0][0x27c], PT ;  /* 0x00009f000b007a0c */ /* 0x000fca0003f06270 */
[----:B------:R-:W-:-:S04]  /*75a0*/  @!P1 SHF.R.S32.HI R2, RZ, 0x1f, R12 ;  /* 0x0000001fff029819 */ /* 0x000fc8000001140c */
[----:B------:R-:W-:-:S04]  /*75b0*/  @!P1 LEA.HI R12, R2, R12, RZ, 0x2 ;  /* 0x0000000c020c9211 */ /* 0x000fc800078f10ff */
[----:B------:R-:W-:Y:S02]  /*75c0*/  @!P0 SHF.R.S32.HI R0, RZ, 0x1f, R11 ;  /* 0x0000001fff008819 */ /* 0x000fe4000001140b */
[----:B-1----:R-:W-:Y:S02]  /*75d0*/  @!P2 SHF.R.S32.HI R8, RZ, 0x1f, R10 ;  /* 0x0000001fff08a819 */ /* 0x002fe4000001140a */
[----:B------:R-:W-:Y:S02]  /*75e0*/  @!P0 LEA.HI R2, R0, R11, RZ, 0x2 ;  /* 0x0000000b00028211 */ /* 0x000fe400078f10ff */
[----:B------:R-:W-:Y:S02]  /*75f0*/  @!P2 LEA.HI R8, R8, R10, RZ, 0x2 ;  /* 0x0000000a0808a211 */ /* 0x000fe400078f10ff */
[----:B------:R-:W-:Y:S02]  /*7600*/  @!P1 LOP3.LUT R12, R12, 0xfffffffc, RZ, 0xc0, !PT ;  /* 0xfffffffc0c0c9812 */ /* 0x000fe400078ec0ff */
[----:B------:R-:W-:-:S02]  /*7610*/  @!P2 LOP3.LUT R0, R8, 0xfffffffc, RZ, 0xc0, !PT ;  /* 0xfffffffc0800a812 */ /* 0x000fc400078ec0ff */
[----:B------:R-:W-:Y:S01]  /*7620*/  @!P0 LOP3.LUT R2, R2, 0xfffffffc, RZ, 0xc0, !PT ;  /* 0xfffffffc02028812 */ /* 0x000fe200078ec0ff */
[--C-:B------:R-:W-:Y:S01]  /*7630*/  @!P1 IMAD.WIDE R14, R12, 0x2, R6.reuse ;  /* 0x000000020c0e9825 */ /* 0x100fe200078e0206 */
[----:B------:R-:W-:Y:S01]  /*7640*/  CS2R R38, SRZ ;  /* 0x0000000000267805 */ /* 0x000fe2000001ff00 */
[----:B------:R-:W-:Y:S01]  /*7650*/  CS2R R36, SRZ ;  /* 0x0000000000247805 */ /* 0x000fe2000001ff00 */
[----:B------:R-:W-:Y:S01]  /*7660*/  CS2R R40, SRZ ;  /* 0x0000000000287805 */ /* 0x000fe2000001ff00 */
[--C-:B------:R-:W-:Y:S01]  /*7670*/  @!P2 IMAD.WIDE R16, R0, 0x2, R6.reuse ;  /* 0x000000020010a825 */ /* 0x100fe200078e0206 */
[----:B------:R-:W-:Y:S01]  /*7680*/  CS2R R46, SRZ ;  /* 0x00000000002e7805 */ /* 0x000fe2000001ff00 */
[----:B------:R-:W-:Y:S01]  /*7690*/  CS2R R42, SRZ ;  /* 0x00000000002a7805 */ /* 0x000fe2000001ff00 */
[----:B------:R-:W-:Y:S01]  /*76a0*/  CS2R R48, SRZ ;  /* 0x0000000000307805 */ /* 0x000fe2000001ff00 */
[----:B------:R-:W-:Y:S01]  /*76b0*/  @!P0 IMAD.WIDE R10, R2, 0x2, R6 ;  /* 0x00000002020a8825 */ /* 0x000fe200078e0206 */
[----:B------:R1:W5:Y:S03]  /*76c0*/  @!P2 LD.E.64 R38, [R16.64] ;  /* 0x000000061026a980 */ /* 0x000366000c101b00 */
[--C-:B------:R-:W-:Y:S01]  /*76d0*/  @!P2 IMAD.WIDE R8, R0, 0x2, R4.reuse ;  /* 0x000000020008a825 */ /* 0x100fe200078e0204 */
[----:B------:R1:W5:Y:S03]  /*76e0*/  @!P1 LD.E.64 R40, [R14.64] ;  /* 0x000000060e289980 */ /* 0x000366000c101b00 */
[--C-:B------:R-:W-:Y:S01]  /*76f0*/  @!P1 IMAD.WIDE R6, R12, 0x2, R4.reuse ;  /* 0x000000020c069825 */ /* 0x100fe200078e0204 */
[----:B------:R1:W5:Y:S03]  /*7700*/  @!P2 LD.E.64 R36, [R8.64] ;  /* 0x000000060824a980 */ /* 0x000366000c101b00 */
[----:B------:R-:W-:Y:S01]  /*7710*/  @!P0 IMAD.WIDE R4, R2, 0x2, R4 ;  /* 0x0000000202048825 */ /* 0x000fe200078e0204 */
[----:B------:R1:W5:Y:S04]  /*7720*/  @!P0 LD.E.64 R46, [R10.64] ;  /* 0x000000060a2e8980 */ /* 0x000368000c101b00 */
[----:B------:R1:W5:Y:S04]  /*7730*/  @!P1 LD.E.64 R42, [R6.64] ;  /* 0x00000006062a9980 */ /* 0x000368000c101b00 */
[----:B------:R1:W5:Y:S02]  /*7740*/  @!P0 LD.E.64 R48, [R4.64] ;  /* 0x0000000604308980 */ /* 0x000364000c101b00 */
.L_x_692:
[----:B------:R-:W-:Y:S05]  /*7750*/  BSYNC B0 ;  /* 0x0000000000007941 */ /* 0x000fea0003800000 */
.L_x_691:
[----:B------:R-:W-:Y:S01]  /*7760*/  IADD3 R2, R24, 0x40, RZ ;  /* 0x0000004018027810 */ /* 0x000fe20007ffe0ff */
[----:B-----5:R-:W-:Y:S01]  /*7770*/  IMAD.MOV.U32 R0, RZ, RZ, R46 ;  /* 0x000000ffff007224 */ /* 0x020fe200078e002e */
[----:B-1----:R-:W-:Y:S01]  /*7780*/  MOV R9, R28 ;  /* 0x0000001c00097202 */ /* 0x002fe20000000f00 */
[----:B----4-:R-:W-:Y:S01]  /*7790*/  IMAD.MOV.U32 R4, RZ, RZ, R40 ;  /* 0x000000ffff047224 */ /* 0x010fe200078e0028 */
        /* <DEDUP_REMOVED lines=18> */
[----:B---3--:R1:W3:Y:S01]  /*78c0*/  SHFL.IDX PT, R7, R25, 0x1, 0x1e1f ;  /* 0x003e1f0019077f89 */ /* 0x0082e200000e0000 */
        /* <DEDUP_REMOVED lines=21> */
[----:B------:R-:W4:Y:S01]  /*7a20*/  SHFL.IDX PT, R5, R19, 0x1, 0x1e1f ;  /* 0x003e1f0013057f89 */ /* 0x000f2200000e0000 */
[----:B------:R-:W-:Y:S01]  /*7a30*/  BSSY B0, `(.L_x_693) ;  /* 0x000004e000007945 */ /* 0x000fe20003800000 */
[----:B------:R-:W-:Y:S01]  /*7a40*/  PRMT R74, R9, 0x5410, R8 ;  /* 0x00005410094a7816 */ /* 0x000fe20000000008 */
[----:B------:R-:W-:Y:S01]  /*7a50*/  CS2R R66, SRZ ;  /* 0x0000000000427805 */ /* 0x000fe2000001ff00 */
[----:B------:R2:W3:Y:S01]  /*7a60*/  SHFL.IDX PT, R4, R31, 0x1, 0x1e1f ;  /* 0x003e1f001f047f89 */ /* 0x0004e200000e0000 */
[----:B-1----:R-:W-:Y:S01]  /*7a70*/  PRMT R25, R2, 0x5410, R0 ;  /* 0x0000541002197816 */ /* 0x002fe20000000000 */
        /* <DEDUP_REMOVED lines=9> */
[----:B--2---:R-:W-:Y:S01]  /*7b10*/  CS2R R30, SRZ ;  /* 0x00000000001e7805 */ /* 0x004fe2000001ff00 */
[----:B------:R-:W-:Y:S05]  /*7b20*/  @P0 BRA `(.L_x_694) ;  /* 0x000003e000000947 */ /* 0x000fea0003800000 */
[C---:B---34-:R-:W-:Y:S01]  /*7b30*/  IADD3 R10, R18.reuse, 0x8, RZ ;  /* 0x00000008120a7810 */ /* 0x058fe20007ffe0ff */
[----:B------:R-:W-:Y:S01]  /*7b40*/  CS2R R50, SRZ ;  /* 0x0000000000327805 */ /* 0x000fe2000001ff00 */
[----:B------:R-:W-:-:S02]  /*7b50*/  IADD3 R11, R18, 0x10, RZ ;  /* 0x00000010120b7810 */ /* 0x000fc40007ffe0ff */
[----:B------:R-:W-:Y:S02]  /*7b60*/  ISETP.GE.AND P1, PT, R10, c[0x0][0x27c], PT ;  /* 0x00009f000a007a0c */ /* 0x000fe40003f26270 */
[----:B------:R-:W-:Y:S02]  /*7b70*/  ISETP.GE.AND P0, PT, R11, c[0x0][0x27c], PT ;  /* 0x00009f000b007a0c */ /* 0x000fe40003f06270 */
[----:B------:R-:W-:Y:S01]  /*7b80*/  ISETP.GE.AND P2, PT, R18, c[0x0][0x27c], PT ;  /* 0x00009f0012007a0c */ /* 0x000fe20003f46270 */
[----:B------:R-:W-:-:S08]  /*7b90*/  CS2R R30, SRZ ;  /* 0x00000000001e7805 */ /* 0x000fd0000001ff00 */
[----:B------:R-:W-:Y:S02]  /*7ba0*/  @!P1 SHF.R.S32.HI R2, RZ, 0x1f, R10 ;  /* 0x0000001fff029819 */ /* 0x000fe4000001140a */
[----:B------:R-:W-:Y:S02]  /*7bb0*/  @!P0 SHF.R.S32.HI R0, RZ, 0x1f, R11 ;  /* 0x0000001fff008819 */ /* 0x000fe4000001140b */
[----:B------:R-:W-:Y:S01]  /*7bc0*/  @!P1 LEA.HI R10, R2, R10, RZ, 0x2 ;  /* 0x0000000a020a9211 */ /* 0x000fe200078f10ff */
[----:B------:R-:W-:Y:S01]  /*7bd0*/  @!P2 IMAD.WIDE R8, R18, 0x2, R6 ;  /* 0x000000021208a825 */ /* 0x000fe200078e0206 */
[----:B------:R-:W-:Y:S02]  /*7be0*/  @!P0 LEA.HI R2, R0, R11, RZ, 0x2 ;  /* 0x0000000b00028211 */ /* 0x000fe400078f10ff */
[----:B------:R-:W-:Y:S01]  /*7bf0*/  @!P1 LOP3.LUT R0, R10, 0xfffffffc, RZ, 0xc0, !PT ;  /* 0xfffffffc0a009812 */ /* 0x000fe200078ec0ff */
[----:B------:R-:W-:Y:S01]  /*7c00*/  @!P2 IMAD.WIDE R10, R18, 0x2, R4 ;  /* 0x00000002120aa825 */ /* 0x000fe200078e0204 */
[----:B------:R-:W-:Y:S01]  /*7c10*/  @!P0 LOP3.LUT R2, R2, 0xfffffffc, RZ, 0xc0, !PT ;  /* 0xfffffffc02028812 */ /* 0x000fe200078ec0ff */
[----:B------:R1:W5:Y:S01]  /*7c20*/  @!P2 LD.E.64 R50, [R8.64] ;  /* 0x000000060832a980 */ /* 0x000362000c101b00 */
[----:B------:R-:W-:Y:S01]  /*7c30*/  CS2R R54, SRZ ;  /* 0x0000000000367805 */ /* 0x000fe2000001ff00 */
[----:B------:R-:W-:Y:S01]  /*7c40*/  CS2R R58, SRZ ;  /* 0x00000000003a7805 */ /* 0x000fe2000001ff00 */
[----:B------:R-:W-:Y:S01]  /*7c50*/  CS2R R52, SRZ ;  /* 0x0000000000347805 */ /* 0x000fe2000001ff00 */
[----:B------:R2:W5:Y:S01]  /*7c60*/  @!P2 LD.E.64 R30, [R10.64] ;  /* 0x000000060a1ea980 */ /* 0x000562000c101b00 */
[----:B------:R-:W-:Y:S01]  /*7c70*/  @!P1 IMAD.WIDE R12, R0, 0x2, R6 ;  /* 0x00000002000c9825 */ /* 0x000fe200078e0206 */
[----:B------:R-:W-:-:S04]  /*7c80*/  CS2R R56, SRZ ;  /* 0x0000000000387805 */ /* 0x000fc8000001ff00 */
[----:B------:R3:W5:Y:S01]  /*7c90*/  @!P1 LD.E.64 R52, [R12.64] ;  /* 0x000000060c349980 */ /* 0x000762000c101b00 */
[----:B-1----:R-:W-:-:S04]  /*7ca0*/  @!P1 IMAD.WIDE R8, R0, 0x2, R4 ;  /* 0x0000000200089825 */ /* 0x002fc800078e0204 */
[----:B--2---:R-:W-:Y:S01]  /*7cb0*/  @!P0 IMAD.WIDE R10, R2, 0x2, R6 ;  /* 0x00000002020a8825 */ /* 0x004fe200078e0206 */
[----:B------:R1:W5:Y:S04]  /*7cc0*/  @!P1 LD.E.64 R54, [R8.64] ;  /* 0x0000000608369980 */ /* 0x000368000c101b00 */
[----:B------:R2:W5:Y:S01]  /*7cd0*/  @!P0 LD.E.64 R58, [R10.64] ;  /* 0x000000060a3a8980 */ /* 0x000562000c101b00 */
[----:B---3--:R-:W-:Y:S01]  /*7ce0*/  IADD3 R12, R18, 0x28, RZ ;  /* 0x00000028120c7810 */ /* 0x008fe20007ffe0ff */
[----:B-1----:R-:W-:Y:S01]  /*7cf0*/  @!P0 IMAD.WIDE R8, R2, 0x2, R4 ;  /* 0x0000000202088825 */ /* 0x002fe200078e0204 */
[----:B--2---:R-:W-:-:S04]  /*7d00*/  IADD3 R10, R18, 0x18, RZ ;  /* 0x00000018120a7810 */ /* 0x004fc80007ffe0ff */
[----:B------:R1:W5:Y:S01]  /*7d10*/  @!P0 LD.E.64 R56, [R8.64] ;  /* 0x0000000608388980 */ /* 0x000362000c101b00 */
[----:B------:R-:W-:Y:S02]  /*7d20*/  IADD3 R11, R18, 0x20, RZ ;  /* 0x00000020120b7810 */ /* 0x000fe40007ffe0ff */
[----:B------:R-:W-:Y:S02]  /*7d30*/  ISETP.GE.AND P2, PT, R10, c[0x0][0x27c], PT ;  /* 0x00009f000a007a0c */ /* 0x000fe40003f46270 */
[----:B------:R-:W-:Y:S02]  /*7d40*/  ISETP.GE.AND P1, PT, R11, c[0x0][0x27c], PT ;  /* 0x00009f000b007a0c */ /* 0x000fe40003f26270 */
[----:B------:R-:W-:-:S11]  /*7d50*/  ISETP.GE.AND P0, PT, R12, c[0x0][0x27c], PT ;  /* 0x00009f000c007a0c */ /* 0x000fd60003f06270 */
[----:B------:R-:W-:Y:S02]  /*7d60*/  @!P1 SHF.R.S32.HI R2, RZ, 0x1f, R11 ;  /* 0x0000001fff029819 */ /* 0x000fe4000001140b */
[----:B------:R-:W-:Y:S02]  /*7d70*/  @!P0 SHF.R.S32.HI R0, RZ, 0x1f, R12 ;  /* 0x0000001fff008819 */ /* 0x000fe4000001140c */
[----:B-1----:R-:W-:Y:S02]  /*7d80*/  @!P2 SHF.R.S32.HI R8, RZ, 0x1f, R10 ;  /* 0x0000001fff08a819 */ /* 0x002fe4000001140a */
        /* <DEDUP_REMOVED lines=24> */
.L_x_694:
[----:B---34-:R-:W-:Y:S05]  /*7f10*/  BSYNC B0 ;  /* 0x0000000000007941 */ /* 0x018fea0003800000 */
.L_x_693:
[----:B-----5:R-:W-:Y:S01]  /*7f20*/  IMAD.MOV.U32 R0, RZ, RZ, R72 ;  /* 0x000000ffff007224 */ /* 0x020fe200078e0048 */
[----:B-1----:R-:W-:Y:S01]  /*7f30*/  LEA.HI R7, R60, R60, RZ, 0x1 ;  /* 0x0000003c3c077211 */ /* 0x002fe200078f08ff */
        /* <DEDUP_REMOVED lines=111> */
.L_x_698:
[----:B------:R-:W-:Y:S05]  /*8630*/  BSYNC B0 ;  /* 0x0000000000007941 */ /* 0x000fea0003800000 */
.L_x_697:
        /* <DEDUP_REMOVED lines=46> */
.L_x_700:
[----:B------:R-:W-:Y:S05]  /*8920*/  BSYNC B0 ;  /* 0x0000000000007941 */ /* 0x000fea0003800000 */
.L_x_699:
        /* <DEDUP_REMOVED lines=46> */
.L_x_702:
[----:B------:R-:W-:Y:S05]  /*8c10*/  BSYNC B0 ;  /* 0x0000000000007941 */ /* 0x000fea0003800000 */
.L_x_701:
        /* <DEDUP_REMOVED lines=46> */
.L_x_704:
[----:B------:R-:W-:Y:S05]  /*8f00*/  BSYNC B0 ;  /* 0x0000000000007941 */ /* 0x000fea0003800000 */
.L_x_703:
        /* <DEDUP_REMOVED lines=46> */
.L_x_706:
[----:B------:R-:W-:Y:S05]  /*91f0*/  BSYNC B0 ;  /* 0x0000000000007941 */ /* 0x000fea0003800000 */
.L_x_705:
        /* <DEDUP_REMOVED lines=45> */
.L_x_696:
[----:B------:R-:W-:Y:S05]  /*94d0*/  BSYNC B1 ;  /* 0x0000000000017941 */ /* 0x000fea0003800000 */
.L_x_695:
        /* <DEDUP_REMOVED lines=48> */
.L_x_709:
[----:B------:R-:W-:Y:S05]  /*97e0*/  BSYNC B0 ;  /* 0x0000000000007941 */ /* 0x000fea0003800000 */
.L_x_708:
        /* <DEDUP_REMOVED lines=46> */
.L_x_711:
[----:B------:R-:W-:Y:S05]  /*9ad0*/  BSYNC B0 ;  /* 0x0000000000007941 */ /* 0x000fea0003800000 */
.L_x_710:
        /* <DEDUP_REMOVED lines=46> */
.L_x_713:
[----:B------:R-:W-:Y:S05]  /*9dc0*/  BSYNC B0 ;  /* 0x0000000000007941 */ /* 0x000fea0003800000 */
.L_x_712:
        /* <DEDUP_REMOVED lines=46> */
.L_x_715:
[----:B------:R-:W-:Y:S05]  /*a0b0*/  BSYNC B0 ;  /* 0x0000000000007941 */ /* 0x000fea0003800000 */
.L_x_714:
        /* <DEDUP_REMOVED lines=46> */
.L_x_717:
[----:B------:R-:W-:Y:S05]  /*a3a0*/  BSYNC B0 ;  /* 0x0000000000007941 */ /* 0x000fea0003800000 */
.L_x_716:
        /* <DEDUP_REMOVED lines=46> */
.L_x_690:
        /* <DEDUP_REMOVED lines=39> */
[----:B------:R-:W-:Y:S01]  /*a900*/  IADD3 R11, R61, 0x20, RZ ;  /* 0x000000203d0b7810 */ /* 0x000fe20007ffe0ff */
[----:B------:R-:W-:Y:S01]  /*a910*/  CS2R R20, SRZ ;  /* 0x0000000000147805 */ /* 0x000fe2000001ff00 */
[----:B------:R-:W-:-:S02]  /*a920*/  ISETP.GE.AND P1, PT, R10, c[0x0][0x27c], PT ;  /* 0x00009f000a007a0c */ /* 0x000fc40003f26270 */
        /* <DEDUP_REMOVED lines=9> */
[----:B------:R3:W5:Y:S01]  /*a9c0*/  @!P2 LD.E.128 R20, [R8.64] ;  /* 0x000000060814a980 */ /* 0x000762000c101d00 */
[----:B------:R-:W-:Y:S01]  /*a9d0*/  CS2R R18, SRZ ;  /* 0x0000000000127805 */ /* 0x000fe2000001ff00 */
[--C-:B------:R-:W-:Y:S01]  /*a9e0*/  @!P1 IMAD.WIDE R12, R2, 0x2, R4.reuse ;  /* 0x00000002020c9825 */ /* 0x100fe200078e0204 */
[----:B------:R-:W-:Y:S01]  /*a9f0*/  CS2R R16, SRZ ;  /* 0x0000000000107805 */ /* 0x000fe2000001ff00 */
[----:B------:R-:W-:Y:S01]  /*aa00*/  CS2R R38, SRZ ;  /* 0x0000000000267805 */ /* 0x000fe2000001ff00 */
[----:B------:R-:W-:Y:S01]  /*aa10*/  CS2R R36, SRZ ;  /* 0x0000000000247805 */ /* 0x000fe2000001ff00 */
[C---:B------:R-:W-:Y:S01]  /*aa20*/  @!P0 IMAD.WIDE R10, R0.reuse, 0x2, R4 ;  /* 0x00000002000a8825 */ /* 0x040fe200078e0204 */
[----:B------:R-:W-:Y:S01]  /*aa30*/  CS2R R42, SRZ ;  /* 0x00000000002a7805 */ /* 0x000fe2000001ff00 */
[----:B------:R-:W-:Y:S01]  /*aa40*/  CS2R R40, SRZ ;  /* 0x0000000000287805 */ /* 0x000fe2000001ff00 */
[----:B------:R-:W-:Y:S01]  /*aa50*/  CS2R R54, SRZ ;  /* 0x0000000000367805 */ /* 0x000fe2000001ff00 */
[--C-:B-12---:R-:W-:Y:S01]  /*aa60*/  @!P0 IMAD.WIDE R4, R0, 0x2, R6.reuse ;  /* 0x0000000200048825 */ /* 0x106fe200078e0206 */
[----:B------:R-:W-:Y:S01]  /*aa70*/  CS2R R52, SRZ ;  /* 0x0000000000347805 */ /* 0x000fe2000001ff00 */
[----:B------:R-:W-:Y:S01]  /*aa80*/  CS2R R58, SRZ ;  /* 0x00000000003a7805 */ /* 0x000fe2000001ff00 */
[----:B------:R-:W-:Y:S01]  /*aa90*/  CS2R R56, SRZ ;  /* 0x0000000000387805 */ /* 0x000fe2000001ff00 */
[----:B------:R1:W5:Y:S04]  /*aaa0*/  @!P1 LD.E.128 R36, [R12.64] ;  /* 0x000000060c249980 */ /* 0x000368000c101d00 */
[----:B------:R1:W5:Y:S04]  /*aab0*/  @!P0 LD.E.128 R52, [R10.64] ;  /* 0x000000060a348980 */ /* 0x000368000c101d00 */
[----:B------:R1:W5:Y:S01]  /*aac0*/  @!P0 LD.E.128 R56, [R4.64] ;  /* 0x0000000604388980 */ /* 0x000362000c101d00 */
[----:B---3--:R-:W-:-:S04]  /*aad0*/  @!P1 IMAD.WIDE R8, R2, 0x2, R6 ;  /* 0x0000000202089825 */ /* 0x008fc800078e0206 */
[----:B------:R-:W-:Y:S01]  /*aae0*/  @!P2 IMAD.WIDE R6, R61, 0x2, R6 ;  /* 0x000000023d06a825 */ /* 0x000fe200078e0206 */
[----:B------:R1:W5:Y:S04]  /*aaf0*/  @!P1 LD.E.128 R40, [R8.64] ;  /* 0x0000000608289980 */ /* 0x000368000c101d00 */
[----:B------:R1:W5:Y:S02]  /*ab00*/  @!P2 LD.E.128 R16, [R6.64] ;  /* 0x000000060610a980 */ /* 0x000364000c101d00 */
.L_x_719:
[----:B------:R-:W-:Y:S05]  /*ab10*/  BSYNC B0 ;  /* 0x0000000000007941 */ /* 0x000fea0003800000 */
.L_x_718:
[----:B------:R-:W-:Y:S01]  /*ab20*/  IADD3 R2, R24, 0x40, RZ ;  /* 0x0000004018027810 */ /* 0x000fe20007ffe0ff */
[----:B-----5:R-:W-:Y:S01]  /*ab30*/  IMAD.MOV.U32 R0, RZ, RZ, R54 ;  /* 0x000000ffff007224 */ /* 0x020fe200078e0036 */
[----:B-1----:R-:W1:Y:S01]  /*ab40*/  SHFL.IDX PT, R7, R14, 0x1, 0x1e1f ;  /* 0x003e1f000e077f89 */ /* 0x002e6200000e0000 */
        /* <DEDUP_REMOVED lines=36> */
[----:B------:R-:W3:Y:S01]  /*ad90*/  SHFL.IDX PT, R5, R15, 0x1, 0x1e1f ;  /* 0x003e1f000f057f89 */ /* 0x000ee200000e0000 */
        /* <DEDUP_REMOVED lines=10> */
[----:B--2---:R2:W1:Y:S01]  /*ae40*/  SHFL.IDX PT, R6, R26, 0x1, 0x1e1f ;  /* 0x003e1f001a067f89 */ /* 0x00446200000e0000 */
        /* <DEDUP_REMOVED lines=11> */
[----:B--2---:R-:W-:Y:S01]  /*af00*/  PRMT R26, R8, 0x5410, R0 ;  /* 0x00005410081a7816 */ /* 0x004fe20000000000 */
[----:B------:R-:W-:Y:S05]  /*af10*/  @P0 BRA `(.L_x_721) ;  /* 0x0000023000000947 */ /* 0x000fea0003800000 */
[C---:B-1-34-:R-:W-:Y:S01]  /*af20*/  IADD3 R10, R61.reuse, 0x10, RZ ;  /* 0x000000103d0a7810 */ /* 0x05afe20007ffe0ff */
        /* <DEDUP_REMOVED lines=23> */
[--C-:B------:R-:W-:Y:S01]  /*b0a0*/  @!P0 IMAD.WIDE R4, R0, 0x2, R6.reuse ;  /* 0x0000000200048825 */ /* 0x100fe200078e0206 */
[----:B------:R-:W-:Y:S01]  /*b0b0*/  CS2R R84, SRZ ;  /* 0x0000000000547805 */ /* 0x000fe2000001ff00 */
[----:B------:R-:W-:Y:S01]  /*b0c0*/  CS2R R82, SRZ ;  /* 0x0000000000527805 */ /* 0x000fe2000001ff00 */
[----:B------:R-:W-:Y:S01]  /*b0d0*/  CS2R R80, SRZ ;  /* 0x0000000000507805 */ /* 0x000fe2000001ff00 */
[----:B------:R2:W5:Y:S04]  /*b0e0*/  @!P1 LD.E.128 R72, [R12.64] ;  /* 0x000000060c489980 */ /* 0x000568000c101d00 */
[----:B------:R2:W5:Y:S04]  /*b0f0*/  @!P0 LD.E.128 R84, [R10.64] ;  /* 0x000000060a548980 */ /* 0x000568000c101d00 */
[----:B------:R2:W5:Y:S01]  /*b100*/  @!P0 LD.E.128 R80, [R4.64] ;  /* 0x0000000604508980 */ /* 0x000562000c101d00 */
[----:B-1----:R-:W-:-:S04]  /*b110*/  @!P1 IMAD.WIDE R8, R2, 0x2, R6 ;  /* 0x0000000202089825 */ /* 0x002fc800078e0206 */
[----:B------:R-:W-:Y:S01]  /*b120*/  @!P2 IMAD.WIDE R6, R61, 0x2, R6 ;  /* 0x000000023d06a825 */ /* 0x000fe200078e0206 */
[----:B------:R2:W5:Y:S04]  /*b130*/  @!P1 LD.E.128 R76, [R8.64] ;  /* 0x00000006084c9980 */ /* 0x000568000c101d00 */
[----:B------:R2:W5:Y:S02]  /*b140*/  @!P2 LD.E.128 R64, [R6.64] ;  /* 0x000000060640a980 */ /* 0x000564000c101d00 */
.L_x_721:
[----:B-1-34-:R-:W-:Y:S05]  /*b150*/  BSYNC B0 ;  /* 0x0000000000007941 */ /* 0x01afea0003800000 */
.L_x_720:
[----:B--2--5:R-:W-:Y:S01]  /*b160*/  IMAD.MOV.U32 R5, RZ, RZ, R87 ;  /* 0x000000ffff057224 */ /* 0x024fe200078e0057 */
        /* <DEDUP_REMOVED lines=113> */
[----:B------:R-:W-:Y:S01]  /*b880*/  FMUL.FTZ R5, R21, R2 ;  /* 0x0000000215057220 */ /* 0x000fe20000410000 */
        /* <DEDUP_REMOVED lines=46> */
.L_x_725:
[----:B------:R-:W-:Y:S05]  /*bb70*/  BSYNC B0 ;  /* 0x0000000000007941 */ /* 0x000fea0003800000 */
.L_x_724:
        /* <DEDUP_REMOVED lines=117> */
.L_x_727:
[----:B------:R-:W-:Y:S05]  /*c2d0*/  BSYNC B0 ;  /* 0x0000000000007941 */ /* 0x000fea0003800000 */
.L_x_726:
        /* <DEDUP_REMOVED lines=116> */
.L_x_723:
[----:B------:R-:W-:Y:S05]  /*ca20*/  BSYNC B1 ;  /* 0x0000000000017941 */ /* 0x000fea0003800000 */
.L_x_722:
        /* <DEDUP_REMOVED lines=70> */
[----:B------:R-:W-:Y:S01]  /*ce90*/  HADD2.F32 R6, -RZ, R9.H0_H0 ;  /* 0x20000009ff067230 */ /* 0x000fe20000004100 */
[----:B------:R-:W-:Y:S01]  /*cea0*/  FMUL.FTZ R5, R22, R2 ;  /* 0x0000000216057220 */ /* 0x000fe20000410000 */
[----:B------:R-:W-:Y:S01]  /*ceb0*/  HADD2.F32 R7, -RZ, R99.H1_H1 ;  /* 0x30000063ff077230 */ /* 0x000fe20000004100 */
        /* <DEDUP_REMOVED lines=43> */
.L_x_729:
[----:B------:R-:W-:Y:S05]  /*d170*/  BSYNC B0 ;  /* 0x0000000000007941 */ /* 0x000fea0003800000 */
.L_x_728:
        /* <DEDUP_REMOVED lines=120> */
.L_x_731:
[----:B------:R-:W-:Y:S05]  /*d900*/  BSYNC B0 ;  /* 0x0000000000007941 */ /* 0x000fea0003800000 */
.L_x_730:
        /* <DEDUP_REMOVED lines=119> */
.L_x_707:
[----:B------:R-:W-:Y:S05]  /*e080*/  BSYNC B2 ;  /* 0x0000000000027941 */ /* 0x000fea0003800000 */
.L_x_689:
[----:B------:R-:W-:Y:S01]  /*e090*/  LOP3.LUT R2, R115, 0xfffffff8, RZ, 0xc0, !PT ;  /* 0xfffffff873027812 */ /* 0x000fe200078ec0ff */
[----:B-1----:R-:W-:Y:S01]  /*e0a0*/  IMAD.SHL.U32 R5, R112, 0x40, RZ ;  /* 0x0000004070057824 */ /* 0x002fe200078e00ff */
[----:B------:R-:W-:Y:S01]  /*e0b0*/  LOP3.LUT R4, R110, 0x7fffffe, RZ, 0xc0, !PT ;  /* 0x07fffffe6e047812 */ /* 0x000fe200078ec0ff */
[----:B------:R-:W-:-:S04]  /*e0c0*/  DEPBAR.LE SB0, 0x0 ;  /* 0x000080000000791a */ /* 0x000fc80000000000 */
[----:B------:R-:W-:Y:S01]  /*e0d0*/  IMAD.IADD R2, R165, 0x1, -R2 ;  /* 0x00000001a5027824 */ /* 0x000fe200078e0a02 */
[----:B------:R-:W-:Y:S01]  /*e0e0*/  LEA.HI R6, R93, R93, RZ, 0x1 ;  /* 0x0000005d5d067211 */ /* 0x000fe200078f08ff */
[----:B------:R-:W-:Y:S01]  /*e0f0*/  IMAD.IADD R149, R105, 0x1, -R4 ;  /* 0x0000000169957824 */ /* 0x000fe200078e0a04 */
[----:B------:R-:W-:Y:S01]  /*e100*/  SHF.R.S32.HI R7, RZ, 0x1f, R105 ;  /* 0x0000001fff077819 */ /* 0x000fe20000011469 */
[----:B------:R-:W-:Y:S01]  /*e110*/  IMAD R144, R145, -0x40, R190 ;  /* 0xffffffc091907824 */ /* 0x000fe200078e02be */
[----:B------:R-:W-:Y:S01]  /*e120*/  LEA.HI R0, R2, R2, RZ, 0x1 ;  /* 0x0000000202007211 */ /* 0x000fe200078f08ff */
[----:B------:R-:W-:Y:S01]  /*e130*/  IMAD.SHL.U32 R226, R226, 0x2, RZ ;  /* 0x00000002e2e27824 */ /* 0x000fe200078e00ff */
[----:B------:R-:W-:Y:S02]  /*e140*/  LOP3.LUT R6, R6, 0xfffffffe, RZ, 0xc0, !PT ;  /* 0xfffffffe06067812 */ /* 0x000fe400078ec0ff */
[----:B------:R-:W-:Y:S02]  /*e150*/  SHF.R.S32.HI R12, RZ, 0x1, R0 ;  /* 0x00000001ff0c7819 */ /* 0x000fe40000011400 */
[----:B------:R-:W-:Y:S01]  /*e160*/  LOP3.LUT R4, R0, 0x3fffffe, RZ, 0xc0, !PT ;  /* 0x03fffffe00047812 */ /* 0x000fe200078ec0ff */
[----:B------:R-:W-:Y:S01]  /*e170*/  IMAD.IADD R8, R93, 0x1, -R6 ;  /* 0x000000015d087824 */ /* 0x000fe200078e0a06 */
[----:B------:R-:W-:Y:S01]  /*e180*/  LEA.HI R7, R7, R105, RZ, 0x3 ;  /* 0x0000006907077211 */ /* 0x000fe200078f18ff */
[----:B------:R-:W-:Y:S01]  /*e190*/  IMAD.SHL.U32 R0, R12, 0x40, RZ ;  /* 0x000000400c007824 */ /* 0x000fe200078e00ff */
[----:B------:R-:W-:Y:S01]  /*e1a0*/  BAR.SYNC.DEFER_BLOCKING 0x0 ;  /* 0x0000000000007b1d */ /* 0x000fe20000010000 */
[----:B------:R-:W-:Y:S01]  /*e1b0*/  IMAD.IADD R9, R2, 0x1, -R4 ;  /* 0x0000000102097824 */ /* 0x000fe200078e0a04 */
[----:B------:R-:W-:Y:S01]  /*e1c0*/  LOP3.LUT R2, R5, 0xc0, RZ, 0xc0, !PT ;  /* 0x000000c005027812 */ /* 0x000fe200078ec0ff */
[----:B------:R-:W-:Y:S01]  /*e1d0*/  IMAD.SHL.U32 R4, R7, 0x20, RZ ;  /* 0x0000002007047824 */ /* 0x000fe200078e00ff */
[----:B------:R-:W-:Y:S01]  /*e1e0*/  LOP3.LUT R0, R0, 0xc0, RZ, 0xc0, !PT ;  /* 0x000000c000007812 */ /* 0x000fe200078ec0ff */
[----:B------:R-:W-:Y:S01]  /*e1f0*/  IMAD.SHL.U32 R6, R113, 0x8, RZ ;  /* 0x0000000871067824 */ /* 0x000fe200078e00ff */
[----:B------:R-:W-:Y:S01]  /*e200*/  LOP3.LUT P1, RZ, R12, 0x2, RZ, 0xc0, !PT ;  /* 0x000000020cff7812 */ /* 0x000fe2000782c0ff */
[----:B------:R-:W-:Y:S01]  /*e210*/  IMAD.SHL.U32 R5, R8, 0x8, RZ ;  /* 0x0000000808057824 */ /* 0x000fe200078e00ff */
[----:B-----5:R-:W-:-:S02]  /*e220*/  LOP3.LUT R147, R4, 0xffffff00, RZ, 0xc0, !PT ;  /* 0xffffff0004937812 */ /* 0x020fc400078ec0ff */
[----:B------:R-:W-:Y:S02]  /*e230*/  LOP3.LUT R6, R0, 0x8, R6, 0xf8, !PT ;  /* 0x0000000800067812 */ /* 0x000fe400078ef806 */
[----:B------:R-:W-:Y:S02]  /*e240*/  LOP3.LUT R5, R2, 0x8, R5, 0xf8, !PT ;  /* 0x0000000802057812 */ /* 0x000fe400078ef805 */
[----:B------:R-:W-:Y:S01]  /*e250*/  SHF.R.U32.HI R4, RZ, 0x3, R2 ;  /* 0x00000003ff047819 */ /* 0x000fe20000011602 */
[----:B------:R-:W-:Y:S01]  /*e260*/  IMAD R2, R150, 0x200, R147 ;  /* 0x0000020096027824 */ /* 0x000fe200078e0293 */
[----:B------:R-:W-:Y:S02]  /*e270*/  SHF.R.U32.HI R0, RZ, 0x3, R0 ;  /* 0x00000003ff007819 */ /* 0x000fe40000011600 */
[----:B------:R-:W-:Y:S01]  /*e280*/  LOP3.LUT R148, R5, R4, RZ, 0x3c, !PT ;  /* 0x0000000405947212 */ /* 0x000fe200078e3cff */
[----:B------:R-:W-:Y:S01]  /*e290*/  IMAD R4, R8, 0x8, R9 ;  /* 0x0000000808047824 */ /* 0x000fe200078e0209 */
[----:B------:R-:W-:Y:S01]  /*e2a0*/  LOP3.LUT R0, R6, R0, RZ, 0x3c, !PT ;  /* 0x0000000006007212 */ /* 0x000fe200078e3cff */
[----:B------:R-:W-:-:S04]  /*e2b0*/  IMAD R2, R149, 0x20, R2 ;  /* 0x0000002095027824 */ /* 0x000fc800078e0202 */
[----:B------:R-:W-:Y:S02]  /*e2c0*/  IMAD.U32 R0, R4, 0x20, R0 ;  /* 0x0000002004007824 */ /* 0x000fe400078e0000 */
[----:B------:R-:W-:Y:S02]  /*e2d0*/  IMAD.IADD R2, R148, 0x1, R2 ;  /* 0x0000000194027824 */ /* 0x000fe400078e0202 */
[----:B------:R-:W-:Y:S02]  /*e2e0*/  IMAD.SHL.U32 R208, R0, 0x2, RZ ;  /* 0x0000000200d07824 */ /* 0x000fe400078e00ff */
[----:B------:R-:W-:Y:S02]  /*e2f0*/  IMAD R0, R111, c[0x0][0x208], RZ ;  /* 0x000082006f007a24 */ /* 0x000fe400078e02ff */
[C---:B------:R-:W-:Y:S01]  /*e300*/  IMAD.WIDE.U32 R4, R145.reuse, c[0x0][0x208], RZ ;  /* 0x0000820091047a25 */ /* 0x040fe200078e00ff */
[----:B------:R-:W-:Y:S01]  /*e310*/  IADD3 R213, R208, 0x3120, RZ ;  /* 0x00003120d0d57810 */ /* 0x000fe20007ffe0ff */
[----:B------:R-:W-:Y:S02]  /*e320*/  LDSM.16.M88.4 R40, [R208+0x3100] ;  /* 0x00310000d028783b */ /* 0x000fe40000000200 */
[----:B------:R-:W-:-:S02]  /*e330*/  IMAD R0, R145, c[0x0][0x20c], R0 ;  /* 0x0000830091007a24 */ /* 0x000fc400078e0200 */
[----:B------:R-:W-:Y:S01]  /*e340*/  IMAD.SHL.U32 R211, R2, 0x2, RZ ;  /* 0x0000000202d37824 */ /* 0x000fe200078e00ff */
[C---:B------:R-:W-:Y:S01]  /*e350*/  LEA R2, P0, R4.reuse, R120, 0x6 ;  /* 0x0000007804027211 */ /* 0x040fe200078030ff */
[----:B------:R-:W-:Y:S01]  /*e360*/  IMAD.IADD R6, R5, 0x1, R0 ;  /* 0x0000000105067824 */ /* 0x000fe200078e0200 */
[----:B------:R-:W-:Y:S01]  /*e370*/  SEL R5, RZ, 0x2, P6 ;  /* 0x00000002ff057807 */ /* 0x000fe20003000000 */
[----:B------:R-:W-:Y:S01]  /*e380*/  LDSM.16.M88.4 R36, [R208+0x3500] ;  /* 0x00350000d024783b */ /* 0x000fe20000000200 */
[----:B------:R-:W-:Y:S01]  /*e390*/  SEL R0, RZ, 0x4, P3 ;  /* 0x00000004ff007807 */ /* 0x000fe20001800000 */
[----:B------:R-:W-:Y:S01]  /*e3a0*/  IMAD R212, R3, 0x2, R211 ;  /* 0x0000000203d47824 */ /* 0x000fe200078e02d3 */
[----:B------:R-:W-:Y:S01]  /*e3b0*/  LEA.HI.X R6, R4, R119, R6, 0x6, P0 ;  /* 0x0000007704067211 */ /* 0x000fe200000f3406 */
[----:B------:R-:W1:Y:S01]  /*e3c0*/  LDSM.16.M88.4 R8, [R211+0x7100] ;  /* 0x00710000d308783b */ /* 0x000e620000000200 */
[----:B---3--:R-:W-:Y:S02]  /*e3d0*/  LEA R16, P0, R2, c[0x0][0x1f8], 0x1 ;  /* 0x00007e0002107a11 */ /* 0x008fe400078008ff */
[----:B------:R-:W-:Y:S01]  /*e3e0*/  IADD3 R24, R0, R5, R114 ;  /* 0x0000000500187210 */ /* 0x000fe20007ffe072 */
[----:B------:R-:W2:Y:S01]  /*e3f0*/  LDSM.16.M88.4 R32, [R208+0x3900] ;  /* 0x00390000d020783b */ /* 0x000ea20000000200 */
[----:B------:R-:W-:-:S02]  /*e400*/  IADD3 R0, R208, 0x3100, RZ ;  /* 0x00003100d0007810 */ /* 0x000fc40007ffe0ff */
[----:B------:R-:W-:Y:S01]  /*e410*/  LEA.HI.X R17, R2, c[0x0][0x1fc], R6, 0x1, P0 ;  /* 0x00007f0002117a11 */ /* 0x000fe200000f0c06 */
[----:B------:R-:W-:Y:S01]  /*e420*/  IMAD.MOV.U32 R2, RZ, RZ, c[0x0][0x208] ;  /* 0x00008200ff027624 */ /* 0x000fe200078e00ff */
[----:B------:R-:W-:Y:S01]  /*e430*/  @P1 IADD3 R213, R0, -0x20, RZ ;  /* 0xffffffe000d51810 */ /* 0x000fe20007ffe0ff */
[----:B------:R-:W-:Y:S01]  /*e440*/  IMAD.IADD R0, R144, 0x1, -R92 ;  /* 0x0000000190007824 */ /* 0x000fe200078e0a5c */
[----:B------:R-:W3:Y:S01]  /*e450*/  LDSM.16.M88.4 R28, [R208+0x3d00] ;  /* 0x003d0000d01c783b */ /* 0x000ee20000000200 */
[----:B------:R-:W-:Y:S02]  /*e460*/  LOP3.LUT P1, RZ, R24, 0x2, RZ, 0xc0, !PT ;  /* 0x0000000218ff7812 */ /* 0x000fe4000782c0ff */
[C---:B------:R-:W-:Y:S01]  /*e470*/  SHF.L.U64.HI R7, R2.reuse, R116, c[0x0][0x20c] ;  /* 0x0000830002077619 */ /* 0x040fe20000010274 */
[----:B------:R-:W4:Y:S01]  /*e480*/  LDSM.16.M88.4 R12, [R211+0x6100] ;  /* 0x00610000d30c783b */ /* 0x000f220000000200 */
[----:B------:R-:W-:Y:S01]  /*e490*/  IMAD.SHL.U32 R2, R2, 0x40, RZ ;  /* 0x0000004002027824 */ /* 0x000fe200078e00ff */
[----:B------:R-:W-:-:S02]  /*e4a0*/  ISETP.LT.OR P3, PT, R0, 0x1, P5 ;  /* 0x000000010000780c */ /* 0x000fc40002f61670 */
[----:B------:R-:W-:Y:S01]  /*e4b0*/  ISETP.LT.OR P2, PT, R0, 0x1, !P1 ;  /* 0x000000010000780c */ /* 0x000fe20004f41670 */
[----:B------:R-:W-:Y:S01]  /*e4c0*/  LDSM.16.M88.4 R44, [R213] ;  /* 0x00000000d52c783b */ /* 0x000fe20000000200 */
[----:B------:R-:W-:Y:S02]  /*e4d0*/  IADD3 R18, P0, R2, R16, RZ ;  /* 0x0000001002127210 */ /* 0x000fe40007f1e0ff */
[----:B------:R-:W-:Y:S01]  /*e4e0*/  ISETP.LT.OR P1, PT, R0, 0x21, !P1 ;  /* 0x000000210000780c */ /* 0x000fe20004f21670 */
[----:B------:R-:W3:Y:S01]  /*e4f0*/  LDSM.16.M88.4 R20, [R212+0x6100] ;  /* 0x00610000d414783b */ /* 0x000ee20000000200 */
[----:B------:R-:W-:Y:S01]  /*e500*/  LOP3.LUT R2, R151, 0xffffffe0, RZ, 0xc0, !PT ;  /* 0xffffffe097027812 */ /* 0x000fe200078ec0ff */
[----:B------:R-:W-:Y:S01]  /*e510*/  IMAD.X R19, R7, 0x1, R17, P0 ;  /* 0x0000000107137824 */ /* 0x000fe200000e0611 */
[----:B------:R-:W-:Y:S01]  /*e520*/  LOP3.LUT P0, RZ, R24, 0x4, RZ, 0xc0, !PT ;  /* 0x0000000418ff7812 */ /* 0x000fe2000780c0ff */
[----:B------:R-:W4:Y:S02]  /*e530*/  LDSM.16.M88.4 R4, [R212+0x7100] ;  /* 0x00710000d404783b */ /* 0x000f240000000200 */
[----:B------:R-:W-:-:S02]  /*e540*/  IMAD.IADD R2, R165, 0x1, -R2 ;  /* 0x00000001a5027824 */ /* 0x000fc400078e0a02 */
[----:B------:R-:W-:Y:S04]  /*e550*/  LDSM.16.M88.4 R56, [R213+0x400] ;  /* 0x00040000d538783b */ /* 0x000fe80000000200 */
[----:B------:R-:W4:Y:S04]  /*e560*/  LDSM.16.M88.4 R52, [R213+0x800] ;  /* 0x00080000d534783b */ /* 0x000f280000000200 */
[----:B------:R-:W4:Y:S01]  /*e570*/  LDSM.16.M88.4 R48, [R213+0xc00] ;  /* 0x000c0000d530783b */ /* 0x000f220000000200 */
[----:B-1----:R-:W-:Y:S03]  /*e580*/  HMMA.16816.F32 R84, R8, R40, RZ ;  /* 0x000000280854723c */ /* 0x002fe600000018ff */
[----:B------:R-:W-:Y:S01]  /*e590*/  @!PT LDS RZ, [RZ] ;  /* 0x00000000fffff984 */ /* 0x000fe20000000800 */
[----:B------:R-:W-:Y:S01]  /*e5a0*/  @!PT LDS RZ, [RZ] ;  /* 0x00000000fffff984 */ /* 0x000fe20000000800 */
[----:B------:R-:W-:Y:S01]  /*e5b0*/  @!PT LDS RZ, [RZ] ;  /* 0x00000000fffff984 */ /* 0x000fe20000000800 */
[----:B------:R1:W-:Y:S01]  /*e5c0*/  LDGSTS.E.BYPASS.LTC128B.128 [R226+0x100], [R16.64], !P3 ;  /* 0x0010000010e27fae */ /* 0x0003e2000d901d46 */
[----:B------:R-:W-:-:S03]  /*e5d0*/  ISETP.NE.AND P3, PT, R117, RZ, PT ;  /* 0x000000ff7500720c */ /* 0x000fc60003f65270 */
[----:B------:R1:W-:Y:S01]  /*e5e0*/  LDGSTS.E.BYPASS.LTC128B.128 [R226+0x1100], [R16.64+0x40], !P2 ;  /* 0x0110004010e27fae */ /* 0x0003e2000d101d46 */
[C---:B------:R-:W-:Y:S01]  /*e5f0*/  ISETP.LT.OR P2, PT, R0.reuse, 0x1, !P0 ;  /* 0x000000010000780c */ /* 0x040fe20004741670 */
[----:B------:R-:W-:Y:S01]  /*e600*/  HMMA.16816.F32 R88, R8, R36, RZ ;  /* 0x000000240858723c */ /* 0x000fe200000018ff */
[----:B------:R-:W-:-:S07]  /*e610*/  ISETP.LT.OR P0, PT, R0, 0x21, !P0 ;  /* 0x000000210000780c */ /* 0x000fce0004701670 */
[----:B--2---:R-:W-:Y:S04]  /*e620*/  HMMA.16816.F32 R80, R8, R32, RZ ;  /* 0x000000200850723c */ /* 0x004fe800000018ff */
[----:B------:R1:W-:Y:S01]  /*e630*/  LDGSTS.E.BYPASS.LTC128B.128 [R226+0x2100], [R16.64+0x80], !P2 ;  /* 0x0210008010e27fae */ /* 0x0003e2000d101d46 */
[----:B------:R-:W-:-:S03]  /*e640*/  ISETP.LT.OR P2, PT, R0, 0x21, P5 ;  /* 0x000000210000780c */ /* 0x000fc60002f41670 */
[C---:B---3--:R-:W-:Y:S08]  /*e650*/  HMMA.16816.F32 R76, R8.reuse, R28, RZ ;  /* 0x0000001c084c723c */ /* 0x048ff000000018ff */
        /* <DEDUP_REMOVED lines=9> */
[----:B------:R-:W0:Y:S06]  /*e6f0*/  LDGDEPBAR ;  /* 0x00000000000079af */ /* 0x000e2c0000000000 */
[----:B------:R-:W-:Y:S08]  /*e700*/  HMMA.16816.F32 R64, R8, R30, RZ ;  /* 0x0000001e0840723c */ /* 0x000ff000000018ff */
[C---:B----4-:R-:W-:Y:S01]  /*e710*/  HMMA.16816.F32 R8, R12.reuse, R42, RZ ;  /* 0x0000002a0c08723c */ /* 0x050fe200000018ff */
[----:B-1----:R-:W-:Y:S07]  /*e720*/  LDSM.16.M88.4 R16, [R212+0x8100] ;  /* 0x00810000d410783b */ /* 0x002fee0000000200 */
[C---:B------:R-:W-:Y:S08]  /*e730*/  HMMA.16816.F32 R104, R12.reuse, R40, RZ ;  /* 0x000000280c68723c */ /* 0x040ff000000018ff */
[C---:B------:R-:W-:Y:S08]  /*e740*/  HMMA.16816.F32 R100, R12.reuse, R36, RZ ;  /* 0x000000240c64723c */ /* 0x040ff000000018ff */
[C---:B------:R-:W-:Y:S08]  /*e750*/  HMMA.16816.F32 R108, R12.reuse, R38, RZ ;  /* 0x000000260c6c723c */ /* 0x040ff000000018ff */
[C---:B------:R-:W-:Y:S08]  /*e760*/  HMMA.16816.F32 R96, R12.reuse, R32, RZ ;  /* 0x000000200c60723c */ /* 0x040ff000000018ff */
[C---:B------:R-:W-:Y:S01]  /*e770*/  HMMA.16816.F32 R92, R12.reuse, R34, RZ ;  /* 0x000000220c5c723c */ /* 0x040fe200000018ff */
[----:B------:R-:W-:Y:S07]  /*e780*/  LDSM.16.M88.4 R32, [R208+0x4100] ;  /* 0x00410000d020783b */ /* 0x000fee0000000200 */
[C---:B------:R-:W-:Y:S08]  /*e790*/  HMMA.16816.F32 R40, R12.reuse, R28, RZ ;  /* 0x0000001c0c28723c */ /* 0x040ff000000018ff */
[----:B------:R-:W-:Y:S01]  /*e7a0*/  HMMA.16816.F32 R36, R12, R30, RZ ;  /* 0x0000001e0c24723c */ /* 0x000fe200000018ff */
[----:B------:R-:W1:Y:S07]  /*e7b0*/  LDSM.16.M88.4 R28, [R211+0x8100] ;  /* 0x00810000d31c783b */ /* 0x000e6e0000000200 */
[----:B------:R-:W-:Y:S08]  /*e7c0*/  HMMA.16816.F32 R8, R20, R46, R8 ;  /* 0x0000002e1408723c */ /* 0x000ff00000001808 */
[C---:B------:R-:W-:Y:S08]  /*e7d0*/  HMMA.16816.F32 R12, R4.reuse, R44, R84 ;  /* 0x0000002c040c723c */ /* 0x040ff00000001854 */
[----:B------:R-:W-:Y:S01]  /*e7e0*/  HMMA.16816.F32 R124, R4, R46, R60 ;  /* 0x0000002e047c723c */ /* 0x000fe2000000183c */
[----:B------:R-:W2:Y:S07]  /*e7f0*/  LDSM.16.M88.4 R60, [R213+0x1000] ;  /* 0x00100000d53c783b */ /* 0x000eae0000000200 */
[----:B------:R-:W-:Y:S08]  /*e800*/  HMMA.16816.F32 R44, R20, R44, R104 ;  /* 0x0000002c142c723c */ /* 0x000ff00000001868 */
[C---:B------:R-:W-:Y:S08]  /*e810*/  HMMA.16816.F32 R84, R4.reuse, R52, R80 ;  /* 0x000000340454723c */ /* 0x040ff00000001850 */
[C---:B------:R-:W-:Y:S08]  /*e820*/  HMMA.16816.F32 R116, R4.reuse, R56, R88 ;  /* 0x000000380474723c */ /* 0x040ff00000001858 */
[C---:B------:R-:W-:Y:S08]  /*e830*/  HMMA.16816.F32 R76, R4.reuse, R48, R76 ;  /* 0x00000030044c723c */ /* 0x040ff0000000184c */
[C---:B------:R-:W-:Y:S01]  /*e840*/  HMMA.16816.F32 R80, R4.reuse, R58, R72 ;  /* 0x0000003a0450723c */ /* 0x040fe20000001848 */
[----:B------:R-:W-:Y:S07]  /*e850*/  LDSM.16.M88.4 R72, [R208+0x4900] ;  /* 0x00490000d048783b */ /* 0x000fee0000000200 */
[C---:B------:R-:W-:Y:S01]  /*e860*/  HMMA.16816.F32 R120, R4.reuse, R54, R68 ;  /* 0x000000360478723c */ /* 0x040fe20000001844 */
[----:B------:R-:W-:Y:S07]  /*e870*/  LDSM.16.M88.4 R68, [R208+0x4d00] ;  /* 0x004d0000d044783b */ /* 0x000fee0000000200 */
[----:B------:R-:W-:Y:S01]  /*e880*/  HMMA.16816.F32 R112, R4, R50, R64 ;  /* 0x000000320470723c */ /* 0x000fe20000001840 */
[----:B------:R-:W-:Y:S07]  /*e890*/  LDSM.16.M88.4 R64, [R208+0x4500] ;  /* 0x00450000d040783b */ /* 0x000fee0000000200 */
[----:B-1----:R-:W-:Y:S01]  /*e8a0*/  HMMA.16816.F32 R4, R28, R34, R8 ;  /* 0x000000221c04723c */ /* 0x002fe20000001808 */
[----:B------:R-:W-:Y:S07]  /*e8b0*/  LDSM.16.M88.4 R8, [R211+0xa100] ;  /* 0x00a10000d308783b */ /* 0x000fee0000000200 */
[C---:B------:R-:W-:Y:S08]  /*e8c0*/  HMMA.16816.F32 R128, R20.reuse, R52, R96 ;  /* 0x000000341480723c */ /* 0x040ff00000001860 */
[----:B------:R-:W-:Y:S08]  /*e8d0*/  HMMA.16816.F32 R104, R20, R54, R92 ;  /* 0x000000361468723c */ /* 0x000ff0000000185c */
[----:B------:R-:W-:Y:S01]  /*e8e0*/  HMMA.16816.F32 R52, R24, R32, R12 ;  /* 0x000000201834723c */ /* 0x000fe2000000180c */
[----:B------:R-:W1:Y:S07]  /*e8f0*/  LDSM.16.M88.4 R12, [R212+0x9100] ;  /* 0x00910000d40c783b */ /* 0x000e6e0000000200 */
[----:B------:R-:W-:Y:S01]  /*e900*/  HMMA.16816.F32 R132, R20, R48, R40 ;  /* 0x000000301484723c */ /* 0x000fe20000001828 */
[----:B------:R-:W3:Y:S07]  /*e910*/  LDSM.16.M88.4 R40, [R208+0x5100] ;  /* 0x00510000d028783b */ /* 0x000eee0000000200 */
[----:B------:R-:W-:Y:S08]  /*e920*/  HMMA.16816.F32 R44, R28, R32, R44 ;  /* 0x000000201c2c723c */ /* 0x000ff0000000182c */
[C---:B------:R-:W-:Y:S08]  /*e930*/  HMMA.16816.F32 R88, R20.reuse, R56, R100 ;  /* 0x000000381458723c */ /* 0x040ff00000001864 */
[C---:B------:R-:W-:Y:S08]  /*e940*/  HMMA.16816.F32 R96, R20.reuse, R58, R108 ;  /* 0x0000003a1460723c */ /* 0x040ff0000000186c */
[----:B------:R-:W-:Y:S01]  /*e950*/  HMMA.16816.F32 R92, R20, R50, R36 ;  /* 0x00000032145c723c */ /* 0x000fe20000001824 */
[----:B------:R-:W-:Y:S07]  /*e960*/  LDSM.16.M88.4 R36, [R213+0x2000] ;  /* 0x00200000d524783b */ /* 0x000fee0000000200 */
[----:B--2---:R-:W-:Y:S01]  /*e970*/  HMMA.16816.F32 R20, R16, R62, R4 ;  /* 0x0000003e1014723c */ /* 0x004fe20000001804 */
[----:B------:R-:W2:Y:S07]  /*e980*/  LDSM.16.M88.4 R4, [R211+0xb100] ;  /* 0x00b10000d304783b */ /* 0x000eae0000000200 */
[----:B------:R-:W-:Y:S01]  /*e990*/  HMMA.16816.F32 R56, R24, R34, R124 ;  /* 0x000000221838723c */ /* 0x000fe2000000187c */
[----:B------:R-:W4:Y:S07]  /*e9a0*/  LDSM.16.M88.4 R32, [R212+0xa100] ;  /* 0x00a10000d420783b */ /* 0x000f2e0000000200 */
[-C--:B------:R-:W-:Y:S08]  /*e9b0*/  HMMA.16816.F32 R48, R16, R60.reuse, R44 ;  /* 0x0000003c1030723c */ /* 0x080ff0000000182c */
[----:B-1----:R-:W-:Y:S08]  /*e9c0*/  HMMA.16816.F32 R52, R12, R60, R52 ;  /* 0x0000003c0c34723c */ /* 0x002ff00000001834 */
[C---:B---3--:R-:W-:Y:S01]  /*e9d0*/  HMMA.16816.F32 R44, R8.reuse, R42, R20 ;  /* 0x0000002a082c723c */ /* 0x048fe20000001814 */
[----:B------:R-:W1:Y:S07]  /*e9e0*/  LDSM.16.M88.4 R20, [R212+0xb100] ;  /* 0x00b10000d414783b */ /* 0x000e6e0000000200 */
[----:B------:R-:W-:Y:S08]  /*e9f0*/  HMMA.16816.F32 R48, R8, R40, R48 ;  /* 0x000000280830723c */ /* 0x000ff00000001830 */
[C---:B------:R-:W-:Y:S08]  /*ea00*/  HMMA.16816.F32 R116, R24.reuse, R64, R116 ;  /* 0x000000401874723c */ /* 0x040ff00000001874 */
[C---:B------:R-:W-:Y:S08]  /*ea10*/  HMMA.16816.F32 R136, R24.reuse, R72, R84 ;  /* 0x000000481888723c */ /* 0x040ff00000001854 */
[C---:B------:R-:W-:Y:S08]  /*ea20*/  HMMA.16816.F32 R140, R24.reuse, R68, R76 ;  /* 0x00000044188c723c */ /* 0x040ff0000000184c */
[C---:B------:R-:W-:Y:S08]  /*ea30*/  HMMA.16816.F32 R100, R24.reuse, R66, R80 ;  /* 0x000000421864723c */ /* 0x040ff00000001850 */
[C---:B------:R-:W-:Y:S08]  /*ea40*/  HMMA.16816.F32 R120, R24.reuse, R74, R120 ;  /* 0x0000004a1878723c */ /* 0x040ff00000001878 */
[----:B------:R-:W-:Y:S01]  /*ea50*/  HMMA.16816.F32 R124, R24, R70, R112 ;  /* 0x00000046187c723c */ /* 0x000fe20000001870 */
[----:B------:R-:W3:Y:S07]  /*ea60*/  LDSM.16.M88.4 R24, [R213+0x1400] ;  /* 0x00140000d518783b */ /* 0x000eee0000000200 */
[----:B--2---:R-:W-:Y:S08]  /*ea70*/  HMMA.16816.F32 R52, R4, R40, R52 ;  /* 0x000000280434723c */ /* 0x004ff00000001834 */
[----:B------:R-:W-:Y:S08]  /*ea80*/  HMMA.16816.F32 R56, R12, R62, R56 ;  /* 0x0000003e0c38723c */ /* 0x000ff00000001838 */
[----:B----4-:R-:W-:Y:S01]  /*ea90*/  HMMA.16816.F32 R76, R32, R38, R44 ;  /* 0x00000026204c723c */ /* 0x010fe2000000182c */
[----:B------:R-:W-:Y:S07]  /*eaa0*/  LDSM.16.M88.4 R44, [R213+0x1800] ;  /* 0x00180000d52c783b */ /* 0x000fee0000000200 */
[C---:B------:R-:W-:Y:S08]  /*eab0*/  HMMA.16816.F32 R80, R28.reuse, R64, R88 ;  /* 0x000000401c50723c */ /* 0x040ff00000001858 */
[C---:B------:R-:W-:Y:S08]  /*eac0*/  HMMA.16816.F32 R112, R28.reuse, R68, R132 ;  /* 0x000000441c70723c */ /* 0x040ff00000001884 */
[----:B------:R-:W-:Y:S01]  /*ead0*/  HMMA.16816.F32 R108, R28, R70, R92 ;  /* 0x000000461c6c723c */ /* 0x000fe2000000185c */
[----:B------:R-:W-:-:S07]  /*eae0*/  FMUL.FTZ R0, R76, c[0x0][0x320] ;  /* 0x0000c8004c007a20 */ /* 0x000fce0000410000 */
[----:B------:R-:W-:Y:S08]  /*eaf0*/  HMMA.16816.F32 R68, R32, R36, R48 ;  /* 0x000000242044723c */ /* 0x000ff00000001830 */
[C---:B------:R-:W-:Y:S08]  /*eb00*/  HMMA.16816.F32 R84, R28.reuse, R66, R96 ;  /* 0x000000421c54723c */ /* 0x040ff00000001860 */
[C---:B------:R-:W-:Y:S01]  /*eb10*/  HMMA.16816.F32 R88, R28.reuse, R72, R128 ;  /* 0x000000481c58723c */ /* 0x040fe20000001880 */
[----:B------:R2:W-:Y:S07]  /*eb20*/  MUFU.TANH R130, R0 ;  /* 0x0000000000827308 */ /* 0x0005ee0000002400 */
[----:B------:R-:W-:Y:S01]  /*eb30*/  HMMA.16816.F32 R104, R28, R74, R104 ;  /* 0x0000004a1c68723c */ /* 0x000fe20000001868 */
[----:B------:R-:W4:Y:S07]  /*eb40*/  LDSM.16.M88.4 R28, [R208+0x5500] ;  /* 0x00550000d01c783b */ /* 0x000f2e0000000200 */
[----:B-1----:R-:W-:Y:S01]  /*eb50*/  HMMA.16816.F32 R64, R20, R36, R52 ;  /* 0x000000241440723c */ /* 0x002fe20000001834 */
[----:B--2---:R-:W-:-:S04]  /*eb60*/  FMUL.FTZ R0, R77, c[0x0][0x320] ;  /* 0x0000c8004d007a20 */ /* 0x004fc80000410000 */
[----:B------:R1:W-:Y:S03]  /*eb70*/  MUFU.TANH R129, R0 ;  /* 0x0000000000817308 */ /* 0x0003e60000002400 */
[----:B------:R-:W-:Y:S01]  /*eb80*/  HMMA.16816.F32 R48, R4, R42, R56 ;  /* 0x0000002a0430723c */ /* 0x000fe20000001838 */
[----:B------:R-:W-:Y:S07]  /*eb90*/  LDSM.16.M88.4 R40, [R213+0x1c00] ;  /* 0x001c0000d528783b */ /* 0x000fee0000000200 */
[----:B---3--:R-:W-:Y:S01]  /*eba0*/  HMMA.16816.F32 R56, R16, R24, R80 ;  /* 0x000000181038723c */ /* 0x008fe20000001850 */
[----:B-1----:R-:W-:-:S07]  /*ebb0*/  FMUL.FTZ R0, R69, c[0x0][0x320] ;  /* 0x0000c80045007a20 */ /* 0x002fce0000410000 */
[C---:B------:R-:W-:Y:S01]  /*ebc0*/  HMMA.16816.F32 R60, R12.reuse, R24, R116 ;  /* 0x000000180c3c723c */ /* 0x040fe20000001874 */
[----:B------:R1:W-:Y:S07]  /*ebd0*/  MUFU.TANH R128, R0 ;  /* 0x0000000000807308 */ /* 0x0003ee0000002400 */
[-C--:B------:R-:W-:Y:S08]  /*ebe0*/  HMMA.16816.F32 R100, R12, R26.reuse, R100 ;  /* 0x0000001a0c64723c */ /* 0x080ff00000001864 */
[----:B------:R-:W-:Y:S01]  /*ebf0*/  HMMA.16816.F32 R52, R16, R26, R84 ;  /* 0x0000001a1034723c */ /* 0x000fe20000001854 */
[----:B-1----:R-:W-:Y:S01]  /*ec00*/  FMUL.FTZ R0, R68, c[0x0][0x320] ;  /* 0x0000c80044007a20 */ /* 0x002fe20000410000 */
[----:B------:R-:W1:Y:S03]  /*ec10*/  LDSM.16.M88.4 R24, [R213+0x2400] ;  /* 0x00240000d518783b */ /* 0x000e660000000200 */
[----:B------:R2:W3:Y:S03]  /*ec20*/  MUFU.TANH R119, R0 ;  /* 0x0000000000777308 */ /* 0x0004e60000002400 */
[----:B------:R-:W-:Y:S08]  /*ec30*/  HMMA.16816.F32 R36, R20, R38, R48 ;  /* 0x000000261424723c */ /* 0x000ff00000001830 */
[----:B----4-:R-:W-:Y:S01]  /*ec40*/  HMMA.16816.F32 R48, R8, R28, R56 ;  /* 0x0000001c0830723c */ /* 0x010fe20000001838 */
[----:B--2---:R-:W-:-:S07]  /*ec50*/  FMUL.FTZ R0, R67, c[0x0][0x320] ;  /* 0x0000c80043007a20 */ /* 0x004fce0000410000 */
[----:B------:R-:W-:Y:S01]  /*ec60*/  HMMA.16816.F32 R92, R12, R46, R120 ;  /* 0x0000002e0c5c723c */ /* 0x000fe20000001878 */
[----:B------:R2:W-:Y:S07]  /*ec70*/  MUFU.TANH R131, R0 ;  /* 0x0000000000837308 */ /* 0x0005ee0000002400 */
[----:B------:R-:W-:Y:S08]  /*ec80*/  HMMA.16816.F32 R52, R8, R30, R52 ;  /* 0x0000001e0834723c */ /* 0x000ff00000001834 */
[----:B------:R-:W-:Y:S01]  /*ec90*/  HMMA.16816.F32 R84, R12, R44, R136 ;  /* 0x0000002c0c54723c */ /* 0x000fe20000001888 */
[----:B--2---:R-:W-:-:S04]  /*eca0*/  FMUL.FTZ R0, R71, c[0x0][0x320] ;  /* 0x0000c80047007a20 */ /* 0x004fc80000410000 */
[----:B------:R2:W-:Y:S03]  /*ecb0*/  MUFU.TANH R132, R0 ;  /* 0x0000000000847308 */ /* 0x0005e60000002400 */
[----:B-1----:R-:W-:Y:S08]  /*ecc0*/  HMMA.16816.F32 R72, R32, R24, R48 ;  /* 0x000000182048723c */ /* 0x002ff00000001830 */
[----:B------:R-:W-:Y:S01]  /*ecd0*/  HMMA.16816.F32 R48, R4, R28, R60 ;  /* 0x0000001c0430723c */ /* 0x000fe2000000183c */
[----:B--2---:R-:W-:-:S07]  /*ece0*/  FMUL.FTZ R0, R64, c[0x0][0x320] ;  /* 0x0000c80040007a20 */ /* 0x004fce0000410000 */
[C---:B------:R-:W-:Y:S01]  /*ecf0*/  HMMA.16816.F32 R96, R12.reuse, R40, R140 ;  /* 0x000000280c60723c */ /* 0x040fe2000000188c */
[----:B------:R1:W-:Y:S07]  /*ed00*/  MUFU.TANH R118, R0 ;  /* 0x0000000000767308 */ /* 0x0003ee0000002400 */
[----:B------:R-:W-:Y:S01]  /*ed10*/  HMMA.16816.F32 R80, R12, R42, R124 ;  /* 0x0000002a0c50723c */ /* 0x000fe2000000187c */
[----:B------:R-:W2:Y:S07]  /*ed20*/  LDSM.16.M88.4 R12, [R208+0x5900] ;  /* 0x00590000d00c783b */ /* 0x000eae0000000200 */
        /* <DEDUP_REMOVED lines=10> */
[----:B-1----:R-:W-:-:S04]  /*edd0*/  FMUL.FTZ R0, R36, c[0x0][0x320] ;  /* 0x0000c80024007a20 */ /* 0x002fc80000410000 */
[----:B------:R1:W-:Y:S03]  /*ede0*/  MUFU.TANH R117, R0 ;  /* 0x0000000000757308 */ /* 0x0003e60000002400 */
[----:B------:R-:W-:Y:S01]  /*edf0*/  HMMA.16816.F32 R48, R16, R42, R108 ;  /* 0x0000002a1030723c */ /* 0x000fe2000000186c */
[----:B------:R-:W-:Y:S07]  /*ee00*/  LDSM.16.M88.4 R40, [R213+0x2800] ;  /* 0x00280000d528783b */ /* 0x000fee0000000200 */
[----:B------:R-:W-:Y:S01]  /*ee10*/  HMMA.16816.F32 R28, R20, R26, R28 ;  /* 0x0000001a141c723c */ /* 0x000fe2000000181c */
[----:B-1----:R-:W-:-:S07]  /*ee20*/  FMUL.FTZ R0, R37, c[0x0][0x320] ;  /* 0x0000c80025007a20 */ /* 0x002fce0000410000 */
[----:B--2---:R-:W-:Y:S01]  /*ee30*/  HMMA.16816.F32 R16, R8, R12, R76 ;  /* 0x0000000c0810723c */ /* 0x004fe2000000184c */
[----:B------:R1:W-:Y:S02]  /*ee40*/  MUFU.TANH R116, R0 ;  /* 0x0000000000747308 */ /* 0x0003e40000002400 */
[----:B-1----:R-:W-:-:S06]  /*ee50*/  FMUL.FTZ R0, R38, c[0x0][0x320] ;  /* 0x0000c80026007a20 */ /* 0x002fcc0000410000 */
[----:B------:R1:W-:Y:S02]  /*ee60*/  MUFU.TANH R91, R0 ;  /* 0x00000000005b7308 */ /* 0x0003e40000002400 */
[----:B-1----:R-:W-:Y:S02]  /*ee70*/  FMUL.FTZ R0, R39, c[0x0][0x320] ;  /* 0x0000c80027007a20 */ /* 0x002fe40000410000 */
[----:B------:R-:W1:Y:S04]  /*ee80*/  LDSM.16.M88.4 R36, [R208+0x5d00] ;  /* 0x005d0000d024783b */ /* 0x000e680000000200 */
[----:B------:R2:W-:Y:S02]  /*ee90*/  MUFU.TANH R90, R0 ;  /* 0x00000000005a7308 */ /* 0x0005e40000002400 */
[----:B--2---:R-:W-:-:S06]  /*eea0*/  FMUL.FTZ R0, R65, c[0x0][0x320] ;  /* 0x0000c80041007a20 */ /* 0x004fcc0000410000 */
[----:B------:R2:W-:Y:S02]  /*eeb0*/  MUFU.TANH R88, R0 ;  /* 0x0000000000587308 */ /* 0x0005e40000002400 */
[----:B--2---:R-:W-:Y:S02]  /*eec0*/  FMUL.FTZ R0, R66, c[0x0][0x320] ;  /* 0x0000c80042007a20 */ /* 0x004fe40000410000 */
[C---:B------:R-:W-:Y:S04]  /*eed0*/  HMMA.16816.F32 R64, R4.reuse, R12, R84 ;  /* 0x0000000c0440723c */ /* 0x040fe80000001854 */
[----:B------:R2:W-:Y:S04]  /*eee0*/  MUFU.TANH R89, R0 ;  /* 0x0000000000597308 */ /* 0x0005e80000002400 */
[C---:B-1----:R-:W-:Y:S08]  /*eef0*/  HMMA.16816.F32 R96, R4.reuse, R36, R96 ;  /* 0x000000240460723c */ /* 0x042ff00000001860 */
[----:B------:R-:W-:Y:S01]  /*ef00*/  HMMA.16816.F32 R80, R4, R38, R80 ;  /* 0x000000260450723c */ /* 0x000fe20000001850 */
[----:B--2---:R-:W-:-:S04]  /*ef10*/  FMUL.FTZ R0, R70, c[0x0][0x320] ;  /* 0x0000c80046007a20 */ /* 0x004fc80000410000 */
[----:B------:R1:W-:Y:S03]  /*ef20*/  MUFU.TANH R104, R0 ;  /* 0x0000000000687308 */ /* 0x0003e60000002400 */
[-C--:B------:R-:W-:Y:S07]  /*ef30*/  HMMA.16816.F32 R68, R4, R14.reuse, R92 ;  /* 0x0000000e0444723c */ /* 0x080fee000000185c */
[----:B------:R-:W-:Y:S01]  /*ef40*/  SHF.R.S32.HI R4, RZ, 0x1f, R150 ;  /* 0x0000001fff047819 */ /* 0x000fe20000011496 */
[----:B------:R-:W-:Y:S01]  /*ef50*/  FMUL.FTZ R7, R28, c[0x0][0x320] ;  /* 0x0000c8001c077a20 */ /* 0x000fe20000410000 */
[----:B------:R-:W-:Y:S01]  /*ef60*/  SHF.R.S32.HI R5, RZ, 0x1f, R2 ;  /* 0x0000001fff057819 */ /* 0x000fe20000011402 */
[----:B------:R-:W-:Y:S02]  /*ef70*/  HMMA.16816.F32 R12, R8, R14, R56 ;  /* 0x0000000e080c723c */ /* 0x000fe40000001838 */
[----:B------:R-:W-:Y:S01]  /*ef80*/  MUFU.TANH R59, R7 ;  /* 0x00000007003b7308 */ /* 0x000fe20000002400 */
[----:B-1----:R-:W-:-:S05]  /*ef90*/  FMUL.FTZ R0, R72, c[0x0][0x320] ;  /* 0x0000c80048007a20 */ /* 0x002fca0000410000 */
[----:B------:R-:W-:Y:S02]  /*efa0*/  HMMA.16816.F32 R48, R8, R38, R48 ;  /* 0x000000260830723c */ /* 0x000fe40000001830 */
[----:B------:R1:W2:Y:S02]  /*efb0*/  MUFU.TANH R136, R0 ;  /* 0x0000000000887308 */ /* 0x0002a40000002400 */
[----:B-1----:R-:W-:-:S06]  /*efc0*/  FMUL.FTZ R0, R73, c[0x0][0x320] ;  /* 0x0000c80049007a20 */ /* 0x002fcc0000410000 */
[----:B------:R1:W4:Y:S02]  /*efd0*/  MUFU.TANH R137, R0 ;  /* 0x0000000000897308 */ /* 0x0003240000002400 */
[----:B-1----:R-:W-:-:S06]  /*efe0*/  FMUL.FTZ R0, R52, c[0x0][0x320] ;  /* 0x0000c80034007a20 */ /* 0x002fcc0000410000 */
[----:B------:R1:W1:Y:S02]  /*eff0*/  MUFU.TANH R138, R0 ;  /* 0x00000000008a7308 */ /* 0x0002640000002400 */
[----:B-1----:R-:W-:-:S06]  /*f000*/  FMUL.FTZ R0, R53, c[0x0][0x320] ;  /* 0x0000c80035007a20 */ /* 0x002fcc0000410000 */
[----:B------:R1:W-:Y:S02]  /*f010*/  MUFU.TANH R100, R0 ;  /* 0x0000000000647308 */ /* 0x0003e40000002400 */
[----:B-1----:R-:W-:-:S06]  /*f020*/  FMUL.FTZ R0, R75, c[0x0][0x320] ;  /* 0x0000c8004b007a20 */ /* 0x002fcc0000410000 */
[----:B------:R1:W-:Y:S02]  /*f030*/  MUFU.TANH R84, R0 ;  /* 0x0000000000547308 */ /* 0x0003e40000002400 */
[----:B-1----:R-:W-:-:S06]  /*f040*/  FMUL.FTZ R0, R44, c[0x0][0x320] ;  /* 0x0000c8002c007a20 */ /* 0x002fcc0000410000 */
[----:B------:R1:W1:Y:S02]  /*f050*/  MUFU.TANH R72, R0 ;  /* 0x0000000000487308 */ /* 0x0002640000002400 */
[----:B-1----:R-:W-:-:S06]  /*f060*/  FMUL.FTZ R0, R45, c[0x0][0x320] ;  /* 0x0000c8002d007a20 */ /* 0x002fcc0000410000 */
[----:B------:R1:W-:Y:S02]  /*f070*/  MUFU.TANH R106, R0 ;  /* 0x00000000006a7308 */ /* 0x0003e40000002400 */
[----:B-1----:R-:W-:-:S06]  /*f080*/  FMUL.FTZ R0, R46, c[0x0][0x320] ;  /* 0x0000c8002e007a20 */ /* 0x002fcc0000410000 */
[----:B------:R1:W-:Y:S02]  /*f090*/  MUFU.TANH R75, R0 ;  /* 0x00000000004b7308 */ /* 0x0003e40000002400 */
[----:B-1----:R-:W-:Y:S02]  /*f0a0*/  FMUL.FTZ R0, R47, c[0x0][0x320] ;  /* 0x0000c8002f007a20 */ /* 0x002fe40000410000 */
[----:B------:R-:W-:Y:S01]  /*f0b0*/  HMMA.16816.F32 R44, R8, R36, R60 ;  /* 0x00000024082c723c */ /* 0x000fe2000000183c */
[----:B------:R-:W1:Y:S03]  /*f0c0*/  LDSM.16.M88.4 R8, [R213+0x2c00] ;  /* 0x002c0000d508783b */ /* 0x000e660000000200 */
[----:B------:R2:W-:Y:S01]  /*f0d0*/  MUFU.TANH R73, R0 ;  /* 0x0000000000497308 */ /* 0x0005e20000002400 */
[----:B------:R-:W-:-:S04]  /*f0e0*/  DEPBAR.LE SB0, 0x0 ;  /* 0x000080000000791a */ /* 0x000fc80000000000 */
[----:B------:R-:W-:Y:S01]  /*f0f0*/  HMMA.16816.F32 R36, R32, R42, R12 ;  /* 0x0000002a2024723c */ /* 0x000fe2000000180c */
[----:B--2---:R-:W-:-:S04]  /*f100*/  FMUL.FTZ R0, R54, c[0x0][0x320] ;  /* 0x0000c80036007a20 */ /* 0x004fc80000410000 */
[----:B------:R2:W-:Y:S02]  /*f110*/  MUFU.TANH R77, R0 ;  /* 0x00000000004d7308 */ /* 0x0005e40000002400 */
[----:B--2---:R-:W-:Y:S01]  /*f120*/  LEA.HI R0, R4, R150, RZ, 0x2 ;  /* 0x0000009604007211 */ /* 0x004fe200078f10ff */
[----:B------:R-:W-:Y:S02]  /*f130*/  FMUL.FTZ R4, R55, c[0x0][0x320] ;  /* 0x0000c80037047a20 */ /* 0x000fe40000410000 */
[----:B------:R-:W-:Y:S01]  /*f140*/  HMMA.16816.F32 R52, R32, R40, R16 ;  /* 0x000000282034723c */ /* 0x000fe20000001810 */
[----:B------:R-:W-:Y:S02]  /*f150*/  LOP3.LUT R0, R0, 0xffffffc, RZ, 0xc0, !PT ;  /* 0x0ffffffc00007812 */ /* 0x000fe400078ec0ff */
[----:B------:R2:W-:Y:S03]  /*f160*/  MUFU.TANH R76, R4 ;  /* 0x00000004004c7308 */ /* 0x0005e60000002400 */
[----:B------:R-:W-:Y:S01]  /*f170*/  IMAD.IADD R6, R150, 0x1, -R0 ;  /* 0x0000000196067824 */ /* 0x000fe200078e0a00 */
[----:B------:R-:W-:Y:S01]  /*f180*/  LEA.HI R0, R146, R146, RZ, 0x1 ;  /* 0x0000009292007211 */ /* 0x000fe200078f08ff */
[----:B------:R-:W-:Y:S01]  /*f190*/  FMUL.FTZ R16, R29, c[0x0][0x320] ;  /* 0x0000c8001d107a20 */ /* 0x000fe20000410000 */
[-C--:B-1----:R-:W-:Y:S03]  /*f1a0*/  HMMA.16816.F32 R24, R20, R8.reuse, R96 ;  /* 0x000000081418723c */ /* 0x082fe60000001860 */
[----:B------:R-:W-:Y:S05]  /*f1b0*/  MUFU.TANH R107, R16 ;  /* 0x00000010006b7308 */ /* 0x000fea0000002400 */
[----:B------:R-:W-:Y:S01]  /*f1c0*/  HMMA.16816.F32 R44, R32, R8, R44 ;  /* 0x00000008202c723c */ /* 0x000fe2000000182c */
[----:B--2---:R-:W-:-:S04]  /*f1d0*/  LEA.HI R4, R5, R2, RZ, 0x2 ;  /* 0x0000000205047211 */ /* 0x004fc800078f10ff */
[C---:B------:R-:W-:Y:S02]  /*f1e0*/  LEA.HI.SX32 R5, R4.reuse, R189, 0x1e ;  /* 0x000000bd04057211 */ /* 0x040fe400078ff2ff */
[----:B------:R-:W-:Y:S01]  /*f1f0*/  LOP3.LUT R4, R4, 0x7ffffffc, RZ, 0xc0, !PT ;  /* 0x7ffffffc04047812 */ /* 0x000fe200078ec0ff */
[----:B------:R-:W-:Y:S02]  /*f200*/  HMMA.16816.F32 R32, R32, R10, R48 ;  /* 0x0000000a2020723c */ /* 0x000fe40000001830 */
        /* <DEDUP_REMOVED lines=9> */
[----:B------:R-:W-:Y:S02]  /*f2a0*/  IMAD.MOV.U32 R7, RZ, RZ, -0x40 ;  /* 0xffffffc0ff077424 */ /* 0x000fe400078e00ff */
[----:B------:R-:W-:-:S02]  /*f2b0*/  IMAD R159, R5, 0x8, R0 ;  /* 0x00000008059f7824 */ /* 0x000fc400078e0200 */
[----:B------:R-:W-:Y:S02]  /*f2c0*/  IMAD R7, R145, R7, 0x1 ;  /* 0x0000000191077424 */ /* 0x000fe400078e0207 */
[----:B------:R-:W-:Y:S01]  /*f2d0*/  @P4 IMAD.HI.U32 R5, R159, c[0x0][0x2c8], RZ ;  /* 0x0000b2009f054a27 */ /* 0x000fe200078e00ff */
[----:B------:R-:W-:Y:S03]  /*f2e0*/  STL [R1+0x6c], R159 ;  /* 0x00006c9f01007387 */ /* 0x000fe60000100800 */
[----:B------:R-:W-:Y:S01]  /*f2f0*/  IMAD.MOV.U32 R0, RZ, RZ, R159 ;  /* 0x000000ffff007224 */ /* 0x000fe200078e009f */
[----:B------:R-:W-:Y:S01]  /*f300*/  @P4 SHF.R.U32.HI R0, RZ, c[0x0][0x2cc], R5 ;  /* 0x0000b300ff004a19 */ /* 0x000fe20000011605 */
[----:B------:R-:W-:Y:S02]  /*f310*/  FMUL.FTZ R5, R74, c[0x0][0x320] ;  /* 0x0000c8004a057a20 */ /* 0x000fe40000410000 */
[----:B------:R-:W-:-:S02]  /*f320*/  IMAD.SHL.U32 R18, R2, 0x2, RZ ;  /* 0x0000000202127824 */ /* 0x000fc400078e00ff */
[----:B-1----:R-:W-:Y:S01]  /*f330*/  FMUL.FTZ R6, R31, c[0x0][0x320] ;  /* 0x0000c8001f067a20 */ /* 0x002fe20000410000 */
[----:B------:R-:W1:Y:S01]  /*f340*/  SHFL.IDX PT, R12, R0, RZ, 0x1c1f ;  /* 0x001c1fff000c7589 */ /* 0x000e6200000e0000 */
[----:B------:R2:W-:Y:S01]  /*f350*/  MUFU.TANH R62, R5 ;  /* 0x00000005003e7308 */ /* 0x0005e20000002400 */
[----:B------:R-:W-:Y:S01]  /*f360*/  IADD3 R2, -R18, R7, R190 ;  /* 0x0000000712027210 */ /* 0x000fe20007ffe1be */
[C---:B------:R-:W-:Y:S01]  /*f370*/  HMMA.16816.F32 R28, R20.reuse, R40, R64 ;  /* 0x00000028141c723c */ /* 0x040fe20000001840 */
[----:B------:R-:W1:Y:S01]  /*f380*/  SHFL.IDX PT, R13, R0, 0x1, 0x1c1f ;  /* 0x003c1f00000d7f89 */ /* 0x000e6200000e0000 */
[----:B------:R-:W-:Y:S02]  /*f390*/  FMUL.FTZ R34, R34, c[0x0][0x320] ;  /* 0x0000c80022227a20 */ /* 0x000fe40000410000 */
[----:B------:R-:W-:Y:S01]  /*f3a0*/  FMUL.FTZ R35, R35, c[0x0][0x320] ;  /* 0x0000c80023237a20 */ /* 0x000fe20000410000 */
[----:B------:R-:W1:Y:S01]  /*f3b0*/  SHFL.IDX PT, R15, R0, 0x2, 0x1c1f ;  /* 0x005c1f00000f7f89 */ /* 0x000e6200000e0000 */
[----:B------:R3:W-:Y:S02]  /*f3c0*/  MUFU.TANH R101, R6 ;  /* 0x0000000600657308 */ /* 0x0007e40000002400 */
[----:B------:R-:W-:Y:S01]  /*f3d0*/  HMMA.16816.F32 R40, R20, R42, R68 ;  /* 0x0000002a1428723c */ /* 0x000fe20000001844 */
[----:B------:R1:W4:Y:S04]  /*f3e0*/  SHFL.IDX PT, R14, R0, 0x3, 0x1c1f ;  /* 0x007c1f00000e7f89 */ /* 0x00032800000e0000 */
[----:B------:R4:W-:Y:S01]  /*f3f0*/  STL [R1+0x7c], R18 ;  /* 0x00007c1201007387 */ /* 0x0009e20000100800 */
[----:B--2---:R-:W-:-:S02]  /*f400*/  FMUL.FTZ R5, R52, c[0x0][0x320] ;  /* 0x0000c80034057a20 */ /* 0x004fc40000410000 */
[----:B------:R-:W-:Y:S02]  /*f410*/  HMMA.16816.F32 R20, R20, R10, R80 ;  /* 0x0000000a1414723c */ /* 0x000fe40000001850 */
[----:B------:R2:W-:Y:S01]  /*f420*/  MUFU.TANH R173, R5 ;  /* 0x0000000500ad7308 */ /* 0x0005e20000002400 */
[----:B---3--:R-:W-:-:S04]  /*f430*/  @P2 SHF.R.S32.HI R6, RZ, 0x1f, R204 ;  /* 0x0000001fff062819 */ /* 0x008fc800000114cc */
[----:B------:R-:W-:Y:S02]  /*f440*/  FMUL.FTZ R11, R27, c[0x0][0x320] ;  /* 0x0000c8001b0b7a20 */ /* 0x000fe40000410000 */
[----:B-1----:R-:W-:Y:S02]  /*f450*/  @P2 IMAD R0, R152, R204, RZ ;  /* 0x000000cc98002224 */ /* 0x002fe400078e02ff */
[----:B--2---:R-:W-:-:S04]  /*f460*/  @P2 IMAD.WIDE.U32 R4, R204, R153, R154 ;  /* 0x00000099cc042225 */ /* 0x004fc800078e009a */
[----:B------:R-:W-:Y:S01]  /*f470*/  @P2 IMAD R0, R6, R153, R0 ;  /* 0x0000009906002224 */ /* 0x000fe200078e0200 */
[----:B------:R-:W-:Y:S01]  /*f480*/  BAR.SYNC.DEFER_BLOCKING 0x0 ;  /* 0x0000000000007b1d */ /* 0x000fe20000010000 */
[C---:B------:R-:W-:Y:S01]  /*f490*/  @P2 LEA R16, P0, R4.reuse, c[0x0][0x1c8], 0x1 ;  /* 0x0000720004102a11 */ /* 0x040fe200078008ff */
[----:B------:R-:W-:Y:S02]  /*f4a0*/  FMUL.FTZ R6, R53, c[0x0][0x320] ;  /* 0x0000c80035067a20 */ /* 0x000fe40000410000 */
[----:B------:R-:W-:Y:S02]  /*f4b0*/  @P2 IMAD.IADD R0, R5, 0x1, R0 ;  /* 0x0000000105002824 */ /* 0x000fe400078e0200 */
[----:B------:R1:W-:Y:S03]  /*f4c0*/  MUFU.TANH R176, R6 ;  /* 0x0000000600b07308 */ /* 0x0003e60000002400 */
        /* <DEDUP_REMOVED lines=17> */
[----:B------:R-:W-:Y:S01]  /*f5e0*/  IMNMX R0, R6, R0, PT ;  /* 0x0000000006007217 */ /* 0x000fe20003800200 */
        /* <DEDUP_REMOVED lines=11> */
[----:B------:R-:W-:Y:S02]  /*f6a0*/  FSEL R53, R128, -INF , P1 ;  /* 0xff80000080357808 */ /* 0x000fe40000800000 */
        /* <DEDUP_REMOVED lines=12> */
[----:B------:R-:W-:Y:S02]  /*f770*/  ISETP.GT.AND P0, PT, R2, 0x1, PT ;  /* 0x000000010200780c */ /* 0x000fe40003f04270 */
[----:B------:R-:W-:Y:S02]  /*f780*/  FSEL R29, R118, -INF , P1 ;  /* 0xff800000761d7808 */ /* 0x000fe40000800000 */
[----:B------:R-:W-:Y:S02]  /*f790*/  FSEL R36, R88, -INF , P0 ;  /* 0xff80000058247808 */ /* 0x000fe40000000000 */
[C---:B------:R-:W-:Y:S02]  /*f7a0*/  ISETP.GT.AND P1, PT, R2.reuse, 0x8, PT ;  /* 0x000000080200780c */ /* 0x040fe40003f24270 */
[----:B------:R-:W-:Y:S01]  /*f7b0*/  ISETP.GT.AND P0, PT, R2, 0x9, PT ;  /* 0x000000090200780c */ /* 0x000fe20003f04270 */
[----:B--2---:R-:W-:Y:S01]  /*f7c0*/  FMUL.FTZ R6, R40, c[0x0][0x320] ;  /* 0x0000c80028067a20 */ /* 0x004fe20000410000 */
[----:B------:R-:W-:-:S02]  /*f7d0*/  FSEL R37, R117, -INF , P1 ;  /* 0xff80000075257808 */ /* 0x000fc40000800000 */
[----:B------:R-:W-:Y:S01]  /*f7e0*/  ISETP.GT.AND P1, PT, R2, 0x10, PT ;  /* 0x000000100200780c */ /* 0x000fe20003f24270 */
[----:B------:R2:W4:Y:S03]  /*f7f0*/  MUFU.TANH R12, R6 ;  /* 0x00000006000c7308 */ /* 0x0005260000002400 */
[----:B------:R-:W-:Y:S02]  /*f800*/  FSEL R58, R72, -INF , P1 ;  /* 0xff800000483a7808 */ /* 0x000fe40000800000 */
[----:B------:R-:W-:-:S04]  /*f810*/  ISETP.GT.AND P1, PT, R2, 0x18, PT ;  /* 0x000000180200780c */ /* 0x000fc80003f24270 */
[----:B------:R-:W-:Y:S02]  /*f820*/  FSEL R59, R59, -INF , P1 ;  /* 0xff8000003b3b7808 */ /* 0x000fe40000800000 */
[----:B------:R-:W-:-:S04]  /*f830*/  ISETP.GT.AND P1, PT, R2, 0x20, PT ;  /* 0x000000200200780c */ /* 0x000fc80003f24270 */
[----:B---3--:R-:W-:Y:S01]  /*f840*/  FSEL R179, R14, -INF , P1 ;  /* 0xff8000000eb37808 */ /* 0x008fe20000800000 */
[----:B--2---:R-:W-:Y:S01]  /*f850*/  FMUL.FTZ R6, R41, c[0x0][0x320] ;  /* 0x0000c80029067a20 */ /* 0x004fe20000410000 */
[----:B------:R-:W-:-:S03]  /*f860*/  ISETP.GT.AND P1, PT, R2, 0x28, PT ;  /* 0x000000280200780c */ /* 0x000fc60003f24270 */
[----:B------:R2:W-:Y:S01]  /*f870*/  MUFU.TANH R7, R6 ;  /* 0x0000000600077308 */ /* 0x0005e20000002400 */
[----:B----4-:R-:W-:Y:S02]  /*f880*/  FSEL R180, R12, -INF , P1 ;  /* 0xff8000000cb47808 */ /* 0x010fe40000800000 */
[----:B------:R-:W-:Y:S01]  /*f890*/  ISETP.GT.AND P1, PT, R2, 0x30, PT ;  /* 0x000000300200780c */ /* 0x000fe20003f24270 */
[----:B--2---:R-:W-:Y:S01]  /*f8a0*/  FMUL.FTZ R6, R24, c[0x0][0x320] ;  /* 0x0000c80018067a20 */ /* 0x004fe20000410000 */
[----:B------:R-:W-:Y:S02]  /*f8b0*/  FSEL R24, R116, -INF , P0 ;  /* 0xff80000074187808 */ /* 0x000fe40000000000 */
[----:B------:R-:W-:Y:S01]  /*f8c0*/  ISETP.GT.AND P0, PT, R2, 0x11, PT ;  /* 0x000000110200780c */ /* 0x000fe20003f04270 */
[----:B------:R2:W3:Y:S03]  /*f8d0*/  MUFU.TANH R9, R6 ;  /* 0x0000000600097308 */ /* 0x0004e60000002400 */
[----:B------:R-:W-:-:S02]  /*f8e0*/  FSEL R106, R106, -INF , P0 ;  /* 0xff8000006a6a7808 */ /* 0x000fc40000000000 */
[----:B------:R-:W-:-:S04]  /*f8f0*/  ISETP.GT.AND P0, PT, R2, 0x19, PT ;  /* 0x000000190200780c */ /* 0x000fc80003f04270 */
[----:B------:R-:W-:Y:S02]  /*f900*/  FSEL R107, R107, -INF , P0 ;  /* 0xff8000006b6b7808 */ /* 0x000fe40000000000 */
[----:B------:R-:W-:-:S04]  /*f910*/  ISETP.GT.AND P0, PT, R2, 0x21, PT ;  /* 0x000000210200780c */ /* 0x000fc80003f04270 */
[----:B------:R-:W-:Y:S01]  /*f920*/  FSEL R181, R13, -INF , P0 ;  /* 0xff8000000db57808 */ /* 0x000fe20000000000 */
[----:B--2---:R-:W-:Y:S01]  /*f930*/  FMUL.FTZ R6, R25, c[0x0][0x320] ;  /* 0x0000c80019067a20 */ /* 0x004fe20000410000 */
[C---:B------:R-:W-:Y:S02]  /*f940*/  ISETP.GT.AND P0, PT, R2.reuse, 0x29, PT ;  /* 0x000000290200780c */ /* 0x040fe40003f04270 */
[----:B---3--:R-:W-:Y:S01]  /*f950*/  FSEL R247, R9, -INF , P1 ;  /* 0xff80000009f77808 */ /* 0x008fe20000800000 */
[----:B------:R2:W3:Y:S01]  /*f960*/  MUFU.TANH R8, R6 ;  /* 0x0000000600087308 */ /* 0x0004e20000002400 */
[----:B------:R-:W-:Y:S01]  /*f970*/  FSEL R182, R7, -INF , P0 ;  /* 0xff80000007b67808 */ /* 0x000fe20000000000 */
[----:B------:R-:W-:Y:S01]  /*f980*/  FMUL.FTZ R7, R21, c[0x0][0x320] ;  /* 0x0000c80015077a20 */ /* 0x000fe20000410000 */
[----:B------:R-:W-:Y:S01]  /*f990*/  ISETP.GT.AND P0, PT, R2, 0x31, PT ;  /* 0x000000310200780c */ /* 0x000fe20003f04270 */
[----:B------:R-:W-:Y:S01]  /*f9a0*/  FMUL.FTZ R9, R26, c[0x0][0x320] ;  /* 0x0000c8001a097a20 */ /* 0x000fe20000410000 */
[----:B------:R-:W-:-:S03]  /*f9b0*/  ISETP.GT.AND P1, PT, R2, 0x38, PT ;  /* 0x000000380200780c */ /* 0x000fc60003f24270 */
[----:B------:R-:W4:Y:S01]  /*f9c0*/  MUFU.TANH R12, R7 ;  /* 0x00000007000c7308 */ /* 0x000f220000002400 */
[----:B--2---:R-:W-:Y:S01]  /*f9d0*/  FMUL.FTZ R6, R20, c[0x0][0x320] ;  /* 0x0000c80014067a20 */ /* 0x004fe20000410000 */
[----:B---3--:R-:W-:Y:S01]  /*f9e0*/  FSEL R250, R8, -INF , P0 ;  /* 0xff80000008fa7808 */ /* 0x008fe20000000000 */
[----:B------:R-:W-:Y:S01]  /*f9f0*/  FMUL.FTZ R8, R43, c[0x0][0x320] ;  /* 0x0000c8002b087a20 */ /* 0x000fe20000410000 */
[----:B------:R-:W-:-:S04]  /*fa00*/  ISETP.GT.AND P0, PT, R2, 0x39, PT ;  /* 0x000000390200780c */ /* 0x000fc80003f04270 */
[----:B------:R2:W3:Y:S01]  /*fa10*/  MUFU.TANH R14, R6 ;  /* 0x00000006000e7308 */ /* 0x0004e20000002400 */
[----:B----4-:R-:W-:Y:S01]  /*fa20*/  FSEL R236, R12, -INF , P0 ;  /* 0xff8000000cec7808 */ /* 0x010fe20000000000 */
[----:B------:R-:W-:Y:S01]  /*fa30*/  FMUL.FTZ R7, R30, c[0x0][0x320] ;  /* 0x0000c8001e077a20 */ /* 0x000fe20000410000 */
[----:B------:R-:W-:-:S05]  /*fa40*/  ISETP.GT.AND P0, PT, R0, 0x1, PT ;  /* 0x000000010000780c */ /* 0x000fca0003f04270 */
[----:B------:R-:W-:Y:S01]  /*fa50*/  MUFU.TANH R8, R8 ;  /* 0x0000000800087308 */ /* 0x000fe20000002400 */
[----:B------:R-:W-:Y:S02]  /*fa60*/  FSEL R20, R131, -INF , P0 ;  /* 0xff80000083147808 */ /* 0x000fe40000000000 */
[----:B------:R-:W-:Y:S02]  /*fa70*/  ISETP.GT.AND P0, PT, R0, 0x9, PT ;  /* 0x000000090000780c */ /* 0x000fe40003f04270 */
[----:B--2---:R-:W-:-:S03]  /*fa80*/  FMNMX.FTZ R6, R29, R36, !PT ;  /* 0x000000241d067209 */ /* 0x004fc60007810000 */
[----:B------:R2:W4:Y:S01]  /*fa90*/  MUFU.TANH R21, R7 ;  /* 0x0000000700157308 */ /* 0x0005220000002400 */
        /* <DEDUP_REMOVED lines=9> */
[----:B------:R-:W-:Y:S01]  /*fb30*/  FMNMX.FTZ R2, R106, R2, !PT ;  /* 0x000000026a027209 */ /* 0x000fe20007810000 */
[----:B--2---:R-:W-:Y:S01]  /*fb40*/  FMUL.FTZ R7, R42, c[0x0][0x320] ;  /* 0x0000c8002a077a20 */ /* 0x004fe20000410000 */
[----:B------:R-:W-:Y:S01]  /*fb50*/  FSEL R23, R91, -INF , P1 ;  /* 0xff8000005b177808 */ /* 0x000fe20000800000 */
[----:B------:R2:W3:Y:S01]  /*fb60*/  MUFU.TANH R13, R6 ;  /* 0x00000006000d7308 */ /* 0x0004e20000002400 */
[----:B------:R-:W-:Y:S02]  /*fb70*/  FMNMX.FTZ R2, R59, R2, !PT ;  /* 0x000000023b027209 */ /* 0x000fe40007810000 */
[----:B------:R-:W-:Y:S02]  /*fb80*/  ISETP.GT.AND P1, PT, R0, 0x10, PT ;  /* 0x000000100000780c */ /* 0x000fe40003f24270 */
[----:B------:R-:W-:-:S02]  /*fb90*/  FMNMX.FTZ R2, R107, R2, !PT ;  /* 0x000000026b027209 */ /* 0x000fc40007810000 */
[----:B------:R-:W-:Y:S01]  /*fba0*/  FSEL R28, R90, -INF , P0 ;  /* 0xff8000005a1c7808 */ /* 0x000fe20000000000 */
[----:B------:R-:W1:Y:S01]  /*fbb0*/  MUFU.TANH R10, R7 ;  /* 0x00000007000a7308 */ /* 0x000e620000002400 */
[----:B------:R-:W-:Y:S02]  /*fbc0*/  FMNMX.FTZ R2, R179, R2, !PT ;  /* 0x00000002b3027209 */ /* 0x000fe40007810000 */
[----:B------:R-:W-:Y:S02]  /*fbd0*/  ISETP.GT.AND P0, PT, R0, 0x11, PT ;  /* 0x000000110000780c */ /* 0x000fe40003f04270 */
[----:B------:R-:W-:Y:S02]  /*fbe0*/  FMNMX.FTZ R2, R181, R2, !PT ;  /* 0x00000002b5027209 */ /* 0x000fe40007810000 */
[----:B------:R-:W-:Y:S01]  /*fbf0*/  FSEL R43, R75, -INF , P1 ;  /* 0xff8000004b2b7808 */ /* 0x000fe20000800000 */
[----:B------:R-:W1:Y:S01]  /*fc00*/  MUFU.TANH R9, R11 ;  /* 0x0000000b00097308 */ /* 0x000e620000002400 */
[----:B------:R-:W-:-:S02]  /*fc10*/  FMNMX.FTZ R2, R180, R2, !PT ;  /* 0x00000002b4027209 */ /* 0x000fc40007810000 */
[----:B--2---:R-:W-:Y:S02]  /*fc20*/  FMNMX.FTZ R6, R19, R20, !PT ;  /* 0x0000001413067209 */ /* 0x004fe40007810000 */
[----:B------:R-:W-:Y:S02]  /*fc30*/  FMNMX.FTZ R2, R182, R2, !PT ;  /* 0x00000002b6027209 */ /* 0x000fe40007810000 */
[----:B------:R-:W-:Y:S01]  /*fc40*/  FMNMX.FTZ R6, R23, R6, !PT ;  /* 0x0000000617067209 */ /* 0x000fe20007810000 */
[----:B------:R2:W1:Y:S01]  /*fc50*/  MUFU.TANH R11, R18 ;  /* 0x00000012000b7308 */ /* 0x0004620000002400 */
[----:B------:R-:W-:Y:S02]  /*fc60*/  FMNMX.FTZ R2, R247, R2, !PT ;  /* 0x00000002f7027209 */ /* 0x000fe40007810000 */
[----:B------:R-:W-:Y:S02]  /*fc70*/  FMNMX.FTZ R6, R28, R6, !PT ;  /* 0x000000061c067209 */ /* 0x000fe40007810000 */
[----:B------:R-:W-:-:S02]  /*fc80*/  FMNMX.FTZ R2, R250, R2, !PT ;  /* 0x00000002fa027209 */ /* 0x000fc40007810000 */
[----:B------:R-:W-:Y:S02]  /*fc90*/  ISETP.GT.AND P1, PT, R0, 0x18, PT ;  /* 0x000000180000780c */ /* 0x000fe40003f24270 */
[----:B------:R-:W-:Y:S02]  /*fca0*/  FSEL R48, R73, -INF , P0 ;  /* 0xff80000049307808 */ /* 0x000fe40000000000 */
[----:B------:R-:W-:Y:S02]  /*fcb0*/  FMNMX.FTZ R6, R43, R6, !PT ;  /* 0x000000062b067209 */ /* 0x000fe40007810000 */
[----:B------:R-:W-:Y:S02]  /*fcc0*/  FMNMX.FTZ R2, R232, R2, !PT ;  /* 0x00000002e8027209 */ /* 0x000fe40007810000 */
[----:B------:R-:W-:Y:S01]  /*fcd0*/  ISETP.GT.AND P0, PT, R0, 0x19, PT ;  /* 0x000000190000780c */ /* 0x000fe20003f04270 */
[----:B--2---:R-:W-:Y:S01]  /*fce0*/  FMUL.FTZ R18, R47, c[0x0][0x320] ;  /* 0x0000c8002f127a20 */ /* 0x004fe20000410000 */
[----:B------:R-:W-:-:S02]  /*fcf0*/  FSEL R49, R61, -INF , P1 ;  /* 0xff8000003d317808 */ /* 0x000fc40000800000 */
[----:B------:R-:W-:Y:S02]  /*fd00*/  FMNMX.FTZ R6, R48, R6, !PT ;  /* 0x0000000630067209 */ /* 0x000fe40007810000 */
[----:B------:R-:W-:Y:S02]  /*fd10*/  FMNMX.FTZ R7, R236, R2, !PT ;  /* 0x00000002ec077209 */ /* 0x000fe40007810000 */
[C---:B------:R-:W-:Y:S02]  /*fd20*/  ISETP.GT.AND P1, PT, R0.reuse, 0x20, PT ;  /* 0x000000200000780c */ /* 0x040fe40003f24270 */
[----:B------:R-:W-:Y:S02]  /*fd30*/  FSEL R101, R101, -INF , P0 ;  /* 0xff80000065657808 */ /* 0x000fe40000000000 */
[----:B------:R-:W-:Y:S02]  /*fd40*/  FMNMX.FTZ R2, R49, R6, !PT ;  /* 0x0000000631027209 */ /* 0x000fe40007810000 */
[----:B------:R-:W-:Y:S01]  /*fd50*/  ISETP.GT.AND P0, PT, R0, 0x21, PT ;  /* 0x000000210000780c */ /* 0x000fe20003f04270 */
[----:B------:R-:W2:Y:S01]  /*fd60*/  SHFL.BFLY PT, R6, R7, 0x2, 0x1f ;  /* 0x0c401f0007067f89 */ /* 0x000ea200000e0000 */
[----:B----4-:R-:W-:-:S02]  /*fd70*/  FSEL R155, R21, -INF , P1 ;  /* 0xff800000159b7808 */ /* 0x010fc40000800000 */
[----:B------:R-:W-:Y:S02]  /*fd80*/  FMNMX.FTZ R2, R101, R2, !PT ;  /* 0x0000000265027209 */ /* 0x000fe40007810000 */
[----:B------:R-:W-:Y:S02]  /*fd90*/  ISETP.GT.AND P1, PT, R0, 0x28, PT ;  /* 0x000000280000780c */ /* 0x000fe40003f24270 */
[----:B---3--:R-:W-:Y:S01]  /*fda0*/  FSEL R172, R13, -INF , P0 ;  /* 0xff8000000dac7808 */ /* 0x008fe20000000000 */
[----:B------:R-:W-:Y:S01]  /*fdb0*/  FMUL.FTZ R13, R46, c[0x0][0x320] ;  /* 0x0000c8002e0d7a20 */ /* 0x000fe20000410000 */
[----:B------:R-:W-:Y:S02]  /*fdc0*/  FMNMX.FTZ R2, R155, R2, !PT ;  /* 0x000000029b027209 */ /* 0x000fe40007810000 */
[----:B------:R-:W-:Y:S02]  /*fdd0*/  ISETP.GT.AND P0, PT, R0, 0x29, PT ;  /* 0x000000290000780c */ /* 0x000fe40003f04270 */
[----:B-1----:R-:W-:Y:S01]  /*fde0*/  FSEL R174, R10, -INF , P1 ;  /* 0xff8000000aae7808 */ /* 0x002fe20000800000 */
[----:B------:R-:W-:Y:S01]  /*fdf0*/  MUFU.TANH R13, R13 ;  /* 0x0000000d000d7308 */ /* 0x000fe20000002400 */
[----:B------:R-:W-:-:S02]  /*fe00*/  FMNMX.FTZ R2, R172, R2, !PT ;  /* 0x00000002ac027209 */ /* 0x000fc40007810000 */
[----:B------:R-:W-:Y:S02]  /*fe10*/  ISETP.GT.AND P1, PT, R0, 0x30, PT ;  /* 0x000000300000780c */ /* 0x000fe40003f24270 */
[----:B------:R-:W-:Y:S01]  /*fe20*/  FSEL R175, R8, -INF , P0 ;  /* 0xff80000008af7808 */ /* 0x000fe20000000000 */
[----:B------:R-:W-:Y:S01]  /*fe30*/  FMUL.FTZ R8, R44, c[0x0][0x320] ;  /* 0x0000c8002c087a20 */ /* 0x000fe20000410000 */
[----:B------:R-:W-:Y:S01]  /*fe40*/  FMNMX.FTZ R2, R174, R2, !PT ;  /* 0x00000002ae027209 */ /* 0x000fe20007810000 */
[----:B------:R-:W1:Y:S01]  /*fe50*/  MUFU.TANH R10, R15 ;  /* 0x0000000f000a7308 */ /* 0x000e620000002400 */
[----:B------:R-:W-:Y:S02]  /*fe60*/  ISETP.GT.AND P0, PT, R0, 0x31, PT ;  /* 0x000000310000780c */ /* 0x000fe40003f04270 */
[----:B------:R-:W-:Y:S02]  /*fe70*/  FSEL R221, R12, -INF , P1 ;  /* 0xff8000000cdd7808 */ /* 0x000fe40000800000 */
[----:B------:R-:W-:-:S02]  /*fe80*/  FMNMX.FTZ R2, R175, R2, !PT ;  /* 0x00000002af027209 */ /* 0x000fc40007810000 */
[----:B------:R-:W-:Y:S01]  /*fe90*/  FSEL R224, R9, -INF , P0 ;  /* 0xff80000009e07808 */ /* 0x000fe20000000000 */
[----:B------:R-:W-:Y:S01]  /*fea0*/  MUFU.TANH R12, R8 ;  /* 0x00000008000c7308 */ /* 0x000fe20000002400 */
[C---:B------:R-:W-:Y:S02]  /*feb0*/  ISETP.GT.AND P1, PT, R0.reuse, 0x38, PT ;  /* 0x000000380000780c */ /* 0x040fe40003f24270 */
[----:B------:R-:W-:Y:S02]  /*fec0*/  ISETP.GT.AND P0, PT, R0, 0x39, PT ;  /* 0x000000390000780c */ /* 0x000fe40003f04270 */
[----:B------:R-:W-:Y:S01]  /*fed0*/  FMNMX.FTZ R0, R221, R2, !PT ;  /* 0x00000002dd007209 */ /* 0x000fe20007810000 */
[----:B------:R-:W-:Y:S01]  /*fee0*/  FMUL.FTZ R2, R45, c[0x0][0x320] ;  /* 0x0000c8002d027a20 */ /* 0x000fe20000410000 */
[----:B------:R-:W-:Y:S01]  /*fef0*/  FSEL R223, R11, -INF , P1 ;  /* 0xff8000000bdf7808 */ /* 0x000fe20000800000 */
[----:B------:R-:W-:Y:S01]  /*ff00*/  FMUL.FTZ R11, R39, c[0x0][0x320] ;  /* 0x0000c800270b7a20 */ /* 0x000fe20000410000 */
[----:B------:R-:W-:Y:S01]  /*ff10*/  FMNMX.FTZ R0, R224, R0, !PT ;  /* 0x00000000e0007209 */ /* 0x000fe20007810000 */
[----:B------:R3:W4:Y:S01]  /*ff20*/  MUFU.TANH R8, R2 ;  /* 0x0000000200087308 */ /* 0x0007220000002400 */
[----:B-1----:R-:W-:-:S02]  /*ff30*/  FSEL R227, R10, -INF , P0 ;  /* 0xff8000000ae37808 */ /* 0x002fc40000000000 */
[----:B------:R-:W-:Y:S02]  /*ff40*/  FMNMX.FTZ R0, R223, R0, !PT ;  /* 0x00000000df007209 */ /* 0x000fe40007810000 */
[----:B--2---:R-:W-:Y:S02]  /*ff50*/  FMNMX.FTZ R6, R7, R6, !PT ;  /* 0x0000000607067209 */ /* 0x004fe40007810000 */
[----:B------:R-:W-:Y:S01]  /*ff60*/  FMNMX.FTZ R0, R227, R0, !PT ;  /* 0x00000000e3007209 */ /* 0x000fe20007810000 */
[----:B------:R-:W-:Y:S01]  /*ff70*/  MUFU.TANH R14, R11 ;  /* 0x0000000b000e7308 */ /* 0x000fe20000002400 */
[C---:B------:R-:W-:Y:S01]  /*ff80*/  ISETP.GT.AND P1, PT, R4.reuse, 0x19, PT ;  /* 0x000000190400780c */ /* 0x040fe20003f24270 */
[----:B------:R-:W-:Y:S01]  /*ff90*/  SHFL.BFLY PT, R103, R6, 0x1, 0x1f ;  /* 0x0c201f0006677f89 */ /* 0x000fe200000e0000 */
[----:B------:R-:W-:Y:S02]  /*ffa0*/  ISETP.GT.AND P0, PT, R4, 0x20, PT ;  /* 0x000000200400780c */ /* 0x000fe40003f04270 */
[----:B------:R-:W-:Y:S01]  /*ffb0*/  FSEL R100, R100, -INF , P1 ;  /* 0xff80000064647808 */ /* 0x000fe20000800000 */
[----:B------:R-:W1:Y:S01]  /*ffc0*/  SHFL.BFLY PT, R7, R0, 0x2, 0x1f ;  /* 0x0c401f0000077f89 */ /* 0x000e6200000e0000 */
[----:B------:R-:W-:Y:S01]  /*ffd0*/  ISETP.GT.AND P1, PT, R4, 0x21, PT ;  /* 0x000000210400780c */ /* 0x000fe20003f24270 */
[----:B---3--:R-:W-:Y:S01]  /*ffe0*/  FMUL.FTZ R2, R32, c[0x0][0x320] ;  /* 0x0000c80020027a20 */ /* 0x008fe20000410000 */
[----:B------:R-:W-:Y:S01]  /*fff0*/  FSEL R173, R173, -INF , P0 ;  /* 0xff800000adad7808 */ /* 0x000fe20000000000 */
[----:B------:R-:W-:Y:S01]  /*10000*/  MUFU.TANH R11, R18 ;  /* 0x00000012000b7308 */ /* 0x000fe20000002400 */
[----:B------:R-:W-:-:S02]  /*10010*/  FSEL R176, R176, -INF , P1 ;  /* 0xff800000b0b07808 */ /* 0x000fc40000800000 */
[C---:B------:R-:W-:Y:S02]  /*10020*/  ISETP.GT.AND P1, PT, R4.reuse, 0x29, PT ;  /* 0x000000290400780c */ /* 0x040fe40003f24270 */
[----:B------:R-:W-:Y:S02]  /*10030*/  ISETP.GT.AND P0, PT, R4, 0x28, PT ;  /* 0x000000280400780c */ /* 0x000fe40003f04270 */
[----:B------:R-:W-:Y:S01]  /*10040*/  FSEL R178, R60, -INF , P1 ;  /* 0xff8000003cb27808 */ /* 0x000fe20000800000 */
[----:B------:R2:W3:Y:S01]  /*10050*/  MUFU.TANH R10, R2 ;  /* 0x00000002000a7308 */ /* 0x0004e20000002400 */
[----:B------:R-:W-:Y:S02]  /*10060*/  ISETP.GT.AND P1, PT, R4, 0x31, PT ;  /* 0x000000310400780c */ /* 0x000fe40003f24270 */
[----:B------:R-:W-:Y:S02]  /*10070*/  FSEL R177, R177, -INF , P0 ;  /* 0xff800000b1b17808 */ /* 0x000fe40000000000 */
[----:B----4-:R-:W-:-:S02]  /*10080*/  FSEL R228, R8, -INF , P1 ;  /* 0xff80000008e47808 */ /* 0x010fc40000800000 */
[C---:B------:R-:W-:Y:S02]  /*10090*/  ISETP.GT.AND P0, PT, R4.reuse, 0x30, PT ;  /* 0x000000300400780c */ /* 0x040fe40003f04270 */
[----:B------:R-:W-:Y:S02]  /*100a0*/  ISETP.GT.AND P1, PT, R4, 0x39, PT ;  /* 0x000000390400780c */ /* 0x000fe40003f24270 */
[----:B------:R-:W-:Y:S01]  /*100b0*/  FSEL R225, R12, -INF , P0 ;  /* 0xff8000000ce17808 */ /* 0x000fe20000000000 */
[----:B------:R-:W-:Y:S01]  /*100c0*/  FMUL.FTZ R12, R55, c[0x0][0x320] ;  /* 0x0000c800370c7a20 */ /* 0x000fe20000410000 */
[----:B-1----:R-:W-:Y:S02]  /*100d0*/  FMNMX.FTZ R8, R0, R7, !PT ;  /* 0x0000000700087209 */ /* 0x002fe40007810000 */
[----:B------:R-:W-:Y:S01]  /*100e0*/  ISETP.GT.AND P0, PT, R4, 0x38, PT ;  /* 0x000000380400780c */ /* 0x000fe20003f04270 */
[----:B--2---:R-:W-:Y:S01]  /*100f0*/  FMUL.FTZ R2, R33, c[0x0][0x320] ;  /* 0x0000c80021027a20 */ /* 0x004fe20000410000 */
[----:B------:R-:W-:Y:S01]  /*10100*/  FMNMX.FTZ R103, R6, R103, !PT ;  /* 0x0000006706677209 */ /* 0x000fe20007810000 */
[----:B------:R-:W-:Y:S01]  /*10110*/  FMUL.FTZ R4, R38, c[0x0][0x320] ;  /* 0x0000c80026047a20 */ /* 0x000fe20000410000 */
[----:B---3--:R-:W-:Y:S01]  /*10120*/  FSEL R229, R10, -INF , P0 ;  /* 0xff8000000ae57808 */ /* 0x008fe20000000000 */
[----:B------:R1:W2:Y:S01]  /*10130*/  MUFU.TANH R9, R2 ;  /* 0x0000000200097308 */ /* 0x0002a20000002400 */
[----:B------:R-:W-:Y:S01]  /*10140*/  ISETP.GT.AND P0, PT, R5, RZ, PT ;  /* 0x000000ff0500720c */ /* 0x000fe20003f04270 */
[----:B------:R-:W-:Y:S03]  /*10150*/  SHFL.BFLY PT, R102, R8, 0x1, 0x1f ;  /* 0x0c201f0008667f89 */ /* 0x000fe600000e0000 */
[----:B------:R-:W-:-:S02]  /*10160*/  FSEL R41, R104, -INF , P0 ;  /* 0xff80000068297808 */ /* 0x000fc40000000000 */
[----:B------:R-:W-:Y:S01]  /*10170*/  ISETP.GT.AND P0, PT, R5, 0x8, PT ;  /* 0x000000080500780c */ /* 0x000fe20003f04270 */
[----:B------:R-:W-:Y:S03]  /*10180*/  MUFU.TANH R22, R4 ;  /* 0x0000000400167308 */ /* 0x000fe60000002400 */
[----:B------:R-:W-:Y:S02]  /*10190*/  FSEL R42, R121, -INF , P0 ;  /* 0xff800000792a7808 */ /* 0x000fe40000000000 */
[----:B------:R-:W-:Y:S01]  /*101a0*/  ISETP.GT.AND P0, PT, R5, 0x10, PT ;  /* 0x000000100500780c */ /* 0x000fe20003f04270 */
[----:B-1----:R-:W-:Y:S01]  /*101b0*/  FMUL.FTZ R2, R54, c[0x0][0x320] ;  /* 0x0000c80036027a20 */ /* 0x002fe20000410000 */
[----:B--2---:R-:W-:Y:S01]  /*101c0*/  FSEL R231, R9, -INF , P1 ;  /* 0xff80000009e77808 */ /* 0x004fe20000800000 */
[----:B------:R1:W-:Y:S01]  /*101d0*/  MUFU.TANH R4, R12 ;  /* 0x0000000c00047308 */ /* 0x0003e20000002400 */
        /* <DEDUP_REMOVED lines=10> */
[----:B------:R-:W-:Y:S01]  /*10280*/  FSEL R98, R84, -INF , P1 ;  /* 0xff80000054627808 */ /* 0x000fe20000800000 */
[----:B-1----:R-:W-:Y:S01]  /*10290*/  FMUL.FTZ R12, R103, c[0x0][0x2d0] ;  /* 0x0000b400670c7a20 */ /* 0x002fe20000410000 */
[C---:B------:R-:W-:Y:S02]  /*102a0*/  ISETP.GT.AND P1, PT, R5.reuse, 0x19, PT ;  /* 0x000000190500780c */ /* 0x040fe40003f24270 */
[----:B------:R-:W-:Y:S02]  /*102b0*/  ISETP.GT.AND P0, PT, R5, 0x20, PT ;  /* 0x000000200500780c */ /* 0x000fe40003f04270 */
[----:B------:R-:W-:Y:S01]  /*102c0*/  FSEL R96, R76, -INF , P1 ;  /* 0xff8000004c607808 */ /* 0x000fe20000800000 */
[----:B------:R-:W1:Y:S01]  /*102d0*/  MUFU.TANH R9, R35 ;  /* 0x0000002300097308 */ /* 0x000e620000002400 */
[----:B--2---:R-:W-:-:S02]  /*102e0*/  FMNMX.FTZ R2, R52, R53, !PT ;  /* 0x0000003534027209 */ /* 0x004fc40007810000 */
[----:B------:R-:W-:Y:S02]  /*102f0*/  ISETP.GT.AND P1, PT, R5, 0x21, PT ;  /* 0x000000210500780c */ /* 0x000fe40003f24270 */
[----:B------:R-:W-:Y:S02]  /*10300*/  FMNMX.FTZ R0, R56, R2, !PT ;  /* 0x0000000238007209 */ /* 0x000fe40007810000 */
[----:B------:R-:W-:Y:S02]  /*10310*/  FMNMX.FTZ R2, R41, R40, !PT ;  /* 0x0000002829027209 */ /* 0x000fe40007810000 */
[----:B------:R-:W-:Y:S02]  /*10320*/  FMNMX.FTZ R0, R57, R0, !PT ;  /* 0x0000000039007209 */ /* 0x000fe40007810000 */
[----:B------:R-:W-:Y:S02]  /*10330*/  FMNMX.FTZ R2, R42, R2, !PT ;  /* 0x000000022a027209 */ /* 0x000fe40007810000 */
[----:B------:R-:W-:-:S02]  /*10340*/  FMNMX.FTZ R0, R136, R0, !PT ;  /* 0x0000000088007209 */ /* 0x000fc40007810000 */
        /* <DEDUP_REMOVED lines=8> */
[----:B---3--:R-:W-:Y:S02]  /*103d0*/  FSEL R154, R21, -INF , P0 ;  /* 0xff800000159a7808 */ /* 0x008fe40000000000 */
[----:B------:R-:W-:Y:S02]  /*103e0*/  FMNMX.FTZ R0, R176, R0, !PT ;  /* 0x00000000b0007209 */ /* 0x000fe40007810000 */
[----:B------:R-:W-:Y:S02]  /*103f0*/  FMNMX.FTZ R2, R96, R2, !PT ;  /* 0x0000000260027209 */ /* 0x000fe40007810000 */
[----:B------:R-:W-:-:S02]  /*10400*/  FMNMX.FTZ R0, R177, R0, !PT ;  /* 0x00000000b1007209 */ /* 0x000fc40007810000 */
[----:B------:R-:W-:Y:S02]  /*10410*/  ISETP.GT.AND P0, PT, R5, 0x28, PT ;  /* 0x000000280500780c */ /* 0x000fe40003f04270 */
[----:B------:R-:W-:Y:S02]  /*10420*/  FMNMX.FTZ R0, R178, R0, !PT ;  /* 0x00000000b2007209 */ /* 0x000fe40007810000 */
[----:B------:R-:W-:Y:S01]  /*10430*/  FSEL R153, R4, -INF , P1 ;  /* 0xff80000004997808 */ /* 0x000fe20000800000 */
[----:B------:R-:W-:Y:S01]  /*10440*/  IMAD R4, R149, 0x20, R147 ;  /* 0x0000002095047824 */ /* 0x000fe200078e0293 */
[----:B------:R-:W-:Y:S02]  /*10450*/  FMNMX.FTZ R0, R225, R0, !PT ;  /* 0x00000000e1007209 */ /* 0x000fe40007810000 */
[----:B------:R-:W-:Y:S02]  /*10460*/  FMNMX.FTZ R2, R154, R2, !PT ;  /* 0x000000029a027209 */ /* 0x000fe40007810000 */
[----:B------:R-:W-:-:S02]  /*10470*/  FMNMX.FTZ R0, R228, R0, !PT ;  /* 0x00000000e4007209 */ /* 0x000fc40007810000 */
[----:B------:R-:W-:Y:S02]  /*10480*/  ISETP.GT.AND P1, PT, R5, 0x29, PT ;  /* 0x000000290500780c */ /* 0x000fe40003f24270 */
[----:B------:R-:W-:Y:S02]  /*10490*/  FMNMX.FTZ R0, R229, R0, !PT ;  /* 0x00000000e5007209 */ /* 0x000fe40007810000 */
[----:B------:R-:W-:Y:S02]  /*104a0*/  FSEL R152, R22, -INF , P0 ;  /* 0xff80000016987808 */ /* 0x000fe40000000000 */
[----:B------:R-:W-:Y:S02]  /*104b0*/  FMNMX.FTZ R7, R231, R0, !PT ;  /* 0x00000000e7077209 */ /* 0x000fe40007810000 */
[----:B------:R-:W-:Y:S02]  /*104c0*/  FMNMX.FTZ R0, R153, R2, !PT ;  /* 0x0000000299007209 */ /* 0x000fe40007810000 */
[----:B------:R-:W-:Y:S01]  /*104d0*/  ISETP.GT.AND P0, PT, R5, 0x30, PT ;  /* 0x000000300500780c */ /* 0x000fe20003f04270 */
[----:B------:R-:W2:Y:S01]  /*104e0*/  SHFL.BFLY PT, R6, R7, 0x2, 0x1f ;  /* 0x0c401f0007067f89 */ /* 0x000ea200000e0000 */
[----:B------:R-:W-:-:S02]  /*104f0*/  FSEL R14, R14, -INF , P1 ;  /* 0xff8000000e0e7808 */ /* 0x000fc40000800000 */
[----:B------:R-:W-:Y:S02]  /*10500*/  FMNMX.FTZ R0, R152, R0, !PT ;  /* 0x0000000098007209 */ /* 0x000fe40007810000 */
[----:B------:R-:W-:Y:S02]  /*10510*/  ISETP.GT.AND P1, PT, R5, 0x31, PT ;  /* 0x000000310500780c */ /* 0x000fe40003f24270 */
[----:B------:R-:W-:Y:S02]  /*10520*/  FSEL R13, R13, -INF , P0 ;  /* 0xff8000000d0d7808 */ /* 0x000fe40000000000 */
[----:B------:R-:W-:Y:S02]  /*10530*/  FMNMX.FTZ R0, R14, R0, !PT ;  /* 0x000000000e007209 */ /* 0x000fe40007810000 */
[----:B------:R-:W-:Y:S02]  /*10540*/  FSETP.NEU.FTZ.AND P0, PT, R103, -INF , PT ;  /* 0xff8000006700780b */ /* 0x000fe40003f1d000 */
[----:B------:R-:W-:-:S02]  /*10550*/  FSEL R216, R11, -INF , P1 ;  /* 0xff8000000bd87808 */ /* 0x000fc40000800000 */
[----:B------:R-:W-:Y:S02]  /*10560*/  ISETP.GT.AND P1, PT, R5, 0x38, PT ;  /* 0x000000380500780c */ /* 0x000fe40003f24270 */
[----:B------:R-:W-:Y:S02]  /*10570*/  FMNMX.FTZ R2, R13, R0, !PT ;  /* 0x000000000d027209 */ /* 0x000fe40007810000 */
[----:B------:R-:W-:Y:S02]  /*10580*/  FSEL R12, R12, RZ, P0 ;  /* 0x000000ff0c0c7208 */ /* 0x000fe40000000000 */
[----:B------:R-:W-:Y:S02]  /*10590*/  ISETP.GT.AND P0, PT, R5, 0x39, PT ;  /* 0x000000390500780c */ /* 0x000fe40003f04270 */
[----:B----4-:R-:W-:Y:S01]  /*105a0*/  FSEL R218, R10, -INF , P1 ;  /* 0xff8000000ada7808 */ /* 0x010fe20000800000 */
[--C-:B------:R-:W-:Y:S01]  /*105b0*/  FFMA.FTZ R0, R29, c[0x0][0x2d0], -R12.reuse ;  /* 0x0000b4001d007a23 */ /* 0x100fe2000001080c */
[----:B------:R-:W-:Y:S01]  /*105c0*/  FMNMX.FTZ R2, R216, R2, !PT ;  /* 0x00000002d8027209 */ /* 0x000fe20007810000 */
[----:B------:R-:W-:Y:S01]  /*105d0*/  FFMA.FTZ R5, R36, c[0x0][0x2d0], -R12 ;  /* 0x0000b40024057a23 */ /* 0x000fe2000001080c */
[----:B-1----:R-:W-:Y:S01]  /*105e0*/  FSEL R222, R9, -INF , P0 ;  /* 0xff80000009de7808 */ /* 0x002fe20000000000 */
[----:B------:R1:W-:Y:S01]  /*105f0*/  MUFU.EX2 R187, R0 ;  /* 0x0000000000bb7308 */ /* 0x0003e20000000800 */
[----:B------:R-:W-:-:S02]  /*10600*/  FMNMX.FTZ R2, R218, R2, !PT ;  /* 0x00000002da027209 */ /* 0x000fc40007810000 */
[----:B--2---:R-:W-:Y:S02]  /*10610*/  FMNMX.FTZ R7, R7, R6, !PT ;  /* 0x0000000607077209 */ /* 0x004fe40007810000 */
        /* <DEDUP_REMOVED lines=10> */
[----:B------:R-:W-:-:S04]  /*106c0*/  IMAD.SHL.U32 R209, R0, 0x2, RZ ;  /* 0x0000000200d17824 */ /* 0x000fc800078e00ff */
[----:B------:R-:W-:Y:S01]  /*106d0*/  IMAD R210, R3, 0x2, R209 ;  /* 0x0000000203d27824 */ /* 0x000fe200078e02d1 */
[----:B---3--:R-:W-:Y:S02]  /*106e0*/  @P2 LEA.HI.X R5, R156, R17, R158, 0x1, P0 ;  /* 0x000000119c052211 */ /* 0x008fe400000f0c9e */
[----:B------:R3:W3:Y:S01]  /*106f0*/  MUFU.EX2 R184, R8 ;  /* 0x0000000800b87308 */ /* 0x0006e20000000800 */
[C---:B------:R-:W-:Y:S02]  /*10700*/  FSETP.NEU.FTZ.AND P0, PT, R102.reuse, -INF , PT ;  /* 0xff8000006600780b */ /* 0x040fe40003f1d000 */
        /* <DEDUP_REMOVED lines=21> */
[----:B------:R-:W-:Y:S01]  /*10860*/  F2FP.PACK_AB R6, R184, R185 ;  /* 0x000000b9b806723e */ /* 0x000fe200000000ff */
        /* <DEDUP_REMOVED lines=39> */
[----:B------:R-:W-:Y:S07]  /*10ae0*/  HMMA.16816.F32 R64, R4, R38, RZ ;  /* 0x000000260440723c */ /* 0x000fee00000018ff */
[----:B------:R-:W-:-:S02]  /*10af0*/  FFMA.FTZ R4, R58, c[0x0][0x2d0], -R12 ;  /* 0x0000b4003a047a23 */ /* 0x000fc4000001080c */
[----:B-1----:R-:W-:Y:S02]  /*10b00*/  FFMA.FTZ R8, R15, c[0x0][0x2d0], -R3 ;  /* 0x0000b4000f087a23 */ /* 0x002fe40000010803 */
[----:B------:R1:W-:Y:S01]  /*10b10*/  MUFU.EX2 R239, R4 ;  /* 0x0000000400ef7308 */ /* 0x0003e20000000800 */
[----:B------:R-:W-:-:S07]  /*10b20*/  IMAD.MOV.U32 R15, RZ, RZ, R157 ;  /* 0x000000ffff0f7224 */ /* 0x000fce00078e009d */
[----:B------:R2:W3:Y:S01]  /*10b30*/  MUFU.EX2 R245, R8 ;  /* 0x0000000800f57308 */ /* 0x0004e20000000800 */
[----:B-1----:R-:W-:-:S07]  /*10b40*/  FFMA.FTZ R4, R106, c[0x0][0x2d0], -R12 ;  /* 0x0000b4006a047a23 */ /* 0x002fce000001080c */
[----:B------:R1:W-:Y:S01]  /*10b50*/  MUFU.EX2 R244, R4 ;  /* 0x0000000400f47308 */ /* 0x0003e20000000800 */
[----:B--2---:R-:W-:Y:S02]  /*10b60*/  F2FP.PACK_AB R8, R241, R246 ;  /* 0x000000f6f108723e */ /* 0x004fe400000000ff */
[----:B---3--:R-:W-:-:S07]  /*10b70*/  F2FP.PACK_AB R11, R245, R240 ;  /* 0x000000f0f50b723e */ /* 0x008fce00000000ff */
        /* <DEDUP_REMOVED lines=9> */
[----:B------:R1:W3:Y:S06]  /*10c10*/  MUFU.EX2 R242, R4 ;  /* 0x0000000400f27308 */ /* 0x0002ec0000000800 */
[C---:B------:R-:W-:Y:S08]  /*10c20*/  HMMA.16816.F32 R56, R8.reuse, R20, RZ ;  /* 0x000000140838723c */ /* 0x040ff000000018ff */
[----:B------:R-:W-:Y:S01]  /*10c30*/  HMMA.16816.F32 R128, R8, R22, RZ ;  /* 0x000000160880723c */ /* 0x000fe200000018ff */
[----:B------:R-:W-:Y:S01]  /*10c40*/  LDSM.16.MT88.4 R20, [R210+0x500] ;  /* 0x00050000d214783b */ /* 0x000fe20000004200 */
[----:B-1----:R-:W-:Y:S01]  /*10c50*/  FFMA.FTZ R4, R43, c[0x0][0x2d0], -R2 ;  /* 0x0000b4002b047a23 */ /* 0x002fe20000010802 */
[----:B---3--:R-:W-:-:S02]  /*10c60*/  F2FP.PACK_AB R6, R242, R243 ;  /* 0x000000f3f206723e */ /* 0x008fc400000000ff */
[----:B------:R-:W-:Y:S01]  /*10c70*/  LDSM.16.MT88.4 R40, [R210+0x2500] ;  /* 0x00250000d228783b */ /* 0x000fe20000004200 */
[----:B------:R1:W-:Y:S02]  /*10c80*/  MUFU.EX2 R230, R4 ;  /* 0x0000000400e67308 */ /* 0x0003e40000000800 */
[C---:B------:R-:W-:Y:S08]  /*10c90*/  HMMA.16816.F32 R52, R8.reuse, R28, RZ ;  /* 0x0000001c0834723c */ /* 0x040ff000000018ff */
[----:B------:R-:W-:Y:S01]  /*10ca0*/  HMMA.16816.F32 R144, R8, R30, RZ ;  /* 0x0000001e0890723c */ /* 0x000fe200000018ff */
[----:B------:R-:W3:Y:S01]  /*10cb0*/  LDSM.16.MT88.4 R28, [R210+0x1500] ;  /* 0x00150000d21c783b */ /* 0x000ee20000004200 */
[----:B-1----:R-:W-:-:S06]  /*10cc0*/  FFMA.FTZ R4, R48, c[0x0][0x2d0], -R2 ;  /* 0x0000b40030047a23 */ /* 0x002fcc0000010802 */
[C---:B------:R-:W-:Y:S01]  /*10cd0*/  HMMA.16816.F32 R156, R8.reuse, R34, RZ ;  /* 0x00000022089c723c */ /* 0x040fe200000018ff */
[----:B------:R1:W4:Y:S07]  /*10ce0*/  MUFU.EX2 R235, R4 ;  /* 0x0000000400eb7308 */ /* 0x00032e0000000800 */
[C---:B------:R-:W-:Y:S08]  /*10cf0*/  HMMA.16816.F32 R44, R8.reuse, R36, RZ ;  /* 0x00000024082c723c */ /* 0x040ff000000018ff */
[----:B------:R-:W-:Y:S01]  /*10d00*/  HMMA.16816.F32 R160, R8, R38, RZ ;  /* 0x0000002608a0723c */ /* 0x000fe200000018ff */
[----:B------:R-:W-:Y:S01]  /*10d10*/  LDSM.16.MT88.4 R36, [R210+0x2900] ;  /* 0x00290000d224783b */ /* 0x000fe20000004200 */
[----:B-1----:R-:W-:Y:S01]  /*10d20*/  FFMA.FTZ R4, R49, c[0x0][0x2d0], -R2 ;  /* 0x0000b40031047a23 */ /* 0x002fe20000010802 */
[----:B----4-:R-:W-:-:S03]  /*10d30*/  F2FP.PACK_AB R5, R235, R230 ;  /* 0x000000e6eb05723e */ /* 0x010fc600000000ff */
[----:B------:R1:W-:Y:S02]  /*10d40*/  MUFU.EX2 R234, R4 ;  /* 0x0000000400ea7308 */ /* 0x0003e40000000800 */
[----:B------:R-:W-:Y:S01]  /*10d50*/  HMMA.16816.F32 R48, R8, R32, RZ ;  /* 0x000000200830723c */ /* 0x000fe200000018ff */
[----:B------:R-:W4:Y:S06]  /*10d60*/  LDSM.16.MT88.4 R32, [R209+0x2500] ;  /* 0x00250000d120783b */ /* 0x000f2c0000004200 */
[----:B------:R-:W-:Y:S02]  /*10d70*/  FFMA.FTZ R8, R138, c[0x0][0x2d0], -R0 ;  /* 0x0000b4008a087a23 */ /* 0x000fe40000010800 */
[----:B------:R-:W-:-:S02]  /*10d80*/  IMAD.MOV.U32 R9, RZ, RZ, R187 ;  /* 0x000000ffff097224 */ /* 0x000fc400078e00bb */
[----:B------:R2:W-:Y:S01]  /*10d90*/  MUFU.EX2 R217, R8 ;  /* 0x0000000800d97308 */ /* 0x0005e20000000800 */
[----:B------:R-:W-:Y:S02]  /*10da0*/  IMAD.MOV.U32 R11, RZ, RZ, R186 ;  /* 0x000000ffff0b7224 */ /* 0x000fe400078e00ba */
[----:B------:R-:W-:Y:S02]  /*10db0*/  IMAD.MOV.U32 R10, RZ, RZ, R185 ;  /* 0x000000ffff0a7224 */ /* 0x000fe400078e00b9 */
[----:B-1----:R-:W-:-:S04]  /*10dc0*/  FFMA.FTZ R4, R101, c[0x0][0x2d0], -R2 ;  /* 0x0000b40065047a23 */ /* 0x002fc80000010802 */
[----:B------:R1:W1:Y:S01]  /*10dd0*/  MUFU.EX2 R233, R4 ;  /* 0x0000000400e97308 */ /* 0x0002620000000800 */
[----:B--2---:R-:W-:-:S07]  /*10de0*/  FFMA.FTZ R8, R100, c[0x0][0x2d0], -R0 ;  /* 0x0000b40064087a23 */ /* 0x004fce0000010800 */
[----:B------:R2:W-:Y:S01]  /*10df0*/  MUFU.EX2 R215, R8 ;  /* 0x0000000800d77308 */ /* 0x0005e20000000800 */
[----:B-1----:R-:W-:Y:S01]  /*10e00*/  FFMA.FTZ R4, R136, c[0x0][0x2d0], -R0 ;  /* 0x0000b40088047a23 */ /* 0x002fe20000010800 */
[----:B------:R-:W-:-:S06]  /*10e10*/  F2FP.PACK_AB R7, R233, R234 ;  /* 0x000000eae907723e */ /* 0x000fcc00000000ff */
[----:B------:R1:W-:Y:S01]  /*10e20*/  MUFU.EX2 R220, R4 ;  /* 0x0000000400dc7308 */ /* 0x0003e20000000800 */
[----:B--2---:R-:W-:-:S07]  /*10e30*/  FFMA.FTZ R8, R99, c[0x0][0x2d0], -R3 ;  /* 0x0000b40063087a23 */ /* 0x004fce0000010803 */
[----:B------:R2:W-:Y:S01]  /*10e40*/  MUFU.EX2 R207, R8 ;  /* 0x0000000800cf7308 */ /* 0x0005e20000000800 */
[----:B-1----:R-:W-:-:S07]  /*10e50*/  FFMA.FTZ R4, R137, c[0x0][0x2d0], -R0 ;  /* 0x0000b40089047a23 */ /* 0x002fce0000010800 */
[----:B------:R1:W1:Y:S01]  /*10e60*/  MUFU.EX2 R219, R4 ;  /* 0x0000000400db7308 */ /* 0x0002620000000800 */
[----:B--2---:R-:W-:-:S07]  /*10e70*/  FFMA.FTZ R8, R98, c[0x0][0x2d0], -R3 ;  /* 0x0000b40062087a23 */ /* 0x004fce0000010803 */
[----:B------:R2:W2:Y:S01]  /*10e80*/  MUFU.EX2 R214, R8 ;  /* 0x0000000800d67308 */ /* 0x0004a20000000800 */
[----:B-1----:R-:W-:-:S07]  /*10e90*/  F2FP.PACK_AB R4, R244, R239 ;  /* 0x000000eff404723e */ /* 0x002fce00000000ff */
[----:B------:R-:W-:Y:S01]  /*10ea0*/  HMMA.16816.F32 R168, R4, R24, R124 ;  /* 0x0000001804a8723c */ /* 0x000fe2000000187c */
[----:B--2---:R-:W-:-:S04]  /*10eb0*/  FFMA.FTZ R8, R97, c[0x0][0x2d0], -R3 ;  /* 0x0000b40061087a23 */ /* 0x004fc80000010803 */
[----:B------:R1:W-:Y:S03]  /*10ec0*/  MUFU.EX2 R206, R8 ;  /* 0x0000000800ce7308 */ /* 0x0003e60000000800 */
[C---:B---3--:R-:W-:Y:S08]  /*10ed0*/  HMMA.16816.F32 R124, R4.reuse, R28, R112 ;  /* 0x0000001c047c723c */ /* 0x048ff00000001870 */
[----:B------:R-:W-:Y:S01]  /*10ee0*/  HMMA.16816.F32 R164, R4, R20, R120 ;  /* 0x0000001404a4723c */ /* 0x000fe20000001878 */
[----:B-1----:R-:W-:-:S07]  /*10ef0*/  FFMA.FTZ R8, R96, c[0x0][0x2d0], -R3 ;  /* 0x0000b40060087a23 */ /* 0x002fce0000010803 */
[C---:B----4-:R-:W-:Y:S01]  /*10f00*/  HMMA.16816.F32 R112, R4.reuse, R32, R108 ;  /* 0x000000200470723c */ /* 0x050fe2000000186c */
[----:B------:R1:W2:Y:S07]  /*10f10*/  MUFU.EX2 R205, R8 ;  /* 0x0000000800cd7308 */ /* 0x0002ae0000000800 */
        /* <DEDUP_REMOVED lines=13> */
[----:B------:R-:W-:Y:S07]  /*10ff0*/  HMMA.16816.F32 R84, R4, R42, R64 ;  /* 0x0000002a0454723c */ /* 0x000fee0000001840 */
[----:B------:R-:W-:-:S02]  /*11000*/  F2FP.PACK_AB R4, R219, R220 ;  /* 0x000000dcdb04723e */ /* 0x000fc400000000ff */
[----:B------:R-:W-:Y:S02]  /*11010*/  F2FP.PACK_AB R6, R215, R217 ;  /* 0x000000d9d706723e */ /* 0x000fe400000000ff */
[----:B------:R-:W-:Y:S02]  /*11020*/  F2FP.PACK_AB R5, R214, R207 ;  /* 0x000000cfd605723e */ /* 0x000fe400000000ff */
[----:B--2---:R-:W-:Y:S01]  /*11030*/  F2FP.PACK_AB R7, R205, R206 ;  /* 0x000000cecd07723e */ /* 0x004fe200000000ff */
[----:B-1----:R-:W-:-:S04]  /*11040*/  FFMA.FTZ R8, R182, c[0x0][0x2d0], -R12 ;  /* 0x0000b400b6087a23 */ /* 0x002fc8000001080c */
[----:B------:R1:W-:Y:S02]  /*11050*/  MUFU.EX2 R200, R8 ;  /* 0x0000000800c87308 */ /* 0x0003e40000000800 */
[C---:B------:R-:W-:Y:S08]  /*11060*/  HMMA.16816.F32 R76, R4.reuse, R20, R60 ;  /* 0x00000014044c723c */ /* 0x040ff0000000183c */
[----:B------:R-:W-:Y:S01]  /*11070*/  HMMA.16816.F32 R60, R4, R26, R140 ;  /* 0x0000001a043c723c */ /* 0x000fe2000000188c */
[----:B-1----:R-:W-:-:S07]  /*11080*/  FFMA.FTZ R8, R155, c[0x0][0x2d0], -R2 ;  /* 0x0000b4009b087a23 */ /* 0x002fce0000010802 */
[C---:B------:R-:W-:Y:S01]  /*11090*/  HMMA.16816.F32 R80, R4.reuse, R24, R68 ;  /* 0x000000180450723c */ /* 0x040fe20000001844 */
[----:B------:R-:W-:Y:S01]  /*110a0*/  IMAD.MOV.U32 R140, RZ, RZ, R184 ;  /* 0x000000ffff8c7224 */ /* 0x000fe200078e00b8 */
[----:B------:R-:W1:Y:S01]  /*110b0*/  LDSM.16.MT88.4 R24, [R209+0x900] ;  /* 0x00090000d118783b */ /* 0x000e620000004200 */
[----:B------:R2:W-:Y:S01]  /*110c0*/  MUFU.EX2 R187, R8 ;  /* 0x0000000800bb7308 */ /* 0x0005e20000000800 */
[----:B------:R-:W-:Y:S02]  /*110d0*/  IMAD.MOV.U32 R143, RZ, RZ, R190 ;  /* 0x000000ffff8f7224 */ /* 0x000fe400078e00be */
[----:B------:R-:W-:Y:S02]  /*110e0*/  IMAD.MOV.U32 R142, RZ, RZ, R189 ;  /* 0x000000ffff8e7224 */ /* 0x000fe400078e00bd */
[----:B------:R-:W-:Y:S01]  /*110f0*/  HMMA.16816.F32 R72, R4, R16, R56 ;  /* 0x000000100448723c */ /* 0x000fe20000001838 */
[----:B------:R-:W-:-:S07]  /*11100*/  IMAD.MOV.U32 R141, RZ, RZ, R188 ;  /* 0x000000ffff8d7224 */ /* 0x000fce00078e00bc */
[----:B------:R-:W-:Y:S01]  /*11110*/  HMMA.16816.F32 R68, R4, R28, R52 ;  /* 0x0000001c0444723c */ /* 0x000fe20000001834 */
[----:B--2---:R-:W-:-:S04]  /*11120*/  FFMA.FTZ R8, R172, c[0x0][0x2d0], -R2 ;  /* 0x0000b400ac087a23 */ /* 0x004fc80000010802 */
[----:B------:R2:W4:Y:S03]  /*11130*/  MUFU.EX2 R186, R8 ;  /* 0x0000000800ba7308 */ /* 0x0005260000000800 */
[C---:B------:R-:W-:Y:S08]  /*11140*/  HMMA.16816.F32 R64, R4.reuse, R32, R48 ;  /* 0x000000200440723c */ /* 0x040ff00000001830 */
[----:B------:R-:W-:Y:S01]  /*11150*/  HMMA.16816.F32 R196, R4, R40, R44 ;  /* 0x0000002804c4723c */ /* 0x000fe2000000182c */
[----:B--2---:R-:W-:-:S07]  /*11160*/  FFMA.FTZ R8, R174, c[0x0][0x2d0], -R2 ;  /* 0x0000b400ae087a23 */ /* 0x004fce0000010802 */
[C---:B------:R-:W-:Y:S01]  /*11170*/  HMMA.16816.F32 R52, R4.reuse, R22, R132 ;  /* 0x000000160434723c */ /* 0x040fe20000001884 */
[----:B------:R-:W-:Y:S01]  /*11180*/  LDSM.16.MT88.4 R20, [R209+0x1900] ;  /* 0x00190000d114783b */ /* 0x000fe20000004200 */
[----:B------:R2:W-:Y:S05]  /*11190*/  MUFU.EX2 R184, R8 ;  /* 0x0000000800b87308 */ /* 0x0005ea0000000800 */
[----:B------:R-:W-:Y:S01]  /*111a0*/  IMAD.MOV.U32 R135, RZ, RZ, R183 ;  /* 0x000000ffff877224 */ /* 0x000fe200078e00b7 */
[C---:B------:R-:W-:Y:S01]  /*111b0*/  HMMA.16816.F32 R48, R4.reuse, R18, R128 ;  /* 0x000000120430723c */ /* 0x040fe20000001880 */
[----:B------:R-:W1:Y:S07]  /*111c0*/  LDSM.16.MT88.4 R16, [R210+0x900] ;  /* 0x00090000d210783b */ /* 0x000e6e0000004200 */
[----:B------:R-:W-:Y:S01]  /*111d0*/  HMMA.16816.F32 R44, R4, R30, R144 ;  /* 0x0000001e042c723c */ /* 0x000fe20000001890 */
[----:B------:R-:W1:Y:S01]  /*111e0*/  LDSM.16.MT88.4 R28, [R210+0x1900] ;  /* 0x00190000d21c783b */ /* 0x000e620000004200 */
[----:B--2---:R-:W-:-:S04]  /*111f0*/  FFMA.FTZ R8, R175, c[0x0][0x2d0], -R2 ;  /* 0x0000b400af087a23 */ /* 0x004fc80000010802 */
[----:B------:R2:W2:Y:S02]  /*11200*/  MUFU.EX2 R185, R8 ;  /* 0x0000000800b97308 */ /* 0x0004a40000000800 */
[C---:B------:R-:W-:Y:S01]  /*11210*/  HMMA.16816.F32 R56, R4.reuse, R34, R156 ;  /* 0x000000220438723c */ /* 0x040fe2000000189c */
[----:B------:R-:W1:Y:S04]  /*11220*/  LDSM.16.MT88.4 R32, [R209+0x2900] ;  /* 0x00290000d120783b */ /* 0x000e680000004200 */
[----:B------:R-:W1:Y:S03]  /*11230*/  LDSM.16.MT88.4 R156, [R209+0x1d00] ;  /* 0x001d0000d19c783b */ /* 0x000e660000004200 */
[----:B------:R-:W-:Y:S01]  /*11240*/  HMMA.16816.F32 R40, R4, R42, R160 ;  /* 0x0000002a0428723c */ /* 0x000fe200000018a0 */
[----:B--2---:R-:W-:-:S06]  /*11250*/  FFMA.FTZ R8, R173, c[0x0][0x2d0], -R0 ;  /* 0x0000b400ad087a23 */ /* 0x004fcc0000010800 */
[----:B---3--:R-:W-:Y:S01]  /*11260*/  F2FP.PACK_AB R4, R202, R203 ;  /* 0x000000cbca04723e */ /* 0x008fe200000000ff */
[----:B------:R-:W-:Y:S01]  /*11270*/  LDSM.16.MT88.4 R172, [R210+0x1d00] ;  /* 0x001d0000d2ac783b */ /* 0x000fe20000004200 */
[----:B----4-:R-:W-:Y:S01]  /*11280*/  F2FP.PACK_AB R5, R186, R187 ;  /* 0x000000bbba05723e */ /* 0x010fe200000000ff */
[----:B------:R2:W-:Y:S01]  /*11290*/  MUFU.EX2 R179, R8 ;  /* 0x0000000800b37308 */ /* 0x0005e20000000800 */
[----:B------:R-:W-:Y:S02]  /*112a0*/  F2FP.PACK_AB R6, R200, R201 ;  /* 0x000000c9c806723e */ /* 0x000fe400000000ff */
[----:B------:R-:W-:-:S07]  /*112b0*/  F2FP.PACK_AB R7, R185, R184 ;  /* 0x000000b8b907723e */ /* 0x000fce00000000ff */
[----:B-1----:R-:W-:Y:S01]  /*112c0*/  HMMA.16816.F32 R116, R4, R24, R168 ;  /* 0x000000180474723c */ /* 0x002fe200000018a8 */
[----:B--2---:R-:W-:-:S07]  /*112d0*/  FFMA.FTZ R8, R176, c[0x0][0x2d0], -R0 ;  /* 0x0000b400b0087a23 */ /* 0x004fce0000010800 */
[C---:B------:R-:W-:Y:S01]  /*112e0*/  HMMA.16816.F32 R192, R4.reuse, R36, R108 ;  /* 0x0000002404c0723c */ /* 0x040fe2000000186c */
[----:B------:R1:W2:Y:S07]  /*112f0*/  MUFU.EX2 R176, R8 ;  /* 0x0000000800b07308 */ /* 0x0002ae0000000800 */
        /* <DEDUP_REMOVED lines=18> */
[----:B------:R1:W4:Y:S06]  /*11420*/  MUFU.EX2 R106, R8 ;  /* 0x00000008006a7308 */ /* 0x00032c0000000800 */
[----:B--2---:R-:W-:Y:S02]  /*11430*/  F2FP.PACK_AB R4, R176, R179 ;  /* 0x000000b3b004723e */ /* 0x004fe400000000ff */
[----:B---3--:R-:W-:Y:S01]  /*11440*/  F2FP.PACK_AB R6, R178, R177 ;  /* 0x000000b1b206723e */ /* 0x008fe200000000ff */
[----:B-1----:R-:W-:Y:S01]  /*11450*/  FFMA.FTZ R8, R152, c[0x0][0x2d0], -R3 ;  /* 0x0000b40098087a23 */ /* 0x002fe20000010803 */
[----:B----4-:R-:W-:-:S03]  /*11460*/  F2FP.PACK_AB R5, R106, R107 ;  /* 0x0000006b6a05723e */ /* 0x010fc600000000ff */
[----:B------:R1:W-:Y:S02]  /*11470*/  MUFU.EX2 R101, R8 ;  /* 0x0000000800657308 */ /* 0x0003e40000000800 */
[----:B-1----:R-:W-:-:S06]  /*11480*/  FFMA.FTZ R8, R14, c[0x0][0x2d0], -R3 ;  /* 0x0000b4000e087a23 */ /* 0x002fcc0000010803 */
        /* <DEDUP_REMOVED lines=12> */
[----:B------:R-:W-:Y:S01]  /*11550*/  IMAD.MOV.U32 R55, RZ, RZ, R135 ;  /* 0x000000ffff377224 */ /* 0x000fe200078e0087 */
[----:B------:R-:W-:Y:S03]  /*11560*/  LDSM.16.MT88.4 R140, [R210+0xd00] ;  /* 0x000d0000d28c783b */ /* 0x000fe60000004200 */
        /* <DEDUP_REMOVED lines=30> */
[----:B------:R4:W2:Y:S01]  /*11750*/  MUFU.EX2 R21, R2 ;  /* 0x0000000200157308 */ /* 0x0008a20000000800 */
[----:B-1----:R-:W-:Y:S02]  /*11760*/  FADD.FTZ R8, R238, R237 ;  /* 0x000000edee087221 */ /* 0x002fe40000010000 */
[----:B----4-:R-:W-:Y:S01]  /*11770*/  FFMA.FTZ R2, R225, c[0x0][0x2d0], -R0 ;  /* 0x0000b400e1027a23 */ /* 0x010fe20000010800 */
[----:B--2---:R-:W-:-:S04]  /*11780*/  F2FP.PACK_AB R95, R21, R20 ;  /* 0x00000014155f723e */ /* 0x004fc800000000ff */
[----:B------:R1:W-:Y:S03]  /*11790*/  MUFU.EX2 R19, R2 ;  /* 0x0000000200137308 */ /* 0x0003e60000000800 */
[C---:B------:R-:W-:Y:S08]  /*117a0*/  HMMA.16816.F32 R152, R92.reuse, R158, R96 ;  /* 0x0000009e5c98723c */ /* 0x040ff00000001860 */
[----:B------:R-:W-:Y:S01]  /*117b0*/  HMMA.16816.F32 R76, R92, R82, R88 ;  /* 0x000000525c4c723c */ /* 0x000fe20000001858 */
        /* <DEDUP_REMOVED lines=124> */
[----:B------:R-:W5:Y:S04]  /*11f80*/  LDL R53, [R1+0x6c] ;  /* 0x00006c0001357983 */ /* 0x000f680000100800 */
[----:B------:R-:W5:Y:S01]  /*11f90*/  LDL.64 R28, [R1+0x60] ;  /* 0x00006000011c7983 */ /* 0x000f620000100a00 */
[----:B------:R-:W-:Y:S01]  /*11fa0*/  IMAD.MOV.U32 R101, RZ, RZ, R104 ;  /* 0x000000ffff657224 */ /* 0x000fe200078e0068 */
[----:B------:R-:W-:Y:S01]  /*11fb0*/  MOV R107, R102 ;  /* 0x00000066006b7202 */ /* 0x000fe20000000f00 */
[----:B------:R-:W-:Y:S01]  /*11fc0*/  IMAD.MOV.U32 R100, RZ, RZ, R105 ;  /* 0x000000ffff647224 */ /* 0x000fe200078e0069 */
[----:B------:R-:W-:Y:S01]  /*11fd0*/  MOV R225, R204 ;  /* 0x000000cc00e17202 */ /* 0x000fe20000000f00 */
[----:B------:R-:W-:Y:S01]  /*11fe0*/  IMAD.MOV.U32 R106, RZ, RZ, R103 ;  /* 0x000000ffff6a7224 */ /* 0x000fe200078e0067 */
[----:B--2---:R-:W-:-:S05]  /*11ff0*/  IADD3 RZ, P0, R30, 0x40, RZ ;  /* 0x000000401eff7810 */ /* 0x004fca0007f1e0ff */
[----:B-1-3--:R-:W-:Y:S01]  /*12000*/  IMAD.X R3, RZ, RZ, R55, P0 ;  /* 0x000000ffff037224 */ /* 0x00afe200000e0637 */
[C---:B----4-:R-:W-:Y:S02]  /*12010*/  IADD3 R2, P2, R32.reuse, 0x40, RZ ;  /* 0x0000004020027810 */ /* 0x050fe40007f5e0ff */
[----:B------:R-:W-:Y:S02]  /*12020*/  IADD3 R0, P1, R32, 0x20, RZ ;  /* 0x0000002020007810 */ /* 0x000fe40007f3e0ff */
[----:B------:R1:W-:Y:S04]  /*12030*/  STL [R1+0x44], R3 ;  /* 0x0000440301007387 */ /* 0x0003e80000100800 */
[----:B------:R2:W-:Y:S04]  /*12040*/  STL [R1+0x40], R2 ;  /* 0x0000400201007387 */ /* 0x0005e80000100800 */
[----:B------:R5:W-:Y:S01]  /*12050*/  STL [R1+0x38], R0 ;  /* 0x0000380001007387 */ /* 0x000be20000100800 */
[----:B-1----:R-:W-:-:S02]  /*12060*/  IADD3 R3, P0, R30, 0x20, RZ ;  /* 0x000000201e037810 */ /* 0x002fc40007f1e0ff */
[----:B--2---:R-:W-:-:S03]  /*12070*/  IADD3 R2, R30, 0x40, RZ ;  /* 0x000000401e027810 */ /* 0x004fc60007ffe0ff */
[----:B------:R1:W-:Y:S01]  /*12080*/  STL [R1+0x2c], R3 ;  /* 0x00002c0301007387 */ /* 0x0003e20000100800 */
[----:B-----5:R-:W-:-:S03]  /*12090*/  @P4 IMAD.HI.U32 R0, R53, c[0x0][0x2c8], RZ ;  /* 0x0000b20035004a27 */ /* 0x020fc600078e00ff */
[----:B------:R2:W-:Y:S04]  /*120a0*/  STL [R1+0x30], R2 ;  /* 0x0000300201007387 */ /* 0x0005e80000100800 */
[----:B------:R3:W-:Y:S01]  /*120b0*/  @P4 STL [R1+0x68], R0 ;  /* 0x0000680001004387 */ /* 0x0007e20000100800 */
[----:B-1----:R-:W-:Y:S01]  /*120c0*/  IADD3.X R3, RZ, R29, RZ, P2, !PT ;  /* 0x0000001dff037210 */ /* 0x002fe200017fe4ff */
[----:B--2---:R-:W-:Y:S01]  /*120d0*/  IMAD.X R2, RZ, RZ, R29, P1 ;  /* 0x000000ffff027224 */ /* 0x004fe200008e061d */
[----:B---3--:R-:W-:-:S03]  /*120e0*/  IADD3.X R0, RZ, R55, RZ, P0, !PT ;  /* 0x00000037ff007210 */ /* 0x008fc600007fe4ff */
[----:B------:R1:W-:Y:S04]  /*120f0*/  STL [R1+0x3c], R3 ;  /* 0x00003c0301007387 */ /* 0x0003e80000100800 */
[----:B------:R1:W-:Y:S04]  /*12100*/  STL [R1+0x28], R0 ;  /* 0x0000280001007387 */ /* 0x0003e80000100800 */
[----:B------:R1:W-:Y:S02]  /*12110*/  STL [R1+0x34], R2 ;  /* 0x0000340201007387 */ /* 0x0003e40000100800 */
.L_x_733:
[----:B-1----:R-:W2:Y:S01]  /*12120*/  LDL R0, [R1+0x78] ;  /* 0x0000780001007983 */ /* 0x002ea20000100800 */
[----:B------:R-:W-:Y:S04]  /*12130*/  DEPBAR.LE SB0, 0x0 ;  /* 0x000080000000791a */ /* 0x000fe80000000000 */
[----:B------:R-:W3:Y:S01]  /*12140*/  LDL R47, [R1+0x38] ;  /* 0x00003800012f7983 */ /* 0x000ee20000100800 */
[C---:B------:R-:W-:Y:S01]  /*12150*/  ISETP.GE.AND P0, PT, R225.reuse, RZ, PT ;  /* 0x000000ffe100720c */ /* 0x040fe20003f06270 */
[----:B------:R-:W-:Y:S01]  /*12160*/  IMAD.MOV.U32 R46, RZ, RZ, c[0x0][0x20c] ;  /* 0x00008300ff2e7624 */ /* 0x000fe200078e00ff */
[----:B------:R-:W-:Y:S01]  /*12170*/  MOV R45, c[0x0][0x208] ;  /* 0x00008200002d7a02 */ /* 0x000fe20000000f00 */
[----:B------:R-:W4:Y:S01]  /*12180*/  LDL.64 R42, [R1+0x70] ;  /* 0x00007000012a7983 */ /* 0x000f220000100a00 */
[C---:B------:R-:W-:Y:S02]  /*12190*/  ISETP.GE.AND P3, PT, R225.reuse, 0x1, PT ;  /* 0x00000001e100780c */ /* 0x040fe40003f66270 */
[----:B------:R-:W-:Y:S03]  /*121a0*/  MOV R238, c[0x0][0x2c4] ;  /* 0x0000b10000ee7a02 */ /* 0x000fe60000000f00 */
[----:B------:R-:W5:Y:S04]  /*121b0*/  LDL R55, [R1+0x34] ;  /* 0x0000340001377983 */ /* 0x000f680000100800 */
[----:B------:R-:W5:Y:S01]  /*121c0*/  LDL.64 R40, [R1+0x60] ;  /* 0x0000600001287983 */ /* 0x000f620000100a00 */
[C---:B------:R-:W-:Y:S04]  /*121d0*/  @P0 IMAD.WIDE.U32 R28, R225.reuse, c[0x0][0x208], RZ ;  /* 0x00008200e11c0a25 */ /* 0x040fe800078e00ff */
[----:B------:R-:W-:Y:S01]  /*121e0*/  @P0 IMAD.SHL.U32 R2, R28, 0x40, RZ ;  /* 0x000000401c020824 */ /* 0x000fe200078e00ff */
[----:B------:R-:W5:Y:S04]  /*121f0*/  LDL R58, [R1+0x40] ;  /* 0x00004000013a7983 */ /* 0x000f680000100800 */
[----:B------:R-:W5:Y:S04]  /*12200*/  LDL R54, [R1+0x3c] ;  /* 0x00003c0001367983 */ /* 0x000f680000100800 */
[----:B------:R-:W-:Y:S08]  /*12210*/  BAR.SYNC.DEFER_BLOCKING 0x0 ;  /* 0x0000000000007b1d */ /* 0x000ff00000010000 */
[----:B------:R-:W-:Y:S08]  /*12220*/  LDSM.16.M88.4 R64, [R211+0x6100] ;  /* 0x00610000d340783b */ /* 0x000ff00000000200 */
[----:B------:R-:W1:Y:S08]  /*12230*/  LDSM.16.M88.4 R16, [R208+0x3100] ;  /* 0x00310000d010783b */ /* 0x000e700000000200 */
[----:B------:R-:W1:Y:S08]  /*12240*/  LDSM.16.M88.4 R60, [R211+0x7100] ;  /* 0x00710000d33c783b */ /* 0x000e700000000200 */
[----:B------:R-:W1:Y:S08]  /*12250*/  LDSM.16.M88.4 R32, [R208+0x3500] ;  /* 0x00350000d020783b */ /* 0x000e700000000200 */
[----:B------:R-:W5:Y:S06]  /*12260*/  LDL.64 R236, [R1+0x50] ;  /* 0x0000500001ec7983 */ /* 0x000f6c0000100a00 */
[----:B------:R-:W2:Y:S08]  /*12270*/  LDSM.16.M88.4 R48, [R208+0x3900] ;  /* 0x00390000d030783b */ /* 0x000eb00000000200 */
[----:B------:R-:W5:Y:S01]  /*12280*/  LDL.64 R234, [R1+0x58] ;  /* 0x0000580001ea7983 */ /* 0x000f620000100a00 */
        /* <DEDUP_REMOVED lines=11> */
[----:B------:R-:W1:Y:S08]  /*12340*/  LDSM.16.M88.4 R192, [R223] ;  /* 0x00000000dfc0783b */ /* 0x000e700000000200 */
[----:B------:R-:W1:Y:S08]  /*12350*/  LDSM.16.M88.4 R196, [R222] ;  /* 0x00000000dec4783b */ /* 0x000e700000000200 */
[----:B------:R-:W5:Y:S04]  /*12360*/  LDL R232, [R1+0x2c] ;  /* 0x00002c0001e87983 */ /* 0x000f680000100800 */
[----:B------:R-:W5:Y:S04]  /*12370*/  LDL R233, [R1+0x68] ;  /* 0x0000680001e97983 */ /* 0x000f680000100800 */
[----:B------:R-:W5:Y:S04]  /*12380*/  LDL R231, [R1+0x28] ;  /* 0x0000280001e77983 */ /* 0x000f680000100800 */
[----:B------:R-:W5:Y:S04]  /*12390*/  LDL R252, [R1+0x30] ;  /* 0x0000300001fc7983 */ /* 0x000f680000100800 */
[----:B------:R-:W5:Y:S01]  /*123a0*/  LDL R251, [R1+0x44] ;  /* 0x0000440001fb7983 */ /* 0x000f620000100800 */
[----:B--2---:R-:W-:Y:S02]  /*123b0*/  ISETP.NE.AND P4, PT, R0, RZ, PT ;  /* 0x000000ff0000720c */ /* 0x004fe40003f85270 */
[----:B------:R-:W-:Y:S02]  /*123c0*/  @P0 SHF.R.S32.HI R0, RZ, 0x1f, R225 ;  /* 0x0000001fff000819 */ /* 0x000fe400000114e1 */
[----:B---3--:R-:W-:Y:S03]  /*123d0*/  @P0 IADD3 R36, P1, R2, R47, RZ ;  /* 0x0000002f02240210 */ /* 0x008fe60007f3e0ff */
[----:B------:R-:W-:Y:S01]  /*123e0*/  @P0 IMAD R0, R0, c[0x0][0x208], RZ ;  /* 0x0000820000000a24 */ /* 0x000fe200078e02ff */
[----:B----4-:R-:W-:Y:S03]  /*123f0*/  @P0 IADD3 R3, P2, R2, R42, RZ ;  /* 0x0000002a02030210 */ /* 0x010fe60007f5e0ff */
[----:B------:R-:W-:Y:S05]  /*12400*/  @P0 IMAD R0, R225, c[0x0][0x20c], R0 ;  /* 0x00008300e1000a24 */ /* 0x000fea00078e0200 */
[----:B------:R-:W-:Y:S04]  /*12410*/  @P0 IADD3 R0, R29, R0, RZ ;  /* 0x000000001d000210 */ /* 0x000fe80007ffe0ff */
[----:B------:R-:W-:Y:S02]  /*12420*/  @P0 SHF.L.U64.HI R0, R28, 0x6, R0 ;  /* 0x000000061c000819 */ /* 0x000fe40000010200 */
[-C--:B------:R-:W-:Y:S02]  /*12430*/  HMMA.16816.F32 R28, R60, R34.reuse, RZ ;  /* 0x000000223c1c723c */ /* 0x080fe400000018ff */
[C---:B-----5:R-:W-:Y:S01]  /*12440*/  @P0 IADD3.X R37, R0.reuse, R41, RZ, P2, !PT ;  /* 0x0000002900250210 */ /* 0x060fe200017fe4ff */
[----:B------:R-:W-:Y:S01]  /*12450*/  @P0 IMAD.X R38, R0, 0x1, R55, P1 ;  /* 0x0000000100260824 */ /* 0x000fe200008e0637 */
[C---:B------:R-:W-:Y:S02]  /*12460*/  @P0 LEA R52, P2, R3.reuse, c[0x0][0x1f8], 0x1 ;  /* 0x00007e0003340a11 */ /* 0x040fe400078408ff */
[C---:B------:R-:W-:Y:S02]  /*12470*/  @P0 LEA R56, P1, R36.reuse, c[0x0][0x1f8], 0x1 ;  /* 0x00007e0024380a11 */ /* 0x040fe400078208ff */
[C---:B------:R-:W-:Y:S04]  /*12480*/  HMMA.16816.F32 R32, R64.reuse, R34, RZ ;  /* 0x000000224020723c */ /* 0x040fe800000018ff */
[----:B------:R-:W-:Y:S02]  /*12490*/  @P0 LEA.HI.X R53, R3, c[0x0][0x1fc], R37, 0x1, P2 ;  /* 0x00007f0003350a11 */ /* 0x000fe400010f0c25 */
[----:B------:R-:W-:Y:S02]  /*124a0*/  @P0 LEA.HI.X R57, R36, c[0x0][0x1fc], R38, 0x1, P1 ;  /* 0x00007f0024390a11 */ /* 0x000fe400008f0c26 */
[-C--:B------:R-:W-:Y:S01]  /*124b0*/  HMMA.16816.F32 R36, R64, R48.reuse, RZ ;  /* 0x000000304024723c */ /* 0x080fe200000018ff */
[C---:B------:R-:W-:Y:S01]  /*124c0*/  @P0 LEA R3, P1, R45.reuse, R2, 0x5 ;  /* 0x000000022d030211 */ /* 0x040fe200078228ff */
[----:B------:R-:W-:Y:S01]  /*124d0*/  @!PT LDS RZ, [RZ] ;  /* 0x00000000fffff984 */ /* 0x000fe20000000800 */
[----:B------:R-:W-:Y:S01]  /*124e0*/  @!PT LDS RZ, [RZ] ;  /* 0x00000000fffff984 */ /* 0x000fe20000000800 */
[----:B------:R-:W-:Y:S01]  /*124f0*/  @!PT LDS RZ, [RZ] ;  /* 0x00000000fffff984 */ /* 0x000fe20000000800 */
[----:B------:R1:W-:Y:S02]  /*12500*/  @P0 LDGSTS.E.BYPASS.LTC128B.128 [R226+0x100], [R52.64], !P5 ;  /* 0x0010000034e20fae */ /* 0x0003e4000e901d46 */
[----:B------:R-:W-:Y:S02]  /*12510*/  @P0 IADD3 R44, P2, R2, R58, RZ ;  /* 0x0000003a022c0210 */ /* 0x000fe40007f5e0ff */
[----:B------:R-:W-:Y:S02]  /*12520*/  @P0 LEA.HI.X R2, R45, R0, R46, 0x5, P1 ;  /* 0x000000002d020211 */ /* 0x000fe400008f2c2e */
[----:B------:R-:W-:Y:S02]  /*12530*/  @P0 IADD3 R45, P1, R3, R42, RZ ;  /* 0x0000002a032d0210 */ /* 0x000fe40007f3e0ff */
[----:B------:R2:W-:Y:S02]  /*12540*/  @P0 LDGSTS.E.BYPASS.LTC128B.128 [R226+0x1100], [R56.64], !P6 ;  /* 0x0110000038e20fae */ /* 0x0005e4000f101d46 */
[----:B------:R-:W-:Y:S01]  /*12550*/  @P0 IADD3.X R0, R0, R54, RZ, P2, !PT ;  /* 0x0000003600000210 */ /* 0x000fe200017fe4ff */
[----:B------:R-:W-:Y:S01]  /*12560*/  @P0 IMAD.X R46, R2, 0x1, R41, P1 ;  /* 0x00000001022e0824 */ /* 0x000fe200008e0629 */
[C---:B------:R-:W-:Y:S01]  /*12570*/  @P0 LEA R104, P2, R44.reuse, c[0x0][0x1f8], 0x1 ;  /* 0x00007e002c680a11 */ /* 0x040fe200078408ff */
[C---:B------:R-:W-:Y:S02]  /*12580*/  HMMA.16816.F32 R40, R60.reuse, R48, RZ ;  /* 0x000000303c28723c */ /* 0x040fe400000018ff */
[C---:B------:R-:W-:Y:S02]  /*12590*/  @P0 LEA R200, P1, R45.reuse, c[0x0][0x1f8], 0x1 ;  /* 0x00007e002dc80a11 */ /* 0x040fe400078208ff */
[----:B------:R-:W-:Y:S02]  /*125a0*/  @P0 LEA.HI.X R105, R44, c[0x0][0x1fc], R0, 0x1, P2 ;  /* 0x00007f002c690a11 */ /* 0x000fe400010f0c00 */
[----:B------:R-:W-:Y:S02]  /*125b0*/  @P0 LEA.HI.X R201, R45, c[0x0][0x1fc], R46, 0x1, P1 ;  /* 0x00007f002dc90a11 */ /* 0x000fe400008f0c2e */
[C---:B------:R-:W-:Y:S01]  /*125c0*/  @P0 IADD3 R0, P2, R3.reuse, R47, RZ ;  /* 0x0000002f03000210 */ /* 0x040fe20007f5e0ff */
[----:B------:R3:W-:Y:S01]  /*125d0*/  @P0 LDGSTS.E.BYPASS.LTC128B.128 [R226+0x2100], [R104.64], !P4 ;  /* 0x0210000068e20fae */ /* 0x0007e2000e101d46 */
[-C--:B------:R-:W-:Y:S02]  /*125e0*/  HMMA.16816.F32 R44, R60, R50.reuse, RZ ;  /* 0x000000323c2c723c */ /* 0x080fe400000018ff */
[----:B------:R-:W-:Y:S02]  /*125f0*/  @P0 IADD3 R3, P1, R3, R58, RZ ;  /* 0x0000003a03030210 */ /* 0x000fe40007f3e0ff */
[----:B------:R-:W-:Y:S02]  /*12600*/  @P0 IADD3.X R55, R2, R55, RZ, P2, !PT ;  /* 0x0000003702370210 */ /* 0x000fe400017fe4ff */
[----:B------:R-:W-:Y:S01]  /*12610*/  @P0 LEA R102, P2, R0, c[0x0][0x1f8], 0x1 ;  /* 0x00007e0000660a11 */ /* 0x000fe200078408ff */
[----:B------:R4:W-:Y:S01]  /*12620*/  @P0 LDGSTS.E.BYPASS.LTC128B.128 [R226+0x900], [R200.64], !P5 ;  /* 0x00900000c8e20fae */ /* 0x0009e2000e901d46 */
[C---:B------:R-:W-:Y:S04]  /*12630*/  HMMA.16816.F32 R48, R64.reuse, R50, RZ ;  /* 0x000000324030723c */ /* 0x040fe800000018ff */
[----:B------:R-:W-:Y:S01]  /*12640*/  @P0 IMAD.X R54, R2, 0x1, R54, P1 ;  /* 0x0000000102360824 */ /* 0x000fe200008e0636 */
[C---:B------:R-:W-:Y:S02]  /*12650*/  @P0 LEA R2, P1, R3.reuse, c[0x0][0x1f8], 0x1 ;  /* 0x00007e0003020a11 */ /* 0x040fe400078208ff */
[----:B------:R-:W-:Y:S02]  /*12660*/  @P0 LEA.HI.X R103, R0, c[0x0][0x1fc], R55, 0x1, P2 ;  /* 0x00007f0000670a11 */ /* 0x000fe400010f0c37 */
[----:B------:R-:W-:Y:S02]  /*12670*/  @P0 LEA.HI.X R3, R3, c[0x0][0x1fc], R54, 0x1, P1 ;  /* 0x00007f0003030a11 */ /* 0x000fe400008f0c36 */
[-C--:B-1----:R-:W-:Y:S01]  /*12680*/  HMMA.16816.F32 R52, R64, R108.reuse, RZ ;  /* 0x0000006c4034723c */ /* 0x082fe200000018ff */
[----:B------:R1:W-:Y:S01]  /*12690*/  @P0 LDGSTS.E.BYPASS.LTC128B.128 [R226+0x1900], [R102.64], !P6 ;  /* 0x0190000066e20fae */ /* 0x0003e2000f101d46 */
[----:B------:R-:W-:Y:S01]  /*126a0*/  ISETP.NE.AND P2, PT, R238, 0x1, PT ;  /* 0x00000001ee00780c */ /* 0x000fe20003f45270 */
[----:B------:R-:W-:Y:S05]  /*126b0*/  IMAD.MOV.U32 R238, RZ, RZ, c[0x0][0x1e0] ;  /* 0x00007800ffee7624 */ /* 0x000fea00078e00ff */
[C---:B--2---:R-:W-:Y:S01]  /*126c0*/  HMMA.16816.F32 R56, R60.reuse, R108, RZ ;  /* 0x0000006c3c38723c */ /* 0x044fe200000018ff */
[----:B------:R2:W-:Y:S03]  /*126d0*/  @P0 LDGSTS.E.BYPASS.LTC128B.128 [R226+0x2900], [R2.64], !P4 ;  /* 0x0290000002e20fae */ /* 0x0005e6000e101d46 */
[----:B------:R-:W-:Y:S04]  /*126e0*/  SHF.L.U32 R238, R238, 0x5, RZ ;  /* 0x00000005eeee7819 */ /* 0x000fe800000006ff */
        /* <DEDUP_REMOVED lines=121> */
[----:B------:R2:W-:Y:S10]  /*12e80*/  MUFU.TANH R109, R13 ;  /* 0x0000000d006d7308 */ /* 0x0005f40000002400 */
[----:B------:R3:W-:Y:S01]  /*12e90*/  MUFU.TANH R111, R18 ;  /* 0x00000012006f7308 */ /* 0x0007e20000002400 */
[-C--:B-----5:R-:W-:Y:S01]  /*12ea0*/  HMMA.16816.F32 R20, R176, R4.reuse, R20 ;  /* 0x00000004b014723c */ /* 0x0a0fe20000001814 */
[----:B-1----:R-:W1:Y:S08]  /*12eb0*/  LDSM.16.M88.4 R8, [R215] ;  /* 0x00000000d708783b */ /* 0x002e700000000200 */
[----:B------:R5:W1:Y:S01]  /*12ec0*/  MUFU.TANH R110, R12 ;  /* 0x0000000c006e7308 */ /* 0x000a620000002400 */
[C---:B------:R-:W-:Y:S01]  /*12ed0*/  HMMA.16816.F32 R24, R180.reuse, R4, R24 ;  /* 0x00000004b418723c */ /* 0x040fe20000001818 */
[----:B--2---:R-:W2:Y:S08]  /*12ee0*/  LDL R13, [R1+0x7c] ;  /* 0x00007c00010d7983 */ /* 0x004eb00000100800 */
[----:B------:R-:W1:Y:S01]  /*12ef0*/  MUFU.TANH R108, R14 ;  /* 0x0000000e006c7308 */ /* 0x000e620000002400 */
[-C--:B------:R-:W-:Y:S02]  /*12f00*/  HMMA.16816.F32 R28, R180, R6.reuse, R28 ;  /* 0x00000006b41c723c */ /* 0x080fe4000000181c */
[----:B---3--:R-:W-:Y:S02]  /*12f10*/  IMAD.MOV.U32 R18, RZ, RZ, 0x5 ;  /* 0x00000005ff127424 */ /* 0x008fe400078e00ff */
[----:B------:R-:W-:Y:S04]  /*12f20*/  FMUL.FTZ R21, R21, c[0x0][0x320] ;  /* 0x0000c80015157a20 */ /* 0x000fe80000410000 */
[C---:B------:R-:W-:Y:S01]  /*12f30*/  HMMA.16816.F32 R32, R176.reuse, R6, R32 ;  /* 0x00000006b020723c */ /* 0x040fe20000001820 */
[----:B------:R-:W3:Y:S03]  /*12f40*/  MUFU.TANH R184, R15 ;  /* 0x0000000f00b87308 */ /* 0x000ee60000002400 */
[----:B------:R-:W-:Y:S01]  /*12f50*/  FMUL.FTZ R20, R20, c[0x0][0x320] ;  /* 0x0000c80014147a20 */ /* 0x000fe20000410000 */
[----:B-----5:R-:W-:Y:S01]  /*12f60*/  MOV R12, c[0x0][0x1e0] ;  /* 0x00007800000c7a02 */ /* 0x020fe20000000f00 */
[----:B------:R-:W-:Y:S02]  /*12f70*/  FMUL.FTZ R22, R22, c[0x0][0x320] ;  /* 0x0000c80016167a20 */ /* 0x000fe40000410000 */
[----:B------:R-:W-:Y:S01]  /*12f80*/  @P3 IMAD.WIDE.U32 R6, R204, c[0x0][0x1e0], RZ ;  /* 0x00007800cc063a25 */ /* 0x000fe200078e00ff */
[----:B------:R-:W-:Y:S02]  /*12f90*/  SHF.L.U64.HI R12, R12, R18, c[0x0][0x1e4] ;  /* 0x000079000c0c7619 */ /* 0x000fe40000010212 */
[----:B------:R-:W5:Y:S01]  /*12fa0*/  MUFU.TANH R199, R16 ;  /* 0x0000001000c77308 */ /* 0x000f620000002400 */
[----:B------:R-:W-:Y:S01]  /*12fb0*/  @P3 IMAD.IADD R0, R7, 0x1, R0 ;  /* 0x0000000107003824 */ /* 0x000fe200078e0200 */
[C---:B------:R-:W-:Y:S01]  /*12fc0*/  @P3 SHF.L.U32 R3, R6.reuse, 0x6, RZ ;  /* 0x0000000606033819 */ /* 0x040fe200000006ff */
[----:B------:R-:W2:Y:S01]  /*12fd0*/  LDL R7, [R1+0x80] ;  /* 0x0000800001077983 */ /* 0x000ea20000100800 */
[----:B------:R-:W-:Y:S01]  /*12fe0*/  FMUL.FTZ R23, R23, c[0x0][0x320] ;  /* 0x0000c80017177a20 */ /* 0x000fe20000410000 */
[-C--:B-1----:R-:W-:Y:S03]  /*12ff0*/  HMMA.16816.F32 R36, R176, R8.reuse, R36 ;  /* 0x00000008b024723c */ /* 0x082fe60000001824 */
[----:B------:R-:W-:Y:S01]  /*13000*/  @P3 SHF.L.U64.HI R2, R6, 0x6, R0 ;  /* 0x0000000606023819 */ /* 0x000fe20000010200 */
[----:B------:R-:W-:Y:S01]  /*13010*/  FMUL.FTZ R30, R30, c[0x0][0x320] ;  /* 0x0000c8001e1e7a20 */ /* 0x000fe20000410000 */
[----:B------:R-:W1:Y:S01]  /*13020*/  MUFU.TANH R198, R17 ;  /* 0x0000001100c67308 */ /* 0x000e620000002400 */
[----:B------:R1:W2:Y:S01]  /*13030*/  LDL R0, [R1+0x6c] ;  /* 0x00006c0001007983 */ /* 0x0002a20000100800 */
[----:B------:R-:W-:Y:S01]  /*13040*/  @P3 IADD3 R4, P0, R3, R236, RZ ;  /* 0x000000ec03043210 */ /* 0x000fe20007f1e0ff */
[C---:B------:R-:W-:Y:S02]  /*13050*/  HMMA.16816.F32 R40, R180.reuse, R8, R40 ;  /* 0x00000008b428723c */ /* 0x040fe40000001828 */
[----:B------:R-:W3:Y:S02]  /*13060*/  LDL R8, [R1+0x60] ;  /* 0x0000600001087983 */ /* 0x000ee40000100800 */
[----:B------:R-:W-:Y:S02]  /*13070*/  FMUL.FTZ R34, R34, c[0x0][0x320] ;  /* 0x0000c80022227a20 */ /* 0x000fe40000410000 */
[----:B------:R-:W-:Y:S01]  /*13080*/  FMUL.FTZ R32, R32, c[0x0][0x320] ;  /* 0x0000c80020207a20 */ /* 0x000fe20000410000 */
[----:B------:R-:W-:Y:S01]  /*13090*/  MUFU.TANH R195, R30 ;  /* 0x0000001e00c37308 */ /* 0x000fe20000002400 */
[----:B------:R-:W-:Y:S01]  /*130a0*/  FMUL.FTZ R35, R35, c[0x0][0x320] ;  /* 0x0000c80023237a20 */ /* 0x000fe20000410000 */
[-C--:B------:R-:W-:Y:S03]  /*130b0*/  HMMA.16816.F32 R44, R180, R10.reuse, R44 ;  /* 0x0000000ab42c723c */ /* 0x080fe6000000182c */
[----:B------:R-:W-:Y:S02]  /*130c0*/  FMUL.FTZ R33, R33, c[0x0][0x320] ;  /* 0x0000c80021217a20 */ /* 0x000fe40000410000 */
[----:B------:R-:W-:Y:S01]  /*130d0*/  @P3 IMAD.X R6, R2, 0x1, R235, P0 ;  /* 0x0000000102063824 */ /* 0x000fe200000e06eb */
[----:B------:R-:W-:Y:S01]  /*130e0*/  @P3 IADD3 R5, P0, R3, R232, RZ ;  /* 0x000000e803053210 */ /* 0x000fe20007f1e0ff */
[----:B------:R-:W-:Y:S01]  /*130f0*/  FMUL.FTZ R36, R36, c[0x0][0x320] ;  /* 0x0000c80024247a20 */ /* 0x000fe20000410000 */
[----:B------:R-:W1:Y:S01]  /*13100*/  MUFU.TANH R17, R19 ;  /* 0x0000001300117308 */ /* 0x000e620000002400 */
[----:B------:R-:W-:Y:S01]  /*13110*/  FMUL.FTZ R31, R31, c[0x0][0x320] ;  /* 0x0000c8001f1f7a20 */ /* 0x000fe20000410000 */
[C---:B------:R-:W-:Y:S04]  /*13120*/  HMMA.16816.F32 R48, R176.reuse, R10, R48 ;  /* 0x0000000ab030723c */ /* 0x040fe80000001830 */
[----:B------:R-:W-:Y:S02]  /*13130*/  FMUL.FTZ R39, R39, c[0x0][0x320] ;  /* 0x0000c80027277a20 */ /* 0x000fe40000410000 */
[----:B------:R-:W-:Y:S02]  /*13140*/  FMUL.FTZ R28, R28, c[0x0][0x320] ;  /* 0x0000c8001c1c7a20 */ /* 0x000fe40000410000 */
[----:B------:R1:W-:Y:S01]  /*13150*/  MUFU.TANH R187, R34 ;  /* 0x0000002200bb7308 */ /* 0x0003e20000002400 */
[----:B------:R-:W-:Y:S03]  /*13160*/  FMUL.FTZ R40, R40, c[0x0][0x320] ;  /* 0x0000c80028287a20 */ /* 0x000fe60000410000 */
[----:B------:R-:W-:Y:S02]  /*13170*/  FMUL.FTZ R29, R29, c[0x0][0x320] ;  /* 0x0000c8001d1d7a20 */ /* 0x000fe40000410000 */
[----:B------:R-:W-:Y:S02]  /*13180*/  FMUL.FTZ R37, R37, c[0x0][0x320] ;  /* 0x0000c80025257a20 */ /* 0x000fe40000410000 */
[----:B------:R-:W-:Y:S02]  /*13190*/  FMUL.FTZ R38, R38, c[0x0][0x320] ;  /* 0x0000c80026267a20 */ /* 0x000fe40000410000 */
        /* <DEDUP_REMOVED lines=19> */
[----:B------:R1:W-:Y:S10]  /*132d0*/  MUFU.TANH R188, R35 ;  /* 0x0000002300bc7308 */ /* 0x0003f40000002400 */
[----:B------:R-:W2:Y:S10]  /*132e0*/  MUFU.TANH R103, R20 ;  /* 0x0000001400677308 */ /* 0x000eb40000002400 */
[----:B------:R4:W-:Y:S01]  /*132f0*/  MUFU.TANH R186, R33 ;  /* 0x0000002100ba7308 */ /* 0x0009e20000002400 */
[----:B-1----:R-:W-:Y:S02]  /*13300*/  @P3 LEA.HI.X R35, R4, c[0x0][0x1cc], R6, 0x1, P1 ;  /* 0x0000730004233a11 */ /* 0x002fe400008f0c06 */
[----:B------:R-:W-:Y:S02]  /*13310*/  @P3 LEA R32, P1, R5, c[0x0][0x1c8], 0x1 ;  /* 0x0000720005203a11 */ /* 0x000fe400078208ff */
[C---:B------:R-:W-:Y:S05]  /*13320*/  @P3 IADD3.X R6, R2.reuse, R231, RZ, P0, !PT ;  /* 0x000000e702063210 */ /* 0x040fea00007fe4ff */
[----:B------:R-:W-:Y:S01]  /*13330*/  MUFU.TANH R189, R25 ;  /* 0x0000001900bd7308 */ /* 0x000fe20000002400 */
[----:B------:R-:W-:Y:S09]  /*13340*/  @P3 IADD3 R4, P0, R3, R252, RZ ;  /* 0x000000fc03043210 */ /* 0x000ff20007f1e0ff */
[----:B------:R1:W-:Y:S01]  /*13350*/  MUFU.TANH R196, R31 ;  /* 0x0000001f00c47308 */ /* 0x0003e20000002400 */
[----:B----4-:R-:W-:Y:S02]  /*13360*/  @P3 LEA.HI.X R33, R5, c[0x0][0x1cc], R6, 0x1, P1 ;  /* 0x0000730005213a11 */ /* 0x010fe400008f0c06 */
[----:B------:R-:W-:Y:S02]  /*13370*/  @P3 IADD3.X R5, R2, R251, RZ, P0, !PT ;  /* 0x000000fb02053210 */ /* 0x000fe400007fe4ff */
[----:B------:R-:W-:Y:S05]  /*13380*/  @P3 IADD3 R9, P0, R238, R3, RZ ;  /* 0x00000003ee093210 */ /* 0x000fea0007f1e0ff */
[----:B------:R-:W4:Y:S01]  /*13390*/  MUFU.TANH R105, R22 ;  /* 0x0000001600697308 */ /* 0x000f220000002400 */
[----:B------:R-:W-:Y:S01]  /*133a0*/  @P3 LEA R30, P1, R4, c[0x0][0x1c8], 0x1 ;  /* 0x00007200041e3a11 */ /* 0x000fe200078208ff */
[----:B------:R-:W-:Y:S08]  /*133b0*/  @P3 IMAD.X R12, R12, 0x1, R2, P0 ;  /* 0x000000010c0c3824 */ /* 0x000ff000000e0602 */
[----:B------:R4:W-:Y:S01]  /*133c0*/  MUFU.TANH R193, R28 ;  /* 0x0000001c00c17308 */ /* 0x0009e20000002400 */
[----:B-1----:R-:W-:Y:S02]  /*133d0*/  @P3 LEA.HI.X R31, R4, c[0x0][0x1cc], R5, 0x1, P1 ;  /* 0x00007300041f3a11 */ /* 0x002fe400008f0c05 */
[----:B------:R-:W-:Y:S07]  /*133e0*/  @P3 IADD3 R3, P1, R9, R236, RZ ;  /* 0x000000ec09033210 */ /* 0x000fee0007f3e0ff */
[----:B------:R-:W-:Y:S10]  /*133f0*/  MUFU.TANH R191, R27 ;  /* 0x0000001b00bf7308 */ /* 0x000ff40000002400 */
[----:B------:R1:W-:Y:S01]  /*13400*/  MUFU.TANH R194, R29 ;  /* 0x0000001d00c27308 */ /* 0x0003e20000002400 */
[----:B----4-:R-:W-:Y:S09]  /*13410*/  @P3 LEA R28, P0, R3, c[0x0][0x1c8], 0x1 ;  /* 0x00007200031c3a11 */ /* 0x010ff200078008ff */
        /* <DEDUP_REMOVED lines=9> */
[----:B------:R1:W-:Y:S10]  /*134b0*/  MUFU.TANH R202, R38 ;  /* 0x0000002600ca7308 */ /* 0x0003f40000002400 */
[----:B------:R-:W1:Y:S10]  /*134c0*/  MUFU.TANH R48, R48 ;  /* 0x0000003000307308 */ /* 0x000e740000002400 */
[----:B------:R-:W-:Y:S10]  /*134d0*/  MUFU.TANH R49, R49 ;  /* 0x0000003100317308 */ /* 0x000ff40000002400 */
[----:B------:R-:W-:Y:S10]  /*134e0*/  MUFU.TANH R42, R42 ;  /* 0x0000002a002a7308 */ /* 0x000ff40000002400 */
[----:B------:R-:W-:Y:S10]  /*134f0*/  MUFU.TANH R43, R43 ;  /* 0x0000002b002b7308 */ /* 0x000ff40000002400 */
[----:B------:R-:W-:Y:S01]  /*13500*/  MUFU.TANH R50, R50 ;  /* 0x0000003200327308 */ /* 0x000fe20000002400 */
[----:B--2---:R-:W-:Y:S01]  /*13510*/  @P2 SHF.R.U32.HI R0, RZ, c[0x0][0x2cc], R233 ;  /* 0x0000b300ff002a19 */ /* 0x004fe200000116e9 */
[----:B------:R-:W-:Y:S04]  /*13520*/  IMAD.MOV.U32 R233, RZ, RZ, -0x40 ;  /* 0xffffffc0ffe97424 */ /* 0x000fe800078e00ff */
[----:B------:R-:W-:Y:S01]  /*13530*/  IMAD R6, R225, R233, 0x1 ;  /* 0x00000001e1067424 */ /* 0x000fe200078e02e9 */
[----:B------:R-:W2:Y:S03]  /*13540*/  SHFL.IDX PT, R15, R0, RZ, 0x1c1f ;  /* 0x001c1fff000f7589 */ /* 0x000ea600000e0000 */
[----:B------:R-:W-:Y:S01]  /*13550*/  MUFU.TANH R51, R51 ;  /* 0x0000003300337308 */ /* 0x000fe20000002400 */
[----:B---3--:R-:W-:Y:S02]  /*13560*/  IADD3 R2, R8, R6, -R13 ;  /* 0x0000000608027210 */ /* 0x008fe40007ffe80d */
[C---:B------:R-:W-:Y:S02]  /*13570*/  @P3 IADD3.X R8, R12.reuse, R235, RZ, P1, !PT ;  /* 0x000000eb0c083210 */ /* 0x040fe40000ffe4ff */
[----:B------:R-:W3:Y:S02]  /*13580*/  SHFL.IDX PT, R16, R0, 0x1, 0x1c1f ;  /* 0x003c1f0000107f89 */ /* 0x000ee400000e0000 */
[----:B-1----:R-:W-:Y:S02]  /*13590*/  @P3 LEA.HI.X R29, R3, c[0x0][0x1cc], R8, 0x1, P0 ;  /* 0x00007300031d3a11 */ /* 0x002fe400000f0c08 */
[----:B------:R-:W-:Y:S01]  /*135a0*/  @P3 IADD3 R10, P0, R9, R232, RZ ;  /* 0x000000e8090a3210 */ /* 0x000fe20007f1e0ff */
[----:B------:R-:W-:Y:S03]  /*135b0*/  MUFU.TANH R46, R46 ;  /* 0x0000002e002e7308 */ /* 0x000fe60000002400 */
[----:B------:R-:W1:Y:S01]  /*135c0*/  SHFL.IDX PT, R14, R0, 0x2, 0x1c1f ;  /* 0x005c1f00000e7f89 */ /* 0x000e6200000e0000 */
[----:B------:R-:W-:Y:S06]  /*135d0*/  @P3 IMAD.X R36, R12, 0x1, R231, P0 ;  /* 0x000000010c243824 */ /* 0x000fec00000e06e7 */
[----:B------:R-:W-:Y:S01]  /*135e0*/  MUFU.TANH R47, R47 ;  /* 0x0000002f002f7308 */ /* 0x000fe20000002400 */
[----:B------:R1:W2:Y:S02]  /*135f0*/  SHFL.IDX PT, R13, R0, 0x3, 0x1c1f ;  /* 0x007c1f00000d7f89 */ /* 0x0002a400000e0000 */
[----:B-1----:R-:W-:Y:S06]  /*13600*/  IMAD.IADD R0, R2, 0x1, -R7 ;  /* 0x0000000102007824 */ /* 0x002fec00078e0a07 */
[----:B------:R-:W1:Y:S01]  /*13610*/  LDSM.16.M88.4 R4, [R214] ;  /* 0x00000000d604783b */ /* 0x000e620000000200 */
[----:B------:R-:W-:Y:S04]  /*13620*/  DEPBAR.LE SB0, 0x0 ;  /* 0x000080000000791a */ /* 0x000fe80000000000 */
[C---:B--2---:R-:W-:Y:S01]  /*13630*/  IADD3 R8, R0.reuse, R15, RZ ;  /* 0x0000000f00087210 */ /* 0x044fe20007ffe0ff */
[C---:B---3--:R-:W-:Y:S01]  /*13640*/  IMAD.IADD R3, R0.reuse, 0x1, R16 ;  /* 0x0000000100037824 */ /* 0x048fe200078e0210 */
[----:B------:R-:W-:Y:S01]  /*13650*/  IADD3 R2, R0, R14, RZ ;  /* 0x0000000e00027210 */ /* 0x000fe20007ffe0ff */
[----:B------:R-:W-:Y:S01]  /*13660*/  BAR.SYNC.DEFER_BLOCKING 0x0 ;  /* 0x0000000000007b1d */ /* 0x000fe20000010000 */
[C---:B------:R-:W-:Y:S02]  /*13670*/  ISETP.GT.AND P1, PT, R8.reuse, RZ, PT ;  /* 0x000000ff0800720c */ /* 0x040fe40003f24270 */
[----:B------:R-:W-:Y:S02]  /*13680*/  ISETP.GT.AND P0, PT, R8, 0x1, PT ;  /* 0x000000010800780c */ /* 0x000fe40003f04270 */
[----:B------:R-:W-:Y:S02]  /*13690*/  FSEL R11, R230, -INF , P1 ;  /* 0xff800000e60b7808 */ /* 0x000fe40000800000 */
[----:B------:R-:W-:Y:S02]  /*136a0*/  ISETP.GT.AND P1, PT, R3, RZ, PT ;  /* 0x000000ff0300720c */ /* 0x000fe40003f24270 */
[----:B------:R-:W-:Y:S02]  /*136b0*/  FSEL R14, R229, -INF , P0 ;  /* 0xff800000e50e7808 */ /* 0x000fe40000000000 */
[----:B------:R-:W-:Y:S02]  /*136c0*/  FSEL R19, R227, -INF , P1 ;  /* 0xff800000e3137808 */ /* 0x000fe40000800000 */
[----:B------:R-:W-:Y:S02]  /*136d0*/  ISETP.GT.AND P1, PT, R2, RZ, PT ;  /* 0x000000ff0200720c */ /* 0x000fe40003f24270 */
[----:B------:R-:W-:Y:S02]  /*136e0*/  IADD3 R0, R0, R13, RZ ;  /* 0x0000000d00007210 */ /* 0x000fe40007ffe0ff */
[----:B------:R-:W-:Y:S02]  /*136f0*/  ISETP.GT.AND P0, PT, R3, 0x1, PT ;  /* 0x000000010300780c */ /* 0x000fe40003f04270 */
[----:B------:R-:W-:Y:S02]  /*13700*/  FSEL R21, R207, -INF , P1 ;  /* 0xff800000cf157808 */ /* 0x000fe40000800000 */
[----:B------:R-:W-:Y:S02]  /*13710*/  FSEL R18, R228, -INF , P0 ;  /* 0xff800000e4127808 */ /* 0x000fe40000000000 */
[----:B------:R-:W-:Y:S01]  /*13720*/  ISETP.GT.AND P0, PT, R2, 0x1, PT ;  /* 0x000000010200780c */ /* 0x000fe20003f04270 */
[----:B------:R-:W-:Y:S01]  /*13730*/  @!PT LDS RZ, [RZ] ;  /* 0x00000000fffff984 */ /* 0x000fe20000000800 */
[----:B------:R-:W-:Y:S01]  /*13740*/  @!PT LDS RZ, [RZ] ;  /* 0x00000000fffff984 */ /* 0x000fe20000000800 */
[----:B------:R-:W-:Y:S01]  /*13750*/  @!PT LDS RZ, [RZ] ;  /* 0x00000000fffff984 */ /* 0x000fe20000000800 */
[----:B------:R2:W-:Y:S01]  /*13760*/  @P3 LDGSTS.E.BYPASS.LTC128B.128 [R226+0x3100], [R34.64], !P5 ;  /* 0x0310000022e23fae */ /* 0x0005e2000e901d46 */
[----:B------:R-:W-:Y:S02]  /*13770*/  ISETP.GT.AND P1, PT, R0, RZ, PT ;  /* 0x000000ff0000720c */ /* 0x000fe40003f24270 */
[----:B------:R-:W-:Y:S02]  /*13780*/  FSEL R20, R206, -INF , P0 ;  /* 0xff800000ce147808 */ /* 0x000fe40000000000 */
[----:B------:R-:W-:Y:S02]  /*13790*/  ISETP.GT.AND P0, PT, R0, 0x1, PT ;  /* 0x000000010000780c */ /* 0x000fe40003f04270 */
[----:B------:R-:W-:Y:S01]  /*137a0*/  FSEL R25, R205, -INF , P1 ;  /* 0xff800000cd197808 */ /* 0x000fe20000800000 */
[-C--:B-1----:R-:W-:Y:S01]  /*137b0*/  HMMA.16816.F32 R52, R176, R4.reuse, R52 ;  /* 0x00000004b034723c */ /* 0x082fe20000001834 */
[----:B------:R1:W-:Y:S04]  /*137c0*/  @P3 LDGSTS.E.BYPASS.LTC128B.128 [R226+0x4100], [R32.64], !P6 ;  /* 0x0410000020e23fae */ /* 0x0003e8000f101d46 */
[----:B------:R-:W-:Y:S02]  /*137d0*/  ISETP.GT.AND P1, PT, R2, 0x8, PT ;  /* 0x000000080200780c */ /* 0x000fe40003f24270 */
[----:B------:R-:W-:Y:S01]  /*137e0*/  FSEL R27, R201, -INF , P0 ;  /* 0xff800000c91b7808 */ /* 0x000fe20000000000 */
[C---:B------:R-:W-:Y:S01]  /*137f0*/  HMMA.16816.F32 R56, R180.reuse, R4, R56 ;  /* 0x00000004b438723c */ /* 0x040fe20000001838 */
[----:B------:R3:W-:Y:S03]  /*13800*/  @P3 LDGSTS.E.BYPASS.LTC128B.128 [R226+0x5100], [R30.64], !P4 ;  /* 0x051000001ee23fae */ /* 0x0007e6000e101d46 */
[----:B------:R-:W-:Y:S02]  /*13810*/  FSEL R22, R110, -INF , P1 ;  /* 0xff8000006e167808 */ /* 0x000fe40000800000 */
[----:B------:R-:W-:Y:S02]  /*13820*/  ISETP.GT.AND P0, PT, R2, 0x9, PT ;  /* 0x000000090200780c */ /* 0x000fe40003f04270 */
[----:B------:R-:W-:Y:S01]  /*13830*/  ISETP.GT.AND P1, PT, R0, 0x8, PT ;  /* 0x000000080000780c */ /* 0x000fe20003f24270 */
[-C--:B------:R-:W-:Y:S01]  /*13840*/  HMMA.16816.F32 R60, R180, R6.reuse, R60 ;  /* 0x00000006b43c723c */ /* 0x080fe2000000183c */
[----:B------:R1:W-:Y:S02]  /*13850*/  @P3 LDGSTS.E.BYPASS.LTC128B.128 [R226+0x3900], [R28.64], !P5 ;  /* 0x039000001ce23fae */ /* 0x0003e4000e901d46 */
[----:B----4-:R-:W-:Y:S02]  /*13860*/  FSEL R23, R109, -INF , P0 ;  /* 0xff8000006d177808 */ /* 0x010fe40000000000 */
[----:B------:R-:W-:Y:S02]  /*13870*/  FSEL R26, R108, -INF , P1 ;  /* 0xff8000006c1a7808 */ /* 0x000fe40000800000 */
[----:B------:R-:W-:Y:S01]  /*13880*/  ISETP.GT.AND P0, PT, R0, 0x9, PT ;  /* 0x000000090000780c */ /* 0x000fe20003f04270 */
[----:B------:R-:W-:Y:S04]  /*13890*/  HMMA.16816.F32 R64, R176, R6, R64 ;  /* 0x00000006b040723c */ /* 0x000fe80000001840 */
[----:B------:R-:W-:Y:S01]  /*138a0*/  ISETP.GT.AND P1, PT, R8, 0x8, PT ;  /* 0x000000080800780c */ /* 0x000fe20003f24270 */
[----:B------:R-:W-:Y:S01]  /*138b0*/  FMUL.FTZ R52, R52, c[0x0][0x320] ;  /* 0x0000c80034347a20 */ /* 0x000fe20000410000 */
[----:B------:R-:W-:Y:S01]  /*138c0*/  FSEL R24, R184, -INF , P0 ;  /* 0xff800000b8187808 */ /* 0x000fe20000000000 */
[----:B------:R-:W-:Y:S01]  /*138d0*/  FMUL.FTZ R5, R53, c[0x0][0x320] ;  /* 0x0000c80035057a20 */ /* 0x000fe20000410000 */
[----:B-----5:R-:W-:Y:S01]  /*138e0*/  FSEL R13, R199, -INF , P1 ;  /* 0xff800000c70d7808 */ /* 0x020fe20000800000 */
[----:B------:R-:W-:Y:S01]  /*138f0*/  FMUL.FTZ R38, R54, c[0x0][0x320] ;  /* 0x0000c80036267a20 */ /* 0x000fe20000410000 */
[----:B------:R-:W-:Y:S01]  /*13900*/  ISETP.GT.AND P1, PT, R3, 0x8, PT ;  /* 0x000000080300780c */ /* 0x000fe20003f24270 */
[----:B------:R-:W4:Y:S01]  /*13910*/  MUFU.TANH R52, R52 ;  /* 0x0000003400347308 */ /* 0x000f220000002400 */
        /* <DEDUP_REMOVED lines=26> */
[----:B------:R-:W-:Y:S01]  /*13ac0*/  FMNMX.FTZ R105, R11, R100, !PT ;  /* 0x000000640b697209 */ /* 0x000fe20007810000 */
[----:B------:R-:W-:Y:S01]  /*13ad0*/  FMUL.FTZ R62, R62, c[0x0][0x320] ;  /* 0x0000c8003e3e7a20 */ /* 0x000fe20000410000 */
[----:B------:R-:W-:Y:S01]  /*13ae0*/  FSEL R45, R104, -INF , P0 ;  /* 0xff800000682d7808 */ /* 0x000fe20000000000 */
[----:B------:R-:W1:Y:S01]  /*13af0*/  MUFU.TANH R64, R64 ;  /* 0x0000004000407308 */ /* 0x000e620000002400 */
[----:B------:R-:W-:Y:S02]  /*13b00*/  FSEL R190, R190, -INF , P1 ;  /* 0xff800000bebe7808 */ /* 0x000fe40000800000 */
[----:B------:R-:W-:Y:S02]  /*13b10*/  ISETP.GT.AND P1, PT, R0, 0x10, PT ;  /* 0x000000100000780c */ /* 0x000fe40003f24270 */
[----:B------:R-:W-:Y:S02]  /*13b20*/  ISETP.GT.AND P0, PT, R2, 0x11, PT ;  /* 0x000000110200780c */ /* 0x000fe40003f04270 */
[----:B------:R-:W-:Y:S02]  /*13b30*/  FSEL R192, R192, -INF , P1 ;  /* 0xff800000c0c07808 */ /* 0x000fe40000800000 */
[----:B------:R-:W-:Y:S01]  /*13b40*/  FMNMX.FTZ R105, R14, R105, !PT ;  /* 0x000000690e697209 */ /* 0x000fe20007810000 */
[----:B------:R-:W-:Y:S01]  /*13b50*/  MUFU.TANH R7, R7 ;  /* 0x0000000700077308 */ /* 0x000fe20000002400 */
[----:B------:R-:W-:Y:S02]  /*13b60*/  ISETP.GT.AND P1, PT, R2, 0x18, PT ;  /* 0x000000180200780c */ /* 0x000fe40003f24270 */
[----:B------:R-:W-:Y:S02]  /*13b70*/  FSEL R189, R189, -INF , P0 ;  /* 0xff800000bdbd7808 */ /* 0x000fe40000000000 */
[----:B------:R-:W-:Y:S02]  /*13b80*/  ISETP.GT.AND P0, PT, R0, 0x11, PT ;  /* 0x000000110000780c */ /* 0x000fe40003f04270 */
[----:B------:R-:W-:Y:S02]  /*13b90*/  FMNMX.FTZ R105, R13, R105, !PT ;  /* 0x000000690d697209 */ /* 0x000fe40007810000 */
[----:B------:R-:W-:Y:S01]  /*13ba0*/  FSEL R191, R191, -INF , P0 ;  /* 0xff800000bfbf7808 */ /* 0x000fe20000000000 */
[----:B------:R-:W1:Y:S01]  /*13bb0*/  MUFU.TANH R65, R65 ;  /* 0x0000004100417308 */ /* 0x000e620000002400 */
[----:B------:R-:W-:Y:S02]  /*13bc0*/  ISETP.GT.AND P0, PT, R2, 0x19, PT ;  /* 0x000000190200780c */ /* 0x000fe40003f04270 */
[----:B------:R-:W-:Y:S02]  /*13bd0*/  FSEL R193, R193, -INF , P1 ;  /* 0xff800000c1c17808 */ /* 0x000fe40000800000 */
[----:B------:R-:W-:Y:S02]  /*13be0*/  ISETP.GT.AND P1, PT, R0, 0x18, PT ;  /* 0x000000180000780c */ /* 0x000fe40003f24270 */
[----:B------:R-:W-:Y:S02]  /*13bf0*/  FMNMX.FTZ R4, R19, R101, !PT ;  /* 0x0000006513047209 */ /* 0x000fe40007810000 */
[----:B------:R-:W-:Y:S01]  /*13c00*/  FSEL R194, R194, -INF , P0 ;  /* 0xff800000c2c27808 */ /* 0x000fe20000000000 */
[----:B------:R-:W1:Y:S01]  /*13c10*/  MUFU.TANH R38, R38 ;  /* 0x0000002600267308 */ /* 0x000e620000002400 */
[----:B------:R-:W-:Y:S02]  /*13c20*/  FMNMX.FTZ R105, R15, R105, !PT ;  /* 0x000000690f697209 */ /* 0x000fe40007810000 */
[----:B------:R-:W-:Y:S02]  /*13c30*/  ISETP.GT.AND P0, PT, R0, 0x19, PT ;  /* 0x000000190000780c */ /* 0x000fe40003f04270 */
[----:B------:R-:W-:Y:S02]  /*13c40*/  FSEL R195, R195, -INF , P1 ;  /* 0xff800000c3c37808 */ /* 0x000fe40000800000 */
[----:B------:R-:W-:Y:S02]  /*13c50*/  ISETP.GT.AND P1, PT, R8, 0x18, PT ;  /* 0x000000180800780c */ /* 0x000fe40003f24270 */
[----:B------:R-:W-:Y:S01]  /*13c60*/  FMNMX.FTZ R4, R18, R4, !PT ;  /* 0x0000000412047209 */ /* 0x000fe20007810000 */
[----:B------:R-:W1:Y:S01]  /*13c70*/  MUFU.TANH R37, R37 ;  /* 0x0000002500257308 */ /* 0x000e620000002400 */
[----:B------:R-:W-:Y:S02]  /*13c80*/  FSEL R185, R185, -INF , P1 ;  /* 0xff800000b9b97808 */ /* 0x000fe40000800000 */
[C---:B------:R-:W-:Y:S02]  /*13c90*/  ISETP.GT.AND P1, PT, R3.reuse, 0x18, PT ;  /* 0x000000180300780c */ /* 0x040fe40003f24270 */
[----:B------:R-:W-:Y:S02]  /*13ca0*/  FMNMX.FTZ R105, R40, R105, !PT ;  /* 0x0000006928697209 */ /* 0x000fe40007810000 */
[----:B------:R-:W-:Y:S02]  /*13cb0*/  FSEL R196, R196, -INF , P0 ;  /* 0xff800000c4c47808 */ /* 0x000fe40000000000 */
[----:B------:R-:W-:Y:S01]  /*13cc0*/  ISETP.GT.AND P0, PT, R8, 0x19, PT ;  /* 0x000000190800780c */ /* 0x000fe20003f04270 */
[----:B------:R-:W-:Y:S01]  /*13cd0*/  MUFU.TANH R56, R56 ;  /* 0x0000003800387308 */ /* 0x000fe20000002400 */
[----:B------:R-:W-:Y:S02]  /*13ce0*/  FMNMX.FTZ R4, R16, R4, !PT ;  /* 0x0000000410047209 */ /* 0x000fe40007810000 */
[----:B------:R-:W-:Y:S02]  /*13cf0*/  FSEL R186, R186, -INF , P0 ;  /* 0xff800000baba7808 */ /* 0x000fe40000000000 */
[----:B------:R-:W-:Y:S02]  /*13d00*/  ISETP.GT.AND P0, PT, R3, 0x19, PT ;  /* 0x000000190300780c */ /* 0x000fe40003f04270 */
[----:B------:R-:W-:Y:S02]  /*13d10*/  FSEL R187, R187, -INF , P1 ;  /* 0xff800000bbbb7808 */ /* 0x000fe40000800000 */
[----:B------:R-:W-:Y:S01]  /*13d20*/  FMNMX.FTZ R105, R41, R105, !PT ;  /* 0x0000006929697209 */ /* 0x000fe20007810000 */
[----:B------:R-:W-:Y:S01]  /*13d30*/  MUFU.TANH R57, R57 ;  /* 0x0000003900397308 */ /* 0x000fe20000002400 */
[----:B------:R-:W-:Y:S02]  /*13d40*/  ISETP.GT.AND P1, PT, R8, 0x20, PT ;  /* 0x000000200800780c */ /* 0x000fe40003f24270 */
[----:B------:R-:W-:Y:S02]  /*13d50*/  FMNMX.FTZ R4, R17, R4, !PT ;  /* 0x0000000411047209 */ /* 0x000fe40007810000 */
[----:B------:R-:W-:Y:S02]  /*13d60*/  FSEL R188, R188, -INF , P0 ;  /* 0xff800000bcbc7808 */ /* 0x000fe40000000000 */
[----:B------:R-:W-:Y:S02]  /*13d70*/  ISETP.GT.AND P0, PT, R8, 0x21, PT ;  /* 0x000000210800780c */ /* 0x000fe40003f04270 */
[----:B------:R-:W-:Y:S01]  /*13d80*/  FSEL R197, R197, -INF , P1 ;  /* 0xff800000c5c57808 */ /* 0x000fe20000800000 */
        /* <DEDUP_REMOVED lines=9> */
[----:B------:R-:W-:Y:S02]  /*13e20*/  FMNMX.FTZ R105, R186, R105, !PT ;  /* 0x00000069ba697209 */ /* 0x000fe40007810000 */
[----:B------:R-:W-:Y:S02]  /*13e30*/  FSEL R231, R39, -INF , P0 ;  /* 0xff80000027e77808 */ /* 0x000fe40000000000 */
[----:B------:R-:W-:Y:S01]  /*13e40*/  FSEL R205, R48, -INF , P1 ;  /* 0xff80000030cd7808 */ /* 0x000fe20000800000 */
[----:B------:R-:W-:Y:S01]  /*13e50*/  MUFU.TANH R58, R58 ;  /* 0x0000003a003a7308 */ /* 0x000fe20000002400 */
[C---:B------:R-:W-:Y:S02]  /*13e60*/  ISETP.GT.AND P1, PT, R8.reuse, 0x30, PT ;  /* 0x000000300800780c */ /* 0x040fe40003f24270 */
[----:B------:R-:W-:Y:S02]  /*13e70*/  FMNMX.FTZ R4, R45, R4, !PT ;  /* 0x000000042d047209 */ /* 0x000fe40007810000 */
[----:B------:R-:W-:Y:S02]  /*13e80*/  ISETP.GT.AND P0, PT, R8, 0x29, PT ;  /* 0x000000290800780c */ /* 0x000fe40003f04270 */
[----:B------:R-:W-:Y:S02]  /*13e90*/  FMNMX.FTZ R105, R197, R105, !PT ;  /* 0x00000069c5697209 */ /* 0x000fe40007810000 */
[----:B----4-:R-:W-:Y:S01]  /*13ea0*/  FSEL R228, R52, -INF , P1 ;  /* 0xff80000034e47808 */ /* 0x010fe20000800000 */
[----:B------:R-:W-:Y:S01]  /*13eb0*/  MUFU.TANH R62, R62 ;  /* 0x0000003e003e7308 */ /* 0x000fe20000002400 */
[----:B------:R-:W-:Y:S02]  /*13ec0*/  ISETP.GT.AND P2, PT, R3, 0x20, PT ;  /* 0x000000200300780c */ /* 0x000fe40003f44270 */
[----:B------:R-:W-:Y:S02]  /*13ed0*/  FSEL R206, R49, -INF , P0 ;  /* 0xff80000031ce7808 */ /* 0x000fe40000000000 */
[----:B------:R-:W-:Y:S02]  /*13ee0*/  ISETP.GT.AND P0, PT, R8, 0x31, PT ;  /* 0x000000310800780c */ /* 0x000fe40003f04270 */
[----:B------:R-:W-:Y:S02]  /*13ef0*/  FMNMX.FTZ R105, R200, R105, !PT ;  /* 0x00000069c8697209 */ /* 0x000fe40007810000 */
[----:B------:R-:W-:Y:S02]  /*13f00*/  ISETP.GT.AND P1, PT, R8, 0x38, PT ;  /* 0x000000380800780c */ /* 0x000fe40003f24270 */
[----:B------:R-:W-:Y:S02]  /*13f10*/  FMNMX.FTZ R4, R187, R4, !PT ;  /* 0x00000004bb047209 */ /* 0x000fe40007810000 */
[----:B-----5:R-:W-:Y:S02]  /*13f20*/  FSEL R227, R5, -INF , P0 ;  /* 0xff80000005e37808 */ /* 0x020fe40000000000 */
[----:B------:R-:W-:Y:S02]  /*13f30*/  FSEL R202, R202, -INF , P2 ;  /* 0xff800000caca7808 */ /* 0x000fe40001000000 */
[----:B------:R-:W-:Y:S01]  /*13f40*/  ISETP.GT.AND P0, PT, R8, 0x39, PT ;  /* 0x000000390800780c */ /* 0x000fe20003f04270 */
[----:B------:R-:W-:Y:S01]  /*13f50*/  FMUL.FTZ R8, R66, c[0x0][0x320] ;  /* 0x0000c80042087a20 */ /* 0x000fe20000410000 */
[----:B-1----:R-:W-:Y:S02]  /*13f60*/  FSEL R230, R64, -INF , P1 ;  /* 0xff80000040e67808 */ /* 0x002fe40000800000 */
[----:B------:R-:W-:Y:S02]  /*13f70*/  FMNMX.FTZ R105, R205, R105, !PT ;  /* 0x00000069cd697209 */ /* 0x000fe40007810000 */
[----:B------:R-:W-:Y:S01]  /*13f80*/  ISETP.GT.AND P1, PT, R0, 0x20, PT ;  /* 0x000000200000780c */ /* 0x000fe20003f24270 */
[----:B------:R-:W1:Y:S01]  /*13f90*/  MUFU.TANH R8, R8 ;  /* 0x0000000800087308 */ /* 0x000e620000002400 */
[----:B------:R-:W-:Y:S02]  /*13fa0*/  FMNMX.FTZ R4, R188, R4, !PT ;  /* 0x00000004bc047209 */ /* 0x000fe40007810000 */
[----:B------:R-:W-:Y:S02]  /*13fb0*/  FMNMX.FTZ R5, R21, R106, !PT ;  /* 0x0000006a15057209 */ /* 0x000fe40007810000 */
[----:B------:R-:W-:Y:S02]  /*13fc0*/  FSEL R236, R65, -INF , P0 ;  /* 0xff80000041ec7808 */ /* 0x000fe40000000000 */
[----:B------:R-:W-:Y:S02]  /*13fd0*/  FSEL R248, R42, -INF , P1 ;  /* 0xff8000002af87808 */ /* 0x000fe40000800000 */
[----:B------:R-:W-:Y:S02]  /*13fe0*/  ISETP.GT.AND P1, PT, R3, 0x28, PT ;  /* 0x000000280300780c */ /* 0x000fe40003f24270 */
[----:B------:R-:W-:Y:S02]  /*13ff0*/  FMNMX.FTZ R105, R206, R105, !PT ;  /* 0x00000069ce697209 */ /* 0x000fe40007810000 */
[----:B------:R-:W-:Y:S02]  /*14000*/  ISETP.GT.AND P0, PT, R0, 0x21, PT ;  /* 0x000000210000780c */ /* 0x000fe40003f04270 */
[----:B------:R-:W-:Y:S02]  /*14010*/  FMNMX.FTZ R4, R202, R4, !PT ;  /* 0x00000004ca047209 */ /* 0x000fe40007810000 */
[----:B------:R-:W-:Y:S02]  /*14020*/  FMNMX.FTZ R5, R20, R5, !PT ;  /* 0x0000000514057209 */ /* 0x000fe40007810000 */
[----:B------:R-:W-:Y:S02]  /*14030*/  FSEL R250, R43, -INF , P0 ;  /* 0xff8000002bfa7808 */ /* 0x000fe40000000000 */
[----:B------:R-:W-:Y:S02]  /*14040*/  ISETP.GT.AND P0, PT, R3, 0x29, PT ;  /* 0x000000290300780c */ /* 0x000fe40003f04270 */
[----:B------:R-:W-:Y:S02]  /*14050*/  FSEL R199, R50, -INF , P1 ;  /* 0xff80000032c77808 */ /* 0x000fe40000800000 */
[----:B------:R-:W-:Y:S02]  /*14060*/  FMNMX.FTZ R4, R203, R4, !PT ;  /* 0x00000004cb047209 */ /* 0x000fe40007810000 */
        /* <DEDUP_REMOVED lines=15> */
[----:B------:R-:W-:Y:S02]  /*14160*/  FMNMX.FTZ R105, R236, R105, !PT ;  /* 0x00000069ec697209 */ /* 0x000fe40007810000 */
[----:B------:R-:W-:Y:S02]  /*14170*/  FMNMX.FTZ R4, R189, R4, !PT ;  /* 0x00000004bd047209 */ /* 0x000fe40007810000 */
[----:B------:R-:W-:Y:S01]  /*14180*/  ISETP.GT.AND P2, PT, R2, 0x21, PT ;  /* 0x000000210200780c */ /* 0x000fe20003f44270 */
[----:B------:R-:W4:Y:S01]  /*14190*/  SHFL.BFLY PT, R6, R105, 0x2, 0x1f ;  /* 0x0c401f0069067f89 */ /* 0x000f2200000e0000 */
[----:B------:R-:W-:Y:S02]  /*141a0*/  FMNMX.FTZ R4, R193, R4, !PT ;  /* 0x00000004c1047209 */ /* 0x000fe40007810000 */
[----:B------:R-:W-:Y:S02]  /*141b0*/  FMNMX.FTZ R3, R229, R3, !PT ;  /* 0x00000003e5037209 */ /* 0x000fe40007810000 */
[----:B------:R-:W-:Y:S02]  /*141c0*/  FMNMX.FTZ R4, R194, R4, !PT ;  /* 0x00000004c2047209 */ /* 0x000fe40007810000 */
[----:B-1----:R-:W-:Y:S02]  /*141d0*/  FSEL R249, R8, -INF , P1 ;  /* 0xff80000008f97808 */ /* 0x002fe40000800000 */
[----:B------:R-:W-:Y:S02]  /*141e0*/  FSEL R239, R7, -INF , P0 ;  /* 0xff80000007ef7808 */ /* 0x000fe40000000000 */
[----:B------:R-:W-:Y:S01]  /*141f0*/  FSEL R247, R247, -INF , P2 ;  /* 0xff800000f7f77808 */ /* 0x000fe20001000000 */
[----:B------:R-:W1:Y:S01]  /*14200*/  MUFU.TANH R7, R59 ;  /* 0x0000003b00077308 */ /* 0x000e620000002400 */
[----:B------:R-:W-:Y:S02]  /*14210*/  ISETP.GT.AND P0, PT, R0, 0x28, PT ;  /* 0x000000280000780c */ /* 0x000fe40003f04270 */
[C---:B------:R-:W-:Y:S02]  /*14220*/  ISETP.GT.AND P2, PT, R2.reuse, 0x28, PT ;  /* 0x000000280200780c */ /* 0x040fe40003f44270 */
[----:B------:R-:W-:Y:S02]  /*14230*/  ISETP.GT.AND P1, PT, R2, 0x29, PT ;  /* 0x000000290200780c */ /* 0x000fe40003f24270 */
[----:B------:R-:W-:Y:S02]  /*14240*/  FMNMX.FTZ R4, R231, R4, !PT ;  /* 0x00000004e7047209 */ /* 0x000fe40007810000 */
[----:B------:R-:W-:Y:S02]  /*14250*/  FMNMX.FTZ R3, R232, R3, !PT ;  /* 0x00000003e8037209 */ /* 0x000fe40007810000 */
[----:B------:R-:W-:Y:S02]  /*14260*/  FMNMX.FTZ R4, R247, R4, !PT ;  /* 0x00000004f7047209 */ /* 0x000fe40007810000 */
[----:B------:R-:W-:Y:S02]  /*14270*/  FSEL R243, R243, -INF , P1 ;  /* 0xff800000f3f37808 */ /* 0x000fe40000800000 */
[----:B------:R-:W-:Y:S02]  /*14280*/  ISETP.GT.AND P1, PT, R2, 0x30, PT ;  /* 0x000000300200780c */ /* 0x000fe40003f24270 */
[----:B------:R-:W-:Y:S02]  /*14290*/  FSEL R242, R242, -INF , P2 ;  /* 0xff800000f2f27808 */ /* 0x000fe40001000000 */
        /* <DEDUP_REMOVED lines=10> */
[----:B----4-:R-:W-:Y:S01]  /*14340*/  FMNMX.FTZ R105, R105, R6, !PT ;  /* 0x0000000669697209 */ /* 0x010fe20007810000 */
[----:B------:R-:W4:Y:S01]  /*14350*/  SHFL.BFLY PT, R104, R3, 0x2, 0x1f ;  /* 0x0c401f0003687f89 */ /* 0x000f2200000e0000 */
[----:B------:R-:W-:Y:S02]  /*14360*/  FMNMX.FTZ R2, R234, R2, !PT ;  /* 0x00000002ea027209 */ /* 0x000fe40007810000 */
[----:B------:R-:W-:Y:S02]  /*14370*/  FMNMX.FTZ R5, R25, R107, !PT ;  /* 0x0000006b19057209 */ /* 0x000fe40007810000 */
[----:B------:R-:W-:Y:S02]  /*14380*/  FSEL R241, R60, -INF , P1 ;  /* 0xff8000003cf17808 */ /* 0x000fe40000800000 */
[----:B------:R-:W-:Y:S01]  /*14390*/  FMNMX.FTZ R2, R235, R2, !PT ;  /* 0x00000002eb027209 */ /* 0x000fe20007810000 */
[----:B------:R-:W5:Y:S01]  /*143a0*/  SHFL.BFLY PT, R6, R105, 0x1, 0x1f ;  /* 0x0c201f0069067f89 */ /* 0x000f6200000e0000 */
[----:B------:R-:W-:Y:S02]  /*143b0*/  FMNMX.FTZ R5, R27, R5, !PT ;  /* 0x000000051b057209 */ /* 0x000fe40007810000 */
[----:B------:R-:W-:Y:S02]  /*143c0*/  FSEL R233, R61, -INF , P0 ;  /* 0xff8000003de97808 */ /* 0x000fe40000000000 */
[----:B------:R-:W-:Y:S02]  /*143d0*/  FMNMX.FTZ R2, R241, R2, !PT ;  /* 0x00000002f1027209 */ /* 0x000fe40007810000 */
[----:B------:R-:W-:Y:S02]  /*143e0*/  FMNMX.FTZ R5, R26, R5, !PT ;  /* 0x000000051a057209 */ /* 0x000fe40007810000 */
[----:B------:R-:W-:Y:S02]  /*143f0*/  FMNMX.FTZ R2, R233, R2, !PT ;  /* 0x00000002e9027209 */ /* 0x000fe40007810000 */
[----:B------:R-:W-:Y:S02]  /*14400*/  FMNMX.FTZ R5, R24, R5, !PT ;  /* 0x0000000518057209 */ /* 0x000fe40007810000 */
[----:B------:R-:W-:Y:S01]  /*14410*/  ISETP.GT.AND P0, PT, R0, 0x30, PT ;  /* 0x000000300000780c */ /* 0x000fe20003f04270 */
[----:B------:R-:W1:Y:S01]  /*14420*/  SHFL.BFLY PT, R103, R2, 0x2, 0x1f ;  /* 0x0c401f0002677f89 */ /* 0x000e6200000e0000 */
[----:B------:R-:W-:Y:S02]  /*14430*/  FMNMX.FTZ R5, R192, R5, !PT ;  /* 0x00000005c0057209 */ /* 0x000fe40007810000 */
[----:B----4-:R-:W-:Y:S02]  /*14440*/  FMNMX.FTZ R104, R3, R104, !PT ;  /* 0x0000006803687209 */ /* 0x010fe40007810000 */
[----:B------:R-:W-:Y:S02]  /*14450*/  FMNMX.FTZ R3, R191, R5, !PT ;  /* 0x00000005bf037209 */ /* 0x000fe40007810000 */
[----:B------:R-:W-:Y:S01]  /*14460*/  FSEL R246, R58, -INF , P0 ;  /* 0xff8000003af67808 */ /* 0x000fe20000000000 */
[----:B------:R-:W4:Y:S01]  /*14470*/  SHFL.BFLY PT, R5, R104, 0x1, 0x1f ;  /* 0x0c201f0068057f89 */ /* 0x000f2200000e0000 */
[----:B------:R-:W-:Y:S02]  /*14480*/  FMNMX.FTZ R3, R195, R3, !PT ;  /* 0x00000003c3037209 */ /* 0x000fe40007810000 */
[----:B-----5:R-:W-:Y:S02]  /*14490*/  FMNMX.FTZ R105, R105, R6, !PT ;  /* 0x0000000669697209 */ /* 0x020fe40007810000 */
[----:B------:R-:W-:Y:S02]  /*144a0*/  FMNMX.FTZ R3, R196, R3, !PT ;  /* 0x00000003c4037209 */ /* 0x000fe40007810000 */
[C---:B------:R-:W-:Y:S01]  /*144b0*/  FSETP.NEU.FTZ.AND P0, PT, R105.reuse, -INF , PT ;  /* 0xff8000006900780b */ /* 0x040fe20003f1d000 */
[----:B------:R-:W-:Y:S01]  /*144c0*/  FMUL.FTZ R109, R105, c[0x0][0x2d0] ;  /* 0x0000b400696d7a20 */ /* 0x000fe20000410000 */
[----:B------:R-:W-:Y:S02]  /*144d0*/  FMNMX.FTZ R3, R248, R3, !PT ;  /* 0x00000003f8037209 */ /* 0x000fe40007810000 */
[----:B------:R-:W-:Y:S02]  /*144e0*/  ISETP.GT.AND P1, PT, R0, 0x29, PT ;  /* 0x000000290000780c */ /* 0x000fe40003f24270 */
[----:B------:R-:W-:Y:S02]  /*144f0*/  FSEL R109, R109, RZ, P0 ;  /* 0x000000ff6d6d7208 */ /* 0x000fe40000000000 */
[----:B------:R-:W-:Y:S02]  /*14500*/  FMNMX.FTZ R3, R250, R3, !PT ;  /* 0x00000003fa037209 */ /* 0x000fe40007810000 */
[----:B-1----:R-:W-:Y:S01]  /*14510*/  FMNMX.FTZ R103, R2, R103, !PT ;  /* 0x0000006702677209 */ /* 0x002fe20007810000 */
[--C-:B------:R-:W-:Y:S01]  /*14520*/  FFMA.FTZ R2, R13, c[0x0][0x2d0], -R109.reuse ;  /* 0x0000b4000d027a23 */ /* 0x100fe2000001086d */
[----:B------:R-:W-:Y:S01]  /*14530*/  FSEL R198, R47, -INF , P1 ;  /* 0xff8000002fc67808 */ /* 0x000fe20000800000 */
[--C-:B------:R-:W-:Y:S01]  /*14540*/  FFMA.FTZ R4, R11, c[0x0][0x2d0], -R109.reuse ;  /* 0x0000b4000b047a23 */ /* 0x100fe2000001086d */
[----:B------:R-:W-:Y:S01]  /*14550*/  ISETP.GT.AND P1, PT, R0, 0x31, PT ;  /* 0x000000310000780c */ /* 0x000fe20003f24270 */
[----:B------:R1:W-:Y:S01]  /*14560*/  MUFU.EX2 R63, R2 ;  /* 0x00000002003f7308 */ /* 0x0003e20000000800 */
[----:B------:R-:W-:Y:S01]  /*14570*/  FMNMX.FTZ R3, R245, R3, !PT ;  /* 0x00000003f5037209 */ /* 0x000fe20007810000 */
[----:B------:R-:W5:Y:S01]  /*14580*/  SHFL.BFLY PT, R8, R103, 0x1, 0x1f ;  /* 0x0c201f0067087f89 */ /* 0x000f6200000e0000 */
[----:B------:R-:W-:Y:S02]  /*14590*/  FSEL R238, R7, -INF , P1 ;  /* 0xff80000007ee7808 */ /* 0x000fe40000800000 */
[----:B------:R-:W-:Y:S02]  /*145a0*/  FMNMX.FTZ R3, R198, R3, !PT ;  /* 0x00000003c6037209 */ /* 0x000fe40007810000 */
[----:B------:R-:W-:Y:S02]  /*145b0*/  ISETP.GT.AND P1, PT, R0, 0x38, PT ;  /* 0x000000380000780c */ /* 0x000fe40003f24270 */
[----:B----4-:R-:W-:Y:S01]  /*145c0*/  FMNMX.FTZ R104, R104, R5, !PT ;  /* 0x0000000568687209 */ /* 0x010fe20007810000 */
[----:B------:R-:W-:Y:S01]  /*145d0*/  MUFU.EX2 R237, R4 ;  /* 0x0000000400ed7308 */ /* 0x000fe20000000800 */
[----:B------:R-:W-:Y:S02]  /*145e0*/  FSEL R244, R62, -INF , P1 ;  /* 0xff8000003ef47808 */ /* 0x000fe40000800000 */
[----:B------:R-:W-:Y:S01]  /*145f0*/  ISETP.GT.AND P1, PT, R0, 0x39, PT ;  /* 0x000000390000780c */ /* 0x000fe20003f24270 */
[----:B------:R-:W-:Y:S01]  /*14600*/  FMUL.FTZ R110, R104, c[0x0][0x2d0] ;  /* 0x0000b400686e7a20 */ /* 0x000fe20000410000 */
[----:B------:R-:W-:Y:S01]  /*14610*/  FMNMX.FTZ R0, R246, R3, !PT ;  /* 0x00000003f6007209 */ /* 0x000fe20007810000 */
[----:B------:R-:W-:Y:S01]  /*14620*/  FFMA.FTZ R3, R14, c[0x0][0x2d0], -R109 ;  /* 0x0000b4000e037a23 */ /* 0x000fe2000001086d */
[----:B------:R-:W-:Y:S02]  /*14630*/  FSEL R108, R108, -INF , P1 ;  /* 0xff8000006c6c7808 */ /* 0x000fe40000800000 */
[----:B------:R-:W-:Y:S01]  /*14640*/  FMNMX.FTZ R0, R238, R0, !PT ;  /* 0x00000000ee007209 */ /* 0x000fe20007810000 */
[----:B------:R4:W2:Y:S01]  /*14650*/  MUFU.EX2 R240, R3 ;  /* 0x0000000300f07308 */ /* 0x0008a20000000800 */
[----:B------:R-:W-:Y:S02]  /*14660*/  FSETP.NEU.FTZ.AND P2, PT, R104, -INF , PT ;  /* 0xff8000006800780b */ /* 0x000fe40003f5d000 */
[----:B------:R-:W-:Y:S02]  /*14670*/  FMNMX.FTZ R0, R244, R0, !PT ;  /* 0x00000000f4007209 */ /* 0x000fe40007810000 */
[----:B------:R-:W-:Y:S02]  /*14680*/  FSEL R110, R110, RZ, P2 ;  /* 0x000000ff6e6e7208 */ /* 0x000fe40001000000 */
[----:B------:R-:W-:Y:S02]  /*14690*/  FMNMX.FTZ R0, R108, R0, !PT ;  /* 0x000000006c007209 */ /* 0x000fe40007810000 */
[C---:B------:R-:W-:Y:S02]  /*146a0*/  @P3 LEA R6, P1, R10.reuse, c[0x0][0x1c8], 0x1 ;  /* 0x000072000a063a11 */ /* 0x040fe400078208ff */
[----:B-----5:R-:W-:Y:S01]  /*146b0*/  FMNMX.FTZ R103, R103, R8, !PT ;  /* 0x0000000867677209 */ /* 0x020fe20007810000 */
[----:B-1----:R-:W1:Y:S01]  /*146c0*/  SHFL.BFLY PT, R2, R0, 0x2, 0x1f ;  /* 0x0c401f0000027f89 */ /* 0x002e6200000e0000 */
[----:B------:R-:W-:Y:S01]  /*146d0*/  @P3 LEA.HI.X R7, R10, c[0x0][0x1cc], R36, 0x1, P1 ;  /* 0x000073000a073a11 */ /* 0x000fe200008f0c24 */
[----:B------:R-:W-:Y:S02]  /*146e0*/  FFMA.FTZ R8, R17, c[0x0][0x2d0], -R110 ;  /* 0x0000b40011087a23 */ /* 0x000fe4000001086e */
[----:B------:R-:W-:Y:S02]  /*146f0*/  FMUL.FTZ R111, R103, c[0x0][0x2d0] ;  /* 0x0000b400676f7a20 */ /* 0x000fe40000410000 */
[----:B------:R5:W-:Y:S02]  /*14700*/  MUFU.EX2 R60, R8 ;  /* 0x00000008003c7308 */ /* 0x000be40000000800 */
[----:B------:R3:W-:Y:S01]  /*14710*/  @P3 LDGSTS.E.BYPASS.LTC128B.128 [R226+0x4900], [R6.64], !P6 ;  /* 0x0490000006e23fae */ /* 0x0007e2000f101d46 */
[----:B----4-:R-:W-:Y:S02]  /*14720*/  @P3 IADD3 R3, P1, R9, R252, RZ ;  /* 0x000000fc09033210 */ /* 0x010fe40007f3e0ff */
[----:B--2---:R-:W-:Y:S03]  /*14730*/  F2FP.PACK_AB R176, R240, R237 ;  /* 0x000000edf0b0723e */ /* 0x004fe600000000ff */
[----:B------:R-:W-:Y:S01]  /*14740*/  @P3 IMAD.X R12, R12, 0x1, R251, P1 ;  /* 0x000000010c0c3824 */ /* 0x000fe200008e06fb */
[C---:B------:R-:W-:Y:S04]  /*14750*/  @P3 LEA R4, P1, R3.reuse, c[0x0][0x1c8], 0x1 ;  /* 0x0000720003043a11 */ /* 0x040fe800078208ff */
[----:B------:R-:W-:Y:S01]  /*14760*/  @P3 LEA.HI.X R5, R3, c[0x0][0x1cc], R12, 0x1, P1 ;  /* 0x0000730003053a11 */ /* 0x000fe200008f0c0c */
[----:B------:R-:W-:Y:S01]  /*14770*/  FFMA.FTZ R3, R15, c[0x0][0x2d0], -R109 ;  /* 0x0000b4000f037a23 */ /* 0x000fe2000001086d */
[----:B-1----:R-:W-:Y:S01]  /*14780*/  FMNMX.FTZ R0, R0, R2, !PT ;  /* 0x0000000200007209 */ /* 0x002fe20007810000 */
[--C-:B------:R-:W-:Y:S01]  /*14790*/  FFMA.FTZ R2, R16, c[0x0][0x2d0], -R110.reuse ;  /* 0x0000b40010027a23 */ /* 0x100fe2000001086e */
[----:B------:R-:W-:Y:S01]  /*147a0*/  FSETP.NEU.FTZ.AND P1, PT, R103, -INF , PT ;  /* 0xff8000006700780b */ /* 0x000fe20003f3d000 */
[----:B------:R1:W2:Y:S01]  /*147b0*/  MUFU.EX2 R56, R3 ;  /* 0x0000000300387308 */ /* 0x0002a20000000800 */
[----:B------:R4:W-:Y:S02]  /*147c0*/  @P3 LDGSTS.E.BYPASS.LTC128B.128 [R226+0x5900], [R4.64], !P4 ;  /* 0x0590000004e23fae */ /* 0x0009e4000e101d46 */
[----:B------:R-:W-:Y:S05]  /*147d0*/  FSEL R111, R111, RZ, P1 ;  /* 0x000000ff6f6f7208 */ /* 0x000fea0000800000 */
[--C-:B-----5:R-:W-:Y:S01]  /*147e0*/  FFMA.FTZ R8, R21, c[0x0][0x2d0], -R111.reuse ;  /* 0x0000b40015087a23 */ /* 0x120fe2000001086f */
[----:B------:R-:W-:Y:S01]  /*147f0*/  LDSM.16.MT88.4 R36, [R210+0x100] ;  /* 0x00010000d224783b */ /* 0x000fe20000004200 */
[----:B------:R5:W3:Y:S07]  /*14800*/  MUFU.EX2 R64, R2 ;  /* 0x0000000200407308 */ /* 0x000aee0000000800 */
[----:B------:R-:W-:Y:S03]  /*14810*/  LDSM.16.MT88.4 R52, [R209+0x1100] ;  /* 0x00110000d134783b */ /* 0x000fe60000004200 */
[----:B------:R4:W-:Y:S01]  /*14820*/  MUFU.EX2 R66, R8 ;  /* 0x0000000800427308 */ /* 0x0009e20000000800 */
[--C-:B-1----:R-:W-:Y:S01]  /*14830*/  FFMA.FTZ R3, R19, c[0x0][0x2d0], -R110.reuse ;  /* 0x0000b40013037a23 */ /* 0x102fe2000001086e */
[----:B--2---:R-:W-:Y:S03]  /*14840*/  F2FP.PACK_AB R178, R56, R63 ;  /* 0x0000003f38b2723e */ /* 0x004fe600000000ff */
[----:B------:R-:W0:Y:S05]  /*14850*/  LDGDEPBAR ;  /* 0x00000000000079af */ /* 0x000e2a0000000000 */
[----:B------:R1:W-:Y:S03]  /*14860*/  MUFU.EX2 R207, R3 ;  /* 0x0000000300cf7308 */ /* 0x0003e60000000800 */
[----:B-----5:R-:W2:Y:S01]  /*14870*/  SHFL.BFLY PT, R2, R0, 0x1, 0x1f ;  /* 0x0c201f0000027f89 */ /* 0x020ea200000e0000 */
[----:B---3--:R-:W-:Y:S01]  /*14880*/  F2FP.PACK_AB R179, R60, R64 ;  /* 0x000000403cb3723e */ /* 0x008fe200000000ff */
[--C-:B----4-:R-:W-:Y:S05]  /*14890*/  FFMA.FTZ R8, R20, c[0x0][0x2d0], -R111.reuse ;  /* 0x0000b40014087a23 */ /* 0x110fea000001086f */
[----:B------:R-:W3:Y:S01]  /*148a0*/  MUFU.EX2 R57, R8 ;  /* 0x0000000800397308 */ /* 0x000ee20000000800 */
[----:B-1----:R-:W-:Y:S01]  /*148b0*/  FFMA.FTZ R3, R18, c[0x0][0x2d0], -R110 ;  /* 0x0000b40012037a23 */ /* 0x002fe2000001086e */
[----:B--2---:R-:W-:Y:S01]  /*148c0*/  FMNMX.FTZ R102, R0, R2, !PT ;  /* 0x0000000200667209 */ /* 0x004fe20007810000 */
[--C-:B------:R-:W-:Y:S07]  /*148d0*/  FFMA.FTZ R0, R22, c[0x0][0x2d0], -R111.reuse ;  /* 0x0000b40016007a23 */ /* 0x100fee000001086f */
[----:B------:R1:W2:Y:S01]  /*148e0*/  MUFU.EX2 R59, R3 ;  /* 0x00000003003b7308 */ /* 0x0002a20000000800 */
[----:B------:R-:W-:Y:S01]  /*148f0*/  FSEL R2, R104, RZ, P2 ;  /* 0x000000ff68027208 */ /* 0x000fe20001000000 */
[C---:B------:R-:W-:Y:S08]  /*14900*/  FMUL.FTZ R184, R102.reuse, c[0x0][0x2d0] ;  /* 0x0000b40066b87a20 */ /* 0x040ff00000410000 */
[----:B------:R4:W-:Y:S01]  /*14910*/  MUFU.EX2 R65, R0 ;  /* 0x0000000000417308 */ /* 0x0009e20000000800 */
[----:B---3--:R-:W-:Y:S02]  /*14920*/  F2FP.PACK_AB R180, R57, R66 ;  /* 0x0000004239b4723e */ /* 0x008fe400000000ff */
[----:B-1----:R-:W-:Y:S02]  /*14930*/  FSEL R3, R105, RZ, P0 ;  /* 0x000000ff69037208 */ /* 0x002fe40000000000 */
[----:B------:R-:W-:Y:S02]  /*14940*/  FSETP.NEU.FTZ.AND P0, PT, R102, -INF , PT ;  /* 0xff8000006600780b */ /* 0x000fe40003f1d000 */
[----:B--2---:R-:W-:Y:S02]  /*14950*/  F2FP.PACK_AB R177, R59, R207 ;  /* 0x000000cf3bb1723e */ /* 0x004fe400000000ff */
[----:B------:R-:W-:Y:S01]  /*14960*/  FSEL R184, R184, RZ, P0 ;  /* 0x000000ffb8b87208 */ /* 0x000fe20000000000 */
[----:B----4-:R-:W-:Y:S02]  /*14970*/  FFMA.FTZ R0, R23, c[0x0][0x2d0], -R111 ;  /* 0x0000b40017007a23 */ /* 0x010fe4000001086f */
[----:B------:R-:W1:Y:S02]  /*14980*/  LDSM.16.MT88.4 R20, [R209+0x100] ;  /* 0x00010000d114783b */ /* 0x000e640000004200 */
[--C-:B------:R-:W-:Y:S01]  /*14990*/  FFMA.FTZ R8, R24, c[0x0][0x2d0], -R184.reuse ;  /* 0x0000b40018087a23 */ /* 0x100fe200000108b8 */
[----:B------:R2:W3:Y:S10]  /*149a0*/  MUFU.EX2 R61, R0 ;  /* 0x00000000003d7308 */ /* 0x0004f40000000800 */
[----:B------:R-:W-:Y:S01]  /*149b0*/  MUFU.EX2 R62, R8 ;  /* 0x00000008003e7308 */ /* 0x000fe20000000800 */
[--C-:B--2---:R-:W-:Y:S01]  /*149c0*/  FFMA.FTZ R0, R25, c[0x0][0x2d0], -R184.reuse ;  /* 0x0000b40019007a23 */ /* 0x104fe200000108b8 */
[----:B---3--:R-:W-:Y:S08]  /*149d0*/  F2FP.PACK_AB R182, R61, R65 ;  /* 0x000000413db6723e */ /* 0x008ff000000000ff */
[----:B------:R2:W-:Y:S02]  /*149e0*/  MUFU.EX2 R67, R0 ;  /* 0x0000000000437308 */ /* 0x0005e40000000800 */
[--C-:B--2---:R-:W-:Y:S08]  /*149f0*/  FFMA.FTZ R0, R27, c[0x0][0x2d0], -R184.reuse ;  /* 0x0000b4001b007a23 */ /* 0x104ff000000108b8 */
[----:B------:R2:W-:Y:S02]  /*14a00*/  MUFU.EX2 R9, R0 ;  /* 0x0000000000097308 */ /* 0x0005e40000000800 */
[----:B--2---:R-:W-:Y:S08]  /*14a10*/  FFMA.FTZ R0, R26, c[0x0][0x2d0], -R184 ;  /* 0x0000b4001a007a23 */ /* 0x004ff000000108b8 */
[----:B------:R2:W3:Y:S02]  /*14a20*/  MUFU.EX2 R58, R0 ;  /* 0x00000000003a7308 */ /* 0x0004e40000000800 */
[----:B--2---:R-:W-:Y:S01]  /*14a30*/  FADD.FTZ R0, -R3, R100 ;  /* 0x0000006403007221 */ /* 0x004fe20000010100 */
[----:B---3--:R-:W-:Y:S03]  /*14a40*/  F2FP.PACK_AB R183, R62, R58 ;  /* 0x0000003a3eb7723e */ /* 0x008fe600000000ff */
[----:B------:R-:W-:Y:S04]  /*14a50*/  FMUL.FTZ R0, R0, c[0x0][0x2d0] ;  /* 0x0000b40000007a20 */ /* 0x000fe80000410000 */
[----:B------:R2:W3:Y:S02]  /*14a60*/  MUFU.EX2 R100, R0 ;  /* 0x0000000000647308 */ /* 0x0004e40000000800 */
[----:B--2---:R-:W-:Y:S01]  /*14a70*/  FADD.FTZ R0, -R2, R101 ;  /* 0x0000006502007221 */ /* 0x004fe20000010100 */
[----:B------:R-:W-:Y:S01]  /*14a80*/  FSEL R2, R103, RZ, P1 ;  /* 0x000000ff67027208 */ /* 0x000fe20000800000 */
[----:B---3--:R-:W-:Y:S02]  /*14a90*/  FMUL.FTZ R4, R100, R112 ;  /* 0x0000007064047220 */ /* 0x008fe40000410000 */
[----:B------:R-:W-:Y:S02]  /*14aa0*/  FMUL.FTZ R0, R0, c[0x0][0x2d0] ;  /* 0x0000b40000007a20 */ /* 0x000fe40000410000 */
[C---:B------:R-:W-:Y:S02]  /*14ab0*/  FMUL.FTZ R5, R100.reuse, R113 ;  /* 0x0000007164057220 */ /* 0x040fe40000410000 */
[----:B------:R2:W3:Y:S01]  /*14ac0*/  MUFU.EX2 R101, R0 ;  /* 0x0000000000657308 */ /* 0x0004e20000000800 */
[C---:B------:R-:W-:Y:S02]  /*14ad0*/  FMUL.FTZ R16, R100.reuse, R124 ;  /* 0x0000007c64107220 */ /* 0x040fe40000410000 */
[C---:B------:R-:W-:Y:S02]  /*14ae0*/  FMUL.FTZ R17, R100.reuse, R125 ;  /* 0x0000007d64117220 */ /* 0x040fe40000410000 */
[C---:B------:R-:W-:Y:S01]  /*14af0*/  FMUL.FTZ R49, R100.reuse, R157 ;  /* 0x0000009d64317220 */ /* 0x040fe20000410000 */
[----:B------:R-:W-:Y:S01]  /*14b00*/  MOV R157, R239 ;  /* 0x000000ef009d7202 */ /* 0x000fe20000000f00 */
[C---:B------:R-:W-:Y:S02]  /*14b10*/  FMUL.FTZ R32, R100.reuse, R140 ;  /* 0x0000008c64207220 */ /* 0x040fe40000410000 */
[C---:B------:R-:W-:Y:S01]  /*14b20*/  FMUL.FTZ R33, R100.reuse, R141 ;  /* 0x0000008d64217220 */ /* 0x040fe20000410000 */
[----:B------:R-:W-:Y:S01]  /*14b30*/  MOV R141, R61 ;  /* 0x0000003d008d7202 */ /* 0x000fe20000000f00 */
[----:B------:R-:W-:Y:S02]  /*14b40*/  IMAD.MOV.U32 R140, RZ, RZ, R60 ;  /* 0x000000ffff8c7224 */ /* 0x000fe400078e003c */
[C---:B------:R-:W-:Y:S02]  /*14b50*/  FMUL.FTZ R68, R100.reuse, R68 ;  /* 0x0000004464447220 */ /* 0x040fe40000410000 */
[C---:B------:R-:W-:Y:S02]  /*14b60*/  FMUL.FTZ R69, R100.reuse, R69 ;  /* 0x0000004564457220 */ /* 0x040fe40000410000 */
[C---:B------:R-:W-:Y:S02]  /*14b70*/  FMUL.FTZ R80, R100.reuse, R80 ;  /* 0x0000005064507220 */ /* 0x040fe40000410000 */
[C---:B------:R-:W-:Y:S02]  /*14b80*/  FMUL.FTZ R81, R100.reuse, R81 ;  /* 0x0000005164517220 */ /* 0x040fe40000410000 */
[C---:B------:R-:W-:Y:S02]  /*14b90*/  FMUL.FTZ R84, R100.reuse, R84 ;  /* 0x0000005464547220 */ /* 0x040fe40000410000 */
[----:B------:R-:W-:Y:S02]  /*14ba0*/  FMUL.FTZ R85, R100, R85 ;  /* 0x0000005564557220 */ /* 0x000fe40000410000 */
[----:B--2---:R-:W-:Y:S01]  /*14bb0*/  FADD.FTZ R0, -R2, R106 ;  /* 0x0000006a02007221 */ /* 0x004fe20000010100 */
[----:B------:R-:W-:Y:S01]  /*14bc0*/  FSEL R2, R102, RZ, P0 ;  /* 0x000000ff66027208 */ /* 0x000fe20000000000 */
[C---:B---3--:R-:W-:Y:S01]  /*14bd0*/  FMUL.FTZ R50, R101.reuse, R158 ;  /* 0x0000009e65327220 */ /* 0x048fe20000410000 */
[----:B------:R-:W-:Y:S01]  /*14be0*/  MOV R158, R249 ;  /* 0x000000f9009e7202 */ /* 0x000fe20000000f00 */
[----:B------:R-:W-:Y:S02]  /*14bf0*/  FMUL.FTZ R0, R0, c[0x0][0x2d0] ;  /* 0x0000b40000007a20 */ /* 0x000fe40000410000 */
[C---:B------:R-:W-:Y:S02]  /*14c00*/  FMUL.FTZ R6, R101.reuse, R114 ;  /* 0x0000007265067220 */ /* 0x040fe40000410000 */
[----:B------:R2:W3:Y:S01]  /*14c10*/  MUFU.EX2 R3, R0 ;  /* 0x0000000000037308 */ /* 0x0004e20000000800 */
[C---:B------:R-:W-:Y:S02]  /*14c20*/  FMUL.FTZ R7, R101.reuse, R115 ;  /* 0x0000007365077220 */ /* 0x040fe40000410000 */
[----:B------:R-:W4:Y:S01]  /*14c30*/  LDSM.16.MT88.4 R112, [R210+0x1100] ;  /* 0x00110000d270783b */ /* 0x000f220000004200 */
[C---:B------:R-:W-:Y:S02]  /*14c40*/  FMUL.FTZ R18, R101.reuse, R126 ;  /* 0x0000007e65127220 */ /* 0x040fe40000410000 */
[C---:B------:R-:W-:Y:S02]  /*14c50*/  FMUL.FTZ R19, R101.reuse, R127 ;  /* 0x0000007f65137220 */ /* 0x040fe40000410000 */
[-C--:B-1----:R-:W-:Y:S03]  /*14c60*/  HMMA.16816.F32 R4, R176, R20.reuse, R4 ;  /* 0x00000014b004723c */ /* 0x082fe60000001804 */
[C---:B------:R-:W-:Y:S01]  /*14c70*/  FMUL.FTZ R34, R101.reuse, R142 ;  /* 0x0000008e65227220 */ /* 0x040fe20000410000 */
[----:B------:R-:W-:Y:S01]  /*14c80*/  LDSM.16.MT88.4 R124, [R210+0x500] ;  /* 0x00050000d27c783b */ /* 0x000fe20000004200 */
[C---:B------:R-:W-:Y:S01]  /*14c90*/  FMUL.FTZ R35, R101.reuse, R143 ;  /* 0x0000008f65237220 */ /* 0x040fe20000410000 */
[----:B------:R-:W-:Y:S01]  /*14ca0*/  MOV R143, R63 ;  /* 0x0000003f008f7202 */ /* 0x000fe20000000f00 */
[C---:B------:R-:W-:Y:S02]  /*14cb0*/  FMUL.FTZ R51, R101.reuse, R159 ;  /* 0x0000009f65337220 */ /* 0x040fe40000410000 */
[----:B------:R-:W-:Y:S03]  /*14cc0*/  IMAD.MOV.U32 R159, RZ, RZ, R236 ;  /* 0x000000ffff9f7224 */ /* 0x000fe600078e00ec */
[----:B------:R-:W-:Y:S02]  /*14cd0*/  IMAD.MOV.U32 R142, RZ, RZ, R62 ;  /* 0x000000ffff8e7224 */ /* 0x000fe400078e003e */
[----:B------:R-:W-:Y:S02]  /*14ce0*/  FMUL.FTZ R70, R101, R70 ;  /* 0x0000004665467220 */ /* 0x000fe40000410000 */
[----:B--2---:R-:W-:Y:S01]  /*14cf0*/  FADD.FTZ R0, -R2, R107 ;  /* 0x0000006b02007221 */ /* 0x004fe20000010100 */
[----:B------:R-:W-:Y:S01]  /*14d00*/  MOV R107, R9 ;  /* 0x00000009006b7202 */ /* 0x000fe20000000f00 */
[----:B------:R-:W-:Y:S02]  /*14d10*/  FFMA.FTZ R2, R40, c[0x0][0x2d0], -R109 ;  /* 0x0000b40028027a23 */ /* 0x000fe4000001086d */
[----:B------:R-:W-:Y:S01]  /*14d20*/  FMUL.FTZ R0, R0, c[0x0][0x2d0] ;  /* 0x0000b40000007a20 */ /* 0x000fe20000410000 */
[----:B------:R-:W-:Y:S01]  /*14d30*/  F2FP.PACK_AB R181, R107, R67 ;  /* 0x000000436bb5723e */ /* 0x000fe200000000ff */
[----:B------:R1:W-:Y:S01]  /*14d40*/  MUFU.EX2 R48, R2 ;  /* 0x0000000200307308 */ /* 0x0003e20000000800 */
[C---:B---3--:R-:W-:Y:S01]  /*14d50*/  FMUL.FTZ R29, R3.reuse, R137 ;  /* 0x00000089031d7220 */ /* 0x048fe20000410000 */
[----:B------:R-:W-:Y:S01]  /*14d60*/  MOV R137, R241 ;  /* 0x000000f100897202 */ /* 0x000fe20000000f00 */
[C---:B------:R-:W-:Y:S02]  /*14d70*/  FMUL.FTZ R8, R3.reuse, R116 ;  /* 0x0000007403087220 */ /* 0x040fe40000410000 */
[C---:B------:R-:W-:Y:S02]  /*14d80*/  FMUL.FTZ R9, R3.reuse, R117 ;  /* 0x0000007503097220 */ /* 0x040fe40000410000 */
[C---:B------:R-:W-:Y:S02]  /*14d90*/  FMUL.FTZ R12, R3.reuse, R120 ;  /* 0x00000078030c7220 */ /* 0x040fe40000410000 */
[C---:B------:R-:W-:Y:S01]  /*14da0*/  FMUL.FTZ R13, R3.reuse, R121 ;  /* 0x00000079030d7220 */ /* 0x040fe20000410000 */
[----:B------:R-:W2:Y:S01]  /*14db0*/  MUFU.EX2 R0, R0 ;  /* 0x0000000000007308 */ /* 0x000ea20000000800 */
[C---:B------:R-:W-:Y:S01]  /*14dc0*/  FMUL.FTZ R24, R3.reuse, R132 ;  /* 0x0000008403187220 */ /* 0x040fe20000410000 */
[----:B------:R-:W-:Y:S01]  /*14dd0*/  MOV R132, R57 ;  /* 0x0000003900847202 */ /* 0x000fe20000000f00 */
[C---:B------:R-:W-:Y:S02]  /*14de0*/  FMUL.FTZ R25, R3.reuse, R133 ;  /* 0x0000008503197220 */ /* 0x040fe40000410000 */
[C---:B------:R-:W-:Y:S02]  /*14df0*/  FMUL.FTZ R28, R3.reuse, R136 ;  /* 0x00000088031c7220 */ /* 0x040fe40000410000 */
[----:B------:R-:W-:Y:S02]  /*14e00*/  IMAD.MOV.U32 R133, RZ, RZ, R237 ;  /* 0x000000ffff857224 */ /* 0x000fe400078e00ed */
[C---:B------:R-:W-:Y:S02]  /*14e10*/  FMUL.FTZ R40, R3.reuse, R148 ;  /* 0x0000009403287220 */ /* 0x040fe40000410000 */
[----:B------:R-:W-:Y:S02]  /*14e20*/  IMAD.MOV.U32 R136, RZ, RZ, R233 ;  /* 0x000000ffff887224 */ /* 0x000fe400078e00e9 */
[----:B------:R-:W-:Y:S02]  /*14e30*/  FMUL.FTZ R57, R3, R165 ;  /* 0x000000a503397220 */ /* 0x000fe40000410000 */
[--C-:B-1----:R-:W-:Y:S02]  /*14e40*/  FFMA.FTZ R2, R41, c[0x0][0x2d0], -R109.reuse ;  /* 0x0000b40029027a23 */ /* 0x102fe4000001086d */
[C---:B------:R-:W-:Y:S01]  /*14e50*/  FMUL.FTZ R41, R3.reuse, R149 ;  /* 0x0000009503297220 */ /* 0x040fe20000410000 */
[----:B------:R-:W-:Y:S01]  /*14e60*/  MOV R149, R67 ;  /* 0x0000004300957202 */ /* 0x000fe20000000f00 */
[----:B------:R1:W-:Y:S01]  /*14e70*/  MUFU.EX2 R47, R2 ;  /* 0x00000002002f7308 */ /* 0x0003e20000000800 */
[C---:B------:R-:W-:Y:S02]  /*14e80*/  FMUL.FTZ R60, R3.reuse, R168 ;  /* 0x000000a8033c7220 */ /* 0x040fe40000410000 */
[----:B------:R-:W-:Y:S02]  /*14e90*/  FMUL.FTZ R61, R3, R169 ;  /* 0x000000a9033d7220 */ /* 0x000fe40000410000 */
[C---:B--2---:R-:W-:Y:S01]  /*14ea0*/  FMUL.FTZ R43, R0.reuse, R151 ;  /* 0x00000097002b7220 */ /* 0x044fe20000410000 */
[----:B------:R-:W-:Y:S01]  /*14eb0*/  MOV R151, R246 ;  /* 0x000000f600977202 */ /* 0x000fe20000000f00 */
[C---:B------:R-:W-:Y:S02]  /*14ec0*/  FMUL.FTZ R42, R0.reuse, R150 ;  /* 0x00000096002a7220 */ /* 0x040fe40000410000 */
[----:B------:R-:W-:Y:S02]  /*14ed0*/  IMAD.MOV.U32 R150, RZ, RZ, R244 ;  /* 0x000000ffff967224 */ /* 0x000fe400078e00f4 */
[C---:B------:R-:W-:Y:S02]  /*14ee0*/  FMUL.FTZ R10, R0.reuse, R118 ;  /* 0x00000076000a7220 */ /* 0x040fe40000410000 */
[C---:B------:R-:W-:Y:S02]  /*14ef0*/  FMUL.FTZ R11, R0.reuse, R119 ;  /* 0x00000077000b7220 */ /* 0x040fe40000410000 */
[----:B------:R-:W2:Y:S01]  /*14f00*/  LDSM.16.MT88.4 R116, [R209+0x2100] ;  /* 0x00210000d174783b */ /* 0x000ea20000004200 */
[C---:B------:R-:W-:Y:S02]  /*14f10*/  FMUL.FTZ R67, R101.reuse, R175 ;  /* 0x000000af65437220 */ /* 0x040fe40000410000 */
[----:B------:R-:W-:Y:S02]  /*14f20*/  FMUL.FTZ R14, R0, R122 ;  /* 0x0000007a000e7220 */ /* 0x000fe40000410000 */
[C---:B------:R-:W-:Y:S04]  /*14f30*/  HMMA.16816.F32 R8, R180.reuse, R20, R8 ;  /* 0x00000014b408723c */ /* 0x040fe80000001808 */
[----:B-1----:R-:W-:Y:S02]  /*14f40*/  FFMA.FTZ R2, R44, c[0x0][0x2d0], -R110 ;  /* 0x0000b4002c027a23 */ /* 0x002fe4000001086e */
[C---:B------:R-:W-:Y:S02]  /*14f50*/  FMUL.FTZ R15, R0.reuse, R123 ;  /* 0x0000007b000f7220 */ /* 0x040fe40000410000 */
[----:B------:R1:W3:Y:S01]  /*14f60*/  MUFU.EX2 R46, R2 ;  /* 0x00000002002e7308 */ /* 0x0002e20000000800 */
[----:B------:R-:W-:Y:S03]  /*14f70*/  FMUL.FTZ R30, R0, R138 ;  /* 0x0000008a001e7220 */ /* 0x000fe60000410000 */
[----:B------:R-:W-:Y:S01]  /*14f80*/  IMAD.MOV.U32 R138, RZ, RZ, R240 ;  /* 0x000000ffff8a7224 */ /* 0x000fe200078e00f0 */
[-C--:B------:R-:W-:Y:S03]  /*14f90*/  HMMA.16816.F32 R12, R180, R22.reuse, R12 ;  /* 0x00000016b40c723c */ /* 0x080fe6000000180c */
[C---:B------:R-:W-:Y:S02]  /*14fa0*/  FMUL.FTZ R20, R100.reuse, R128 ;  /* 0x0000008064147220 */ /* 0x040fe40000410000 */
[----:B------:R-:W-:Y:S02]  /*14fb0*/  FMUL.FTZ R21, R100, R129 ;  /* 0x0000008164157220 */ /* 0x000fe40000410000 */
[C---:B------:R-:W-:Y:S01]  /*14fc0*/  FMUL.FTZ R26, R0.reuse, R134 ;  /* 0x00000086001a7220 */ /* 0x040fe20000410000 */
[C---:B------:R-:W-:Y:S04]  /*14fd0*/  HMMA.16816.F32 R16, R176.reuse, R22, R16 ;  /* 0x00000016b010723c */ /* 0x040fe80000001810 */
[C---:B------:R-:W-:Y:S01]  /*14fe0*/  FMUL.FTZ R27, R0.reuse, R135 ;  /* 0x00000087001b7220 */ /* 0x040fe20000410000 */
[----:B------:R-:W-:Y:S01]  /*14ff0*/  MOV R134, R58 ;  /* 0x0000003a00867202 */ /* 0x000fe20000000f00 */
[C---:B------:R-:W-:Y:S01]  /*15000*/  FMUL.FTZ R31, R0.reuse, R139 ;  /* 0x0000008b001f7220 */ /* 0x040fe20000410000 */
[----:B------:R-:W-:Y:S01]  /*15010*/  MOV R135, R56 ;  /* 0x0000003800877202 */ /* 0x000fe20000000f00 */
[----:B------:R-:W-:Y:S01]  /*15020*/  FMUL.FTZ R22, R101, R130 ;  /* 0x0000008265167220 */ /* 0x000fe20000410000 */
[----:B------:R-:W-:Y:S03]  /*15030*/  MOV R139, R59 ;  /* 0x0000003b008b7202 */ /* 0x000fe60000000f00 */
[----:B-1----:R-:W-:Y:S02]  /*15040*/  FFMA.FTZ R2, R45, c[0x0][0x2d0], -R110 ;  /* 0x0000b4002d027a23 */ /* 0x002fe4000001086e */
[----:B------:R-:W-:Y:S02]  /*15050*/  FMUL.FTZ R23, R101, R131 ;  /* 0x0000008365177220 */ /* 0x000fe40000410000 */
[----:B------:R1:W5:Y:S01]  /*15060*/  MUFU.EX2 R252, R2 ;  /* 0x0000000200fc7308 */ /* 0x0003620000000800 */
[----:B------:R-:W-:Y:S01]  /*15070*/  LDSM.16.MT88.4 R128, [R209+0x1500] ;  /* 0x00150000d180783b */ /* 0x000fe20000004200 */
[C---:B------:R-:W-:Y:S01]  /*15080*/  FMUL.FTZ R45, R3.reuse, R153 ;  /* 0x00000099032d7220 */ /* 0x040fe20000410000 */
[----:B---3--:R-:W-:Y:S01]  /*15090*/  MOV R153, R46 ;  /* 0x0000002e00997202 */ /* 0x008fe20000000f00 */
[C---:B------:R-:W-:Y:S01]  /*150a0*/  FMUL.FTZ R46, R0.reuse, R154 ;  /* 0x0000009a002e7220 */ /* 0x040fe20000410000 */
[-C--:B------:R-:W-:Y:S03]  /*150b0*/  HMMA.16816.F32 R20, R176, R36.reuse, R20 ;  /* 0x00000024b014723c */ /* 0x080fe60000001814 */
[C---:B------:R-:W-:Y:S02]  /*150c0*/  FMUL.FTZ R44, R3.reuse, R152 ;  /* 0x00000098032c7220 */ /* 0x040fe40000410000 */
[----:B------:R-:W-:Y:S02]  /*150d0*/  FMUL.FTZ R56, R3, R164 ;  /* 0x000000a403387220 */ /* 0x000fe40000410000 */
[C---:B------:R-:W-:Y:S01]  /*150e0*/  FMUL.FTZ R58, R0.reuse, R166 ;  /* 0x000000a6003a7220 */ /* 0x040fe20000410000 */
[C---:B------:R-:W-:Y:S04]  /*150f0*/  HMMA.16816.F32 R24, R180.reuse, R36, R24 ;  /* 0x00000024b418723c */ /* 0x040fe80000001818 */
[C---:B------:R-:W-:Y:S02]  /*15100*/  FMUL.FTZ R59, R0.reuse, R167 ;  /* 0x000000a7003b7220 */ /* 0x040fe40000410000 */
[C---:B------:R-:W-:Y:S02]  /*15110*/  FMUL.FTZ R62, R0.reuse, R170 ;  /* 0x000000aa003e7220 */ /* 0x040fe40000410000 */
[-C--:B------:R-:W-:Y:S04]  /*15120*/  HMMA.16816.F32 R28, R180, R38.reuse, R28 ;  /* 0x00000026b41c723c */ /* 0x080fe8000000181c */
[----:B-1----:R-:W-:Y:S02]  /*15130*/  FFMA.FTZ R2, R185, c[0x0][0x2d0], -R109 ;  /* 0x0000b400b9027a23 */ /* 0x002fe4000001086d */
[C---:B------:R-:W-:Y:S02]  /*15140*/  FMUL.FTZ R63, R0.reuse, R171 ;  /* 0x000000ab003f7220 */ /* 0x040fe40000410000 */
[C---:B------:R-:W-:Y:S01]  /*15150*/  HMMA.16816.F32 R32, R176.reuse, R38, R32 ;  /* 0x00000026b020723c */ /* 0x040fe20000001820 */
[----:B------:R1:W-:Y:S03]  /*15160*/  MUFU.EX2 R251, R2 ;  /* 0x0000000200fb7308 */ /* 0x0003e60000000800 */
[----:B------:R-:W-:Y:S02]  /*15170*/  IMAD.MOV.U32 R154, RZ, RZ, R47 ;  /* 0x000000ffff9a7224 */ /* 0x000fe400078e002f */
[----:B------:R-:W-:Y:S01]  /*15180*/  FMUL.FTZ R47, R0, R155 ;  /* 0x0000009b002f7220 */ /* 0x000fe20000410000 */
[----:B------:R-:W-:Y:S01]  /*15190*/  MOV R155, R235 ;  /* 0x000000eb009b7202 */ /* 0x000fe20000000f00 */
[C---:B------:R-:W-:Y:S04]  /*151a0*/  FMUL.FTZ R38, R101.reuse, R146 ;  /* 0x0000009265267220 */ /* 0x040fe80000410000 */
[----:B------:R-:W-:Y:S02]  /*151b0*/  IMAD.MOV.U32 R146, RZ, RZ, R238 ;  /* 0x000000ffff927224 */ /* 0x000fe400078e00ee */
[----:B------:R-:W-:Y:S02]  /*151c0*/  IMAD.MOV.U32 R152, RZ, RZ, R48 ;  /* 0x000000ffff987224 */ /* 0x000fe400078e0030 */
[C---:B------:R-:W-:Y:S02]  /*151d0*/  FMUL.FTZ R48, R100.reuse, R156 ;  /* 0x0000009c64307220 */ /* 0x040fe40000410000 */
[----:B------:R-:W-:Y:S02]  /*151e0*/  IMAD.MOV.U32 R156, RZ, RZ, R234 ;  /* 0x000000ffff9c7224 */ /* 0x000fe400078e00ea */
[C---:B------:R-:W-:Y:S01]  /*151f0*/  FMUL.FTZ R36, R100.reuse, R144 ;  /* 0x0000009064247220 */ /* 0x040fe20000410000 */
[----:B------:R-:W-:Y:S01]  /*15200*/  MOV R144, R65 ;  /* 0x0000004100907202 */ /* 0x000fe20000000f00 */
[----:B------:R-:W-:Y:S02]  /*15210*/  FMUL.FTZ R37, R100, R145 ;  /* 0x0000009164257220 */ /* 0x000fe40000410000 */
[C---:B------:R-:W-:Y:S02]  /*15220*/  FMUL.FTZ R39, R101.reuse, R147 ;  /* 0x0000009365277220 */ /* 0x040fe40000410000 */
[----:B-1----:R-:W-:Y:S02]  /*15230*/  FFMA.FTZ R2, R186, c[0x0][0x2d0], -R109 ;  /* 0x0000b400ba027a23 */ /* 0x002fe4000001086d */
[----:B------:R-:W-:Y:S02]  /*15240*/  IMAD.MOV.U32 R186, RZ, RZ, R232 ;  /* 0x000000ffffba7224 */ /* 0x000fe400078e00e8 */
[----:B------:R1:W-:Y:S01]  /*15250*/  MUFU.EX2 R249, R2 ;  /* 0x0000000200f97308 */ /* 0x0003e20000000800 */
[-C--:B------:R-:W-:Y:S03]  /*15260*/  HMMA.16816.F32 R36, R176, R52.reuse, R36 ;  /* 0x00000034b024723c */ /* 0x080fe60000001824 */
[C---:B------:R-:W-:Y:S02]  /*15270*/  FMUL.FTZ R65, R100.reuse, R173 ;  /* 0x000000ad64417220 */ /* 0x040fe40000410000 */
[----:B------:R-:W-:Y:S02]  /*15280*/  IMAD.MOV.U32 R148, RZ, RZ, R66 ;  /* 0x000000ffff947224 */ /* 0x000fe400078e0042 */
[----:B------:R-:W-:Y:S01]  /*15290*/  FMUL.FTZ R66, R101, R174 ;  /* 0x000000ae65427220 */ /* 0x000fe20000410000 */
[C---:B------:R-:W-:Y:S04]  /*152a0*/  HMMA.16816.F32 R40, R180.reuse, R52, R40 ;  /* 0x00000034b428723c */ /* 0x040fe80000001828 */
[----:B------:R-:W-:Y:S02]  /*152b0*/  IMAD.MOV.U32 R145, RZ, RZ, R64 ;  /* 0x000000ffff917224 */ /* 0x000fe400078e0040 */
[C---:B------:R-:W-:Y:S02]  /*152c0*/  FMUL.FTZ R64, R100.reuse, R172 ;  /* 0x000000ac64407220 */ /* 0x040fe40000410000 */
[-C--:B------:R-:W-:Y:S01]  /*152d0*/  HMMA.16816.F32 R44, R180, R54.reuse, R44 ;  /* 0x00000036b42c723c */ /* 0x080fe2000000182c */
[----:B------:R-:W-:Y:S03]  /*152e0*/  LDSM.16.MT88.4 R172, [R210+0x1d00] ;  /* 0x001d0000d2ac783b */ /* 0x000fe60000004200 */
[C---:B------:R-:W-:Y:S01]  /*152f0*/  FMUL.FTZ R52, R100.reuse, R160 ;  /* 0x000000a064347220 */ /* 0x040fe20000410000 */
[----:B------:R-:W-:Y:S01]  /*15300*/  MOV R160, R229 ;  /* 0x000000e500a07202 */ /* 0x000fe20000000f00 */
[----:B------:R-:W-:Y:S02]  /*15310*/  FMUL.FTZ R53, R100, R161 ;  /* 0x000000a164357220 */ /* 0x000fe40000410000 */
[C---:B------:R-:W-:Y:S04]  /*15320*/  HMMA.16816.F32 R48, R176.reuse, R54, R48 ;  /* 0x00000036b030723c */ /* 0x040fe80000001830 */
[----:B-1----:R-:W-:Y:S02]  /*15330*/  FFMA.FTZ R2, R187, c[0x0][0x2d0], -R110 ;  /* 0x0000b400bb027a23 */ /* 0x002fe4000001086e */
[----:B------:R-:W-:Y:S02]  /*15340*/  IMAD.MOV.U32 R185, RZ, RZ, R230 ;  /* 0x000000ffffb97224 */ /* 0x000fe400078e00e6 */
[----:B------:R1:W-:Y:S01]  /*15350*/  MUFU.EX2 R246, R2 ;  /* 0x0000000200f67308 */ /* 0x0003e20000000800 */
[C---:B------:R-:W-:Y:S03]  /*15360*/  FMUL.FTZ R55, R101.reuse, R163 ;  /* 0x000000a365377220 */ /* 0x040fe60000410000 */
[----:B------:R-:W-:Y:S01]  /*15370*/  MOV R163, R231 ;  /* 0x000000e700a37202 */ /* 0x000fe20000000f00 */
[C---:B------:R-:W-:Y:S01]  /*15380*/  FMUL.FTZ R54, R101.reuse, R162 ;  /* 0x000000a265367220 */ /* 0x040fe20000410000 */
[----:B------:R-:W-:Y:S01]  /*15390*/  MOV R162, R228 ;  /* 0x000000e400a27202 */ /* 0x000fe20000000f00 */
[----:B------:R-:W-:Y:S02]  /*153a0*/  FMUL.FTZ R71, R101, R71 ;  /* 0x0000004765477220 */ /* 0x000fe40000410000 */
[C---:B------:R-:W-:Y:S02]  /*153b0*/  FMUL.FTZ R72, R3.reuse, R72 ;  /* 0x0000004803487220 */ /* 0x040fe40000410000 */
[C---:B------:R-:W-:Y:S01]  /*153c0*/  FMUL.FTZ R73, R3.reuse, R73 ;  /* 0x0000004903497220 */ /* 0x040fe20000410000 */
[-C--:B----4-:R-:W-:Y:S03]  /*153d0*/  HMMA.16816.F32 R52, R176, R112.reuse, R52 ;  /* 0x00000070b034723c */ /* 0x090fe60000001834 */
[C---:B------:R-:W-:Y:S02]  /*153e0*/  FMUL.FTZ R74, R0.reuse, R74 ;  /* 0x0000004a004a7220 */ /* 0x040fe40000410000 */
[----:B------:R-:W-:Y:S02]  /*153f0*/  FMUL.FTZ R75, R0, R75 ;  /* 0x0000004b004b7220 */ /* 0x000fe40000410000 */
[C---:B------:R-:W-:Y:S01]  /*15400*/  FMUL.FTZ R76, R3.reuse, R76 ;  /* 0x0000004c034c7220 */ /* 0x040fe20000410000 */
[C---:B------:R-:W-:Y:S04]  /*15410*/  HMMA.16816.F32 R56, R180.reuse, R112, R56 ;  /* 0x00000070b438723c */ /* 0x040fe80000001838 */
[----:B-1----:R-:W-:Y:S02]  /*15420*/  FFMA.FTZ R2, R188, c[0x0][0x2d0], -R110 ;  /* 0x0000b400bc027a23 */ /* 0x002fe4000001086e */
[----:B------:R-:W-:Y:S02]  /*15430*/  FMUL.FTZ R77, R3, R77 ;  /* 0x0000004d034d7220 */ /* 0x000fe40000410000 */
[-C--:B------:R-:W-:Y:S01]  /*15440*/  HMMA.16816.F32 R60, R180, R114.reuse, R60 ;  /* 0x00000072b43c723c */ /* 0x080fe2000000183c */
[----:B------:R1:W-:Y:S03]  /*15450*/  MUFU.EX2 R244, R2 ;  /* 0x0000000200f47308 */ /* 0x0003e60000000800 */
[C---:B------:R-:W-:Y:S02]  /*15460*/  FMUL.FTZ R78, R0.reuse, R78 ;  /* 0x0000004e004e7220 */ /* 0x040fe40000410000 */
[----:B------:R-:W-:Y:S02]  /*15470*/  FMUL.FTZ R79, R0, R79 ;  /* 0x0000004f004f7220 */ /* 0x000fe40000410000 */
[C---:B------:R-:W-:Y:S01]  /*15480*/  HMMA.16816.F32 R64, R176.reuse, R114, R64 ;  /* 0x00000072b040723c */ /* 0x040fe20000001840 */
[----:B------:R-:W3:Y:S03]  /*15490*/  LDSM.16.MT88.4 R112, [R210+0x2100] ;  /* 0x00210000d270783b */ /* 0x000ee60000004200 */
[----:B------:R-:W-:Y:S02]  /*154a0*/  IMAD.MOV.U32 R161, RZ, RZ, R227 ;  /* 0x000000ffffa17224 */ /* 0x000fe400078e00e3 */
[C---:B------:R-:W-:Y:S02]  /*154b0*/  FMUL.FTZ R82, R101.reuse, R82 ;  /* 0x0000005265527220 */ /* 0x040fe40000410000 */
[-C--:B--2---:R-:W-:Y:S04]  /*154c0*/  HMMA.16816.F32 R68, R176, R116.reuse, R68 ;  /* 0x00000074b044723c */ /* 0x084fe80000001844 */
[----:B------:R-:W-:Y:S02]  /*154d0*/  FMUL.FTZ R83, R101, R83 ;  /* 0x0000005365537220 */ /* 0x000fe40000410000 */
[C---:B------:R-:W-:Y:S02]  /*154e0*/  FMUL.FTZ R88, R3.reuse, R88 ;  /* 0x0000005803587220 */ /* 0x040fe40000410000 */
[C---:B------:R-:W-:Y:S04]  /*154f0*/  HMMA.16816.F32 R72, R180.reuse, R116, R72 ;  /* 0x00000074b448723c */ /* 0x040fe80000001848 */
[----:B-1----:R-:W-:Y:S02]  /*15500*/  FFMA.FTZ R2, R190, c[0x0][0x2d0], -R111 ;  /* 0x0000b400be027a23 */ /* 0x002fe4000001086f */
[----:B------:R-:W-:Y:S02]  /*15510*/  FMUL.FTZ R89, R3, R89 ;  /* 0x0000005903597220 */ /* 0x000fe40000410000 */
[-C--:B------:R-:W-:Y:S01]  /*15520*/  HMMA.16816.F32 R76, R180, R118.reuse, R76 ;  /* 0x00000076b44c723c */ /* 0x080fe2000000184c */
[----:B------:R1:W-:Y:S03]  /*15530*/  MUFU.EX2 R241, R2 ;  /* 0x0000000200f17308 */ /* 0x0003e60000000800 */
[----:B------:R-:W-:Y:S02]  /*15540*/  IMAD.MOV.U32 R147, RZ, RZ, R207 ;  /* 0x000000ffff937224 */ /* 0x000fe400078e00cf */
[C---:B------:R-:W-:Y:S02]  /*15550*/  FMUL.FTZ R90, R0.reuse, R90 ;  /* 0x0000005a005a7220 */ /* 0x040fe40000410000 */
[C---:B------:R-:W-:Y:S01]  /*15560*/  HMMA.16816.F32 R80, R176.reuse, R118, R80 ;  /* 0x00000076b050723c */ /* 0x040fe20000001850 */
[----:B------:R-:W2:Y:S03]  /*15570*/  LDSM.16.MT88.4 R116, [R209+0x500] ;  /* 0x00050000d174783b */ /* 0x000ea60000004200 */
[C---:B------:R-:W-:Y:S02]  /*15580*/  FMUL.FTZ R86, R101.reuse, R86 ;  /* 0x0000005665567220 */ /* 0x040fe40000410000 */
[----:B------:R-:W-:Y:S02]  /*15590*/  FMUL.FTZ R87, R101, R87 ;  /* 0x0000005765577220 */ /* 0x000fe40000410000 */
[C---:B------:R-:W-:Y:S04]  /*155a0*/  FMUL.FTZ R91, R0.reuse, R91 ;  /* 0x0000005b005b7220 */ /* 0x040fe80000410000 */
[C---:B------:R-:W-:Y:S01]  /*155b0*/  FMUL.FTZ R92, R3.reuse, R92 ;  /* 0x0000005c035c7220 */ /* 0x040fe20000410000 */
[-C--:B---3--:R-:W-:Y:S03]  /*155c0*/  HMMA.16816.F32 R84, R176, R112.reuse, R84 ;  /* 0x00000070b054723c */ /* 0x088fe60000001854 */
[----:B------:R-:W-:Y:S02]  /*155d0*/  FMUL.FTZ R93, R3, R93 ;  /* 0x0000005d035d7220 */ /* 0x000fe40000410000 */
[----:B-1----:R-:W-:Y:S02]  /*155e0*/  FFMA.FTZ R2, R189, c[0x0][0x2d0], -R111 ;  /* 0x0000b400bd027a23 */ /* 0x002fe4000001086f */
[C---:B------:R-:W-:Y:S01]  /*155f0*/  FMUL.FTZ R94, R0.reuse, R94 ;  /* 0x0000005e005e7220 */ /* 0x040fe20000410000 */
[C---:B------:R-:W-:Y:S01]  /*15600*/  HMMA.16816.F32 R88, R180.reuse, R112, R88 ;  /* 0x00000070b458723c */ /* 0x040fe20000001858 */
[----:B------:R1:W3:Y:S03]  /*15610*/  MUFU.EX2 R240, R2 ;  /* 0x0000000200f07308 */ /* 0x0002e60000000800 */
[----:B------:R-:W-:Y:S02]  /*15620*/  FMUL.FTZ R95, R0, R95 ;  /* 0x0000005f005f7220 */ /* 0x000fe40000410000 */
[----:B------:R-:W-:Y:S01]  /*15630*/  FFMA.FTZ R106, R206, c[0x0][0x2d0], -R109 ;  /* 0x0000b400ce6a7a23 */ /* 0x000fe2000001086d */
[----:B------:R-:W-:Y:S01]  /*15640*/  F2FP.PACK_AB R112, R154, R152 ;  /* 0x000000989a70723e */ /* 0x000fe200000000ff */
[----:B------:R-:W-:Y:S01]  /*15650*/  FMUL.FTZ R96, R100, R96 ;  /* 0x0000006064607220 */ /* 0x000fe20000410000 */
[----:B-----5:R-:W-:Y:S02]  /*15660*/  F2FP.PACK_AB R113, R252, R153 ;  /* 0x00000099fc71723e */ /* 0x020fe400000000ff */
[-C--:B------:R-:W-:Y:S01]  /*15670*/  HMMA.16816.F32 R92, R180, R114.reuse, R92 ;  /* 0x00000072b45c723c */ /* 0x080fe2000000185c */
[----:B------:R4:W-:Y:S01]  /*15680*/  MUFU.EX2 R228, R106 ;  /* 0x0000006a00e47308 */ /* 0x0009e20000000800 */
[----:B------:R-:W-:Y:S01]  /*15690*/  LDSM.16.MT88.4 R180, [R209+0x2d00] ;  /* 0x002d0000d1b4783b */ /* 0x000fe20000004200 */
[----:B------:R-:W-:Y:S02]  /*156a0*/  FMUL.FTZ R97, R100, R97 ;  /* 0x0000006164617220 */ /* 0x000fe40000410000 */
[C---:B------:R-:W-:Y:S02]  /*156b0*/  FMUL.FTZ R98, R101.reuse, R98 ;  /* 0x0000006265627220 */ /* 0x040fe40000410000 */
[----:B------:R-:W-:Y:S07]  /*156c0*/  FMUL.FTZ R99, R101, R99 ;  /* 0x0000006365637220 */ /* 0x000fee0000410000 */
[----:B------:R-:W-:Y:S04]  /*156d0*/  HMMA.16816.F32 R96, R176, R114, R96 ;  /* 0x00000072b060723c */ /* 0x000fe80000001860 */
[--C-:B-1----:R-:W-:Y:S01]  /*156e0*/  FFMA.FTZ R2, R192, c[0x0][0x2d0], -R184.reuse ;  /* 0x0000b400c0027a23 */ /* 0x102fe200000108b8 */
[----:B---3--:R-:W-:Y:S02]  /*156f0*/  F2FP.PACK_AB R120, R240, R241 ;  /* 0x000000f1f078723e */ /* 0x008fe400000000ff */
[----:B------:R-:W-:Y:S01]  /*15700*/  F2FP.PACK_AB R114, R249, R251 ;  /* 0x000000fbf972723e */ /* 0x000fe200000000ff */
[----:B------:R1:W-:Y:S01]  /*15710*/  MUFU.EX2 R239, R2 ;  /* 0x0000000200ef7308 */ /* 0x0003e20000000800 */
[----:B------:R-:W-:Y:S03]  /*15720*/  F2FP.PACK_AB R115, R244, R246 ;  /* 0x000000f6f473723e */ /* 0x000fe600000000ff */
[--C-:B----4-:R-:W-:Y:S01]  /*15730*/  FFMA.FTZ R106, R247, c[0x0][0x2d0], -R111.reuse ;  /* 0x0000b400f76a7a23 */ /* 0x110fe2000001086f */
[----:B------:R-:W-:Y:S03]  /*15740*/  MOV R247, R154 ;  /* 0x0000009a00f77202 */ /* 0x000fe60000000f00 */
        /* <DEDUP_REMOVED lines=137> */
[----:B---3--:R-:W-:Y:S01]  /*15fe0*/  F2FP.PACK_AB R176, R189, R188 ;  /* 0x000000bcbdb0723e */ /* 0x008fe200000000ff */
[----:B------:R-:W-:Y:S01]  /*15ff0*/  IMAD.MOV.U32 R151, RZ, RZ, R150 ;  /* 0x000000ffff977224 */ /* 0x000fe200078e0096 */
[----:B------:R-:W-:Y:S05]  /*16000*/  MOV R150, R149 ;  /* 0x0000009500967202 */ /* 0x000fea0000000f00 */
[----:B------:R1:W-:Y:S01]  /*16010*/  MUFU.EX2 R186, R2 ;  /* 0x0000000200ba7308 */ /* 0x0003e20000000800 */
[----:B------:R-:W-:Y:S01]  /*16020*/  IMAD.MOV.U32 R149, RZ, RZ, R148 ;  /* 0x000000ffff957224 */ /* 0x000fe200078e0094 */
[----:B------:R-:W-:Y:S02]  /*16030*/  MOV R148, R147 ;  /* 0x0000009300947202 */ /* 0x000fe40000000f00 */
[----:B------:R-:W-:Y:S01]  /*16040*/  MOV R147, R142 ;  /* 0x0000008e00937202 */ /* 0x000fe20000000f00 */
[----:B------:R-:W-:Y:S01]  /*16050*/  IMAD.MOV.U32 R160, RZ, RZ, R149 ;  /* 0x000000ffffa07224 */ /* 0x000fe200078e0095 */
[----:B------:R-:W-:Y:S02]  /*16060*/  MOV R142, R140 ;  /* 0x0000008c008e7202 */ /* 0x000fe40000000f00 */
[----:B------:R-:W-:Y:S02]  /*16070*/  MOV R140, R138 ;  /* 0x0000008a008c7202 */ /* 0x000fe40000000f00 */
[----:B------:R-:W-:Y:S02]  /*16080*/  MOV R138, R107 ;  /* 0x0000006b008a7202 */ /* 0x000fe40000000f00 */
[----:B------:R-:W-:Y:S02]  /*16090*/  MOV R155, R150 ;  /* 0x00000096009b7202 */ /* 0x000fe40000000f00 */
[----:B------:R-:W-:Y:S02]  /*160a0*/  MOV R161, R148 ;  /* 0x0000009400a17202 */ /* 0x000fe40000000f00 */
[----:B------:R-:W-:Y:S05]  /*160b0*/  MOV R149, R142 ;  /* 0x0000008e00957202 */ /* 0x000fea0000000f00 */
[----:B------:R-:W-:Y:S02]  /*160c0*/  IMAD.MOV.U32 R245, RZ, RZ, R149 ;  /* 0x000000fffff57224 */ /* 0x000fe400078e0095 */
[----:B-1----:R-:W-:Y:S02]  /*160d0*/  FFMA.FTZ R2, R146, c[0x0][0x2d0], -R184 ;  /* 0x0000b40092027a23 */ /* 0x002fe400000108b8 */
[----:B------:R-:W-:Y:S02]  /*160e0*/  IMAD.MOV.U32 R146, RZ, RZ, R143 ;  /* 0x000000ffff927224 */ /* 0x000fe400078e008f */
[----:B------:R1:W3:Y:S01]  /*160f0*/  MUFU.EX2 R187, R2 ;  /* 0x0000000200bb7308 */ /* 0x0002e20000000800 */
[----:B------:R-:W-:Y:S02]  /*16100*/  IMAD.MOV.U32 R143, RZ, RZ, R141 ;  /* 0x000000ffff8f7224 */ /* 0x000fe400078e008d */
[----:B------:R-:W-:Y:S02]  /*16110*/  IMAD.MOV.U32 R141, RZ, RZ, R139 ;  /* 0x000000ffff8d7224 */ /* 0x000fe400078e008b */
        /* <DEDUP_REMOVED lines=135> */
.L_x_732:
[----:B------:R-:W-:-:S13]  /*16990*/  ISETP.GE.AND P0, PT, R204, RZ, PT ;  /* 0x000000ffcc00720c */ /* 0x000fda0003f06270 */
[----:B------:R-:W-:Y:S05]  /*169a0*/  @!P0 BRA `(.L_x_734) ;  /* 0x0000400000008947 */ /* 0x000fea0003800000 */
[----:B------:R-:W2:Y:S01]  /*169b0*/  LDL.64 R8, [R1+0x50] ;  /* 0x0000500001087983 */ /* 0x000ea20000100a00 */
[----:B------:R-:W-:-:S03]  /*169c0*/  ULDC.64 UR4, c[0x0][0x208] ;  /* 0x0000820000047ab9 */ /* 0x000fc60000000a00 */
[----:B------:R-:W3:Y:S04]  /*169d0*/  LDL.64 R14, [R1+0x58] ;  /* 0x00005800010e7983 */ /* 0x000ee80000100a00 */
[----:B-1----:R-:W4:Y:S04]  /*169e0*/  LDL.64 R6, [R1+0x70] ;  /* 0x0000700001067983 */ /* 0x002f280000100a00 */
[----:B------:R-:W5:Y:S01]  /*169f0*/  LDL.LU.64 R4, [R1+0x60] ;  /* 0x0000600001047983 */ /* 0x000f620000300a00 */
[----:B------:R-:W-:Y:S01]  /*16a00*/  USHF.L.U64.HI UR5, UR4, 0x5, UR5 ;  /* 0x0000000504057899 */ /* 0x000fe20008010205 */
[----:B------:R-:W-:Y:S01]  /*16a10*/  IMAD.MOV.U32 R3, RZ, RZ, R104 ;  /* 0x000000ffff037224 */ /* 0x000fe200078e0068 */
[----:B------:R-:W-:Y:S01]  /*16a20*/  USHF.L.U32 UR8, UR4, 0x5, URZ ;  /* 0x0000000504087899 */ /* 0x000fe2000800063f */
[----:B------:R-:W-:-:S02]  /*16a30*/  IMAD.MOV.U32 R2, RZ, RZ, R105 ;  /* 0x000000ffff027224 */ /* 0x000fc400078e0069 */
[----:B------:R-:W-:Y:S01]  /*16a40*/  IMAD.MOV.U32 R107, RZ, RZ, R102 ;  /* 0x000000ffff6b7224 */ /* 0x000fe200078e0066 */
[----:B------:R-:W-:Y:S01]  /*16a50*/  ULDC UR4, c[0x0][0x208] ;  /* 0x0000820000047ab9 */ /* 0x000fe20000000800 */
[----:B------:R-:W-:Y:S01]  /*16a60*/  IMAD.MOV.U32 R106, RZ, RZ, R103 ;  /* 0x000000ffff6a7224 */ /* 0x000fe200078e0067 */
[----:B------:R-:W-:Y:S01]  /*16a70*/  USHF.L.U32 UR4, UR4, 0x6, URZ ;  /* 0x0000000604047899 */ /* 0x000fe2000800063f */
[C---:B--2---:R-:W-:Y:S02]  /*16a80*/  IADD3 RZ, P1, R8.reuse, 0x20, RZ ;  /* 0x0000002008ff7810 */ /* 0x044fe40007f3e0ff */
[----:B------:R-:W-:-:S03]  /*16a90*/  IADD3 RZ, P0, R8, 0x40, RZ ;  /* 0x0000004008ff7810 */ /* 0x000fc60007f1e0ff */
[----:B---3--:R-:W-:Y:S01]  /*16aa0*/  IMAD.X R10, RZ, RZ, R15, P1 ;  /* 0x000000ffff0a7224 */ /* 0x008fe200008e060f */
[C---:B----4-:R-:W-:Y:S02]  /*16ab0*/  IADD3 RZ, P2, R6.reuse, 0x40, RZ ;  /* 0x0000004006ff7810 */ /* 0x050fe40007f5e0ff */
[----:B------:R-:W-:Y:S02]  /*16ac0*/  IADD3.X R0, RZ, R15, RZ, P0, !PT ;  /* 0x0000000fff007210 */ /* 0x000fe400007fe4ff */
[----:B------:R1:W-:Y:S01]  /*16ad0*/  STL [R1+0x34], R10 ;  /* 0x0000340a01007387 */ /* 0x0003e20000100800 */
[C---:B------:R-:W-:Y:S01]  /*16ae0*/  IADD3 RZ, P3, R6.reuse, 0x20, RZ ;  /* 0x0000002006ff7810 */ /* 0x040fe20007f7e0ff */
[----:B-----5:R-:W-:Y:S01]  /*16af0*/  IMAD.X R11, RZ, RZ, R5, P2 ;  /* 0x000000ffff0b7224 */ /* 0x020fe200010e0605 */
[C---:B------:R-:W-:Y:S01]  /*16b00*/  IADD3 R12, R6.reuse, 0x20, RZ ;  /* 0x00000020060c7810 */ /* 0x040fe20007ffe0ff */
[----:B------:R2:W-:Y:S01]  /*16b10*/  STL [R1+0x30], R0 ;  /* 0x0000300001007387 */ /* 0x0005e20000100800 */
[----:B------:R-:W-:Y:S01]  /*16b20*/  IADD3.X R13, RZ, R5, RZ, P3, !PT ;  /* 0x00000005ff0d7210 */ /* 0x000fe20001ffe4ff */
[----:B------:R-:W-:Y:S01]  /*16b30*/  IMAD.MOV.U32 R4, RZ, RZ, R6 ;  /* 0x000000ffff047224 */ /* 0x000fe200078e0006 */
[----:B-1----:R-:W-:-:S05]  /*16b40*/  IADD3 R10, R6, 0x40, RZ ;  /* 0x00000040060a7810 */ /* 0x002fca0007ffe0ff */
[----:B------:R1:W-:Y:S01]  /*16b50*/  STL.64 [R1+0x8], R10 ;  /* 0x0000080a01007387 */ /* 0x0003e20000100a00 */
[----:B--2---:R-:W-:-:S03]  /*16b60*/  IADD3 R0, R8, 0x40, RZ ;  /* 0x0000004008007810 */ /* 0x004fc60007ffe0ff */
[----:B------:R2:W-:Y:S01]  /*16b70*/  STL.64 [R1+0x10], R12 ;  /* 0x0000100c01007387 */ /* 0x0005e20000100a00 */
[----:B-1----:R-:W-:-:S05]  /*16b80*/  IADD3 R10, R8, 0x20, RZ ;  /* 0x00000020080a7810 */ /* 0x002fca0007ffe0ff */
[----:B------:R2:W-:Y:S04]  /*16b90*/  STL [R1+0x2c], R10 ;  /* 0x00002c0a01007387 */ /* 0x0005e80000100800 */
[----:B------:R2:W-:Y:S04]  /*16ba0*/  STL.64 [R1+0x60], R4 ;  /* 0x0000600401007387 */ /* 0x0005e80000100a00 */
[----:B------:R2:W-:Y:S02]  /*16bb0*/  STL [R1+0x28], R0 ;  /* 0x0000280001007387 */ /* 0x0005e40000100800 */
.L_x_735:
[----:B---3--:R-:W3:Y:S01]  /*16bc0*/  LDL.64 R230, [R1+0x60] ;  /* 0x0000600001e67983 */ /* 0x008ee20000100a00 */
[----:B------:R-:W-:Y:S04]  /*16bd0*/  DEPBAR.LE SB0, 0x0 ;  /* 0x000080000000791a */ /* 0x000fe80000000000 */
[----:B------:R-:W-:Y:S01]  /*16be0*/  MOV R53, 0x6 ;  /* 0x0000000600357802 */ /* 0x000fe20000000f00 */
[----:B------:R-:W4:Y:S01]  /*16bf0*/  LDL.64 R206, [R1+0x10] ;  /* 0x0000100001ce7983 */ /* 0x000f220000100a00 */
[----:B--2---:R-:W-:Y:S02]  /*16c00*/  MOV R0, c[0x0][0x208] ;  /* 0x0000820000007a02 */ /* 0x004fe40000000f00 */
[----:B------:R-:W-:Y:S02]  /*16c10*/  SHF.R.S32.HI R52, RZ, 0x1f, R204 ;  /* 0x0000001fff347819 */ /* 0x000fe400000114cc */
[----:B------:R-:W-:Y:S01]  /*16c20*/  SHF.L.U64.HI R0, R0, R53, c[0x0][0x20c] ;  /* 0x0000830000007619 */ /* 0x000fe20000010235 */
[----:B------:R-:W2:Y:S01]  /*16c30*/  LDL.64 R202, [R1+0x8] ;  /* 0x0000080001ca7983 */ /* 0x000ea20000100a00 */
[----:B------:R-:W-:Y:S02]  /*16c40*/  MOV R188, UR8 ;  /* 0x0000000800bc7c02 */ /* 0x000fe40008000f00 */
[----:B------:R-:W-:Y:S01]  /*16c50*/  MOV R189, UR5 ;  /* 0x0000000500bd7c02 */ /* 0x000fe20008000f00 */
[----:B------:R-:W-:Y:S02]  /*16c60*/  IMAD R0, R0, R204, RZ ;  /* 0x000000cc00007224 */ /* 0x000fe400078e02ff */
[----:B------:R-:W5:Y:S02]  /*16c70*/  LDL R228, [R1+0x78] ;  /* 0x0000780001e47983 */ /* 0x000f640000100800 */
[----:B------:R-:W-:Y:S02]  /*16c80*/  IMAD R0, R52, UR4, R0 ;  /* 0x0000000434007c24 */ /* 0x000fe4000f8e0200 */
[----:B------:R-:W5:Y:S06]  /*16c90*/  LDL.64 R232, [R1+0x70] ;  /* 0x0000700001e87983 */ /* 0x000f6c0000100a00 */
        /* <DEDUP_REMOVED lines=13> */
[C---:B------:R-:W-:Y:S06]  /*16d70*/  HMMA.16816.F32 R16, R64.reuse, R18, RZ ;  /* 0x000000124010723c */ /* 0x040fec00000018ff */
[----:B------:R-:W-:Y:S02]  /*16d80*/  LDSM.16.M88.4 R192, [R222] ;  /* 0x00000000dec0783b */ /* 0x000fe40000000200 */
        /* <DEDUP_REMOVED lines=16> */
[----:B---3--:R-:W-:Y:S05]  /*16e90*/  IMAD.WIDE.U32 R186, R204, UR4, R230 ;  /* 0x00000004ccba7c25 */ /* 0x008fea000f8e00e6 */
[----:B------:R-:W-:Y:S03]  /*16ea0*/  LEA R196, P2, R186, c[0x0][0x1f8], 0x1 ;  /* 0x00007e00bac47a11 */ /* 0x000fe600078408ff */
[----:B----4-:R-:W-:Y:S01]  /*16eb0*/  IMAD.WIDE.U32 R184, R204, UR4, R206 ;  /* 0x00000004ccb87c25 */ /* 0x010fe2000f8e00ce */
[----:B------:R-:W-:Y:S04]  /*16ec0*/  IADD3 R187, R187, R0, RZ ;  /* 0x00000000bbbb7210 */ /* 0x000fe80007ffe0ff */
[----:B------:R-:W-:Y:S01]  /*16ed0*/  LEA R200, P1, R184, c[0x0][0x1f8], 0x1 ;  /* 0x00007e00b8c87a11 */ /* 0x000fe200078208ff */
[----:B--2---:R-:W-:Y:S01]  /*16ee0*/  IMAD.WIDE.U32 R104, R204, UR4, R202 ;  /* 0x00000004cc687c25 */ /* 0x004fe2000f8e00ca */
[----:B------:R-:W-:Y:S02]  /*16ef0*/  IADD3 R185, R0, R185, RZ ;  /* 0x000000b900b97210 */ /* 0x000fe40007ffe0ff */
[----:B------:R-:W-:Y:S02]  /*16f00*/  LEA.HI.X R197, R186, c[0x0][0x1fc], R187, 0x1, P2 ;  /* 0x00007f00bac57a11 */ /* 0x000fe400010f0cbb */
[----:B------:R-:W-:Y:S02]  /*16f10*/  LEA.HI.X R201, R184, c[0x0][0x1fc], R185, 0x1, P1 ;  /* 0x00007f00b8c97a11 */ /* 0x000fe400008f0cb9 */
[----:B------:R-:W1:Y:S01]  /*16f20*/  LDSM.16.M88.4 R184, [R224] ;  /* 0x00000000e0b8783b */ /* 0x000e620000000200 */
[----:B------:R-:W-:Y:S02]  /*16f30*/  LEA R198, P0, R104, c[0x0][0x1f8], 0x1 ;  /* 0x00007e0068c67a11 */ /* 0x000fe400078008ff */
[----:B------:R-:W-:Y:S02]  /*16f40*/  IADD3 R100, R0, R105, RZ ;  /* 0x0000006900647210 */ /* 0x000fe40007ffe0ff */
[----:B-----5:R-:W-:Y:S02]  /*16f50*/  ISETP.NE.AND P3, PT, R228, RZ, PT ;  /* 0x000000ffe400720c */ /* 0x020fe40003f65270 */
[----:B------:R-:W-:Y:S01]  /*16f60*/  LEA.HI.X R199, R104, c[0x0][0x1fc], R100, 0x1, P0 ;  /* 0x00007f0068c77a11 */ /* 0x000fe200000f0c64 */
[----:B------:R-:W-:Y:S02]  /*16f70*/  IMAD.WIDE.U32 R100, R204, UR4, R188 ;  /* 0x00000004cc647c25 */ /* 0x000fe4000f8e00bc */
[----:B------:R-:W2:Y:S03]  /*16f80*/  LDSM.16.M88.4 R188, [R223] ;  /* 0x00000000dfbc783b */ /* 0x000ea60000000200 */
[----:B------:R-:W-:Y:S02]  /*16f90*/  IADD3 R0, R0, R101, RZ ;  /* 0x0000006500007210 */ /* 0x000fe40007ffe0ff */
[-C--:B------:R-:W-:Y:S03]  /*16fa0*/  IADD3 R104, P0, R232, R100.reuse, RZ ;  /* 0x00000064e8687210 */ /* 0x080fe60007f1e0ff */
[----:B------:R-:W-:Y:S01]  /*16fb0*/  @!PT LDS RZ, [RZ] ;  /* 0x00000000fffff984 */ /* 0x000fe20000000800 */
[----:B------:R-:W-:Y:S01]  /*16fc0*/  @!PT LDS RZ, [RZ] ;  /* 0x00000000fffff984 */ /* 0x000fe20000000800 */
[----:B------:R-:W-:Y:S01]  /*16fd0*/  @!PT LDS RZ, [RZ] ;  /* 0x00000000fffff984 */ /* 0x000fe20000000800 */
[----:B------:R3:W-:Y:S01]  /*16fe0*/  LDGSTS.E.BYPASS.LTC128B.128 [R226+0x100], [R196.64], !P5 ;  /* 0x00100000c4e27fae */ /* 0x0007e2000e901d46 */
[----:B------:R-:W-:Y:S02]  /*16ff0*/  IADD3.X R102, R0, R231, RZ, P0, !PT ;  /* 0x000000e700667210 */ /* 0x000fe400007fe4ff */
[-C--:B------:R-:W-:Y:S02]  /*17000*/  IADD3 R101, P0, R206, R100.reuse, RZ ;  /* 0x00000064ce657210 */ /* 0x080fe40007f1e0ff */
[----:B------:R-:W-:Y:S03]  /*17010*/  IADD3 R100, P2, R202, R100, RZ ;  /* 0x00000064ca647210 */ /* 0x000fe60007f5e0ff */
[----:B------:R4:W-:Y:S08]  /*17020*/  LDGSTS.E.BYPASS.LTC128B.128 [R226+0x1100], [R200.64], !P6 ;  /* 0x01100000c8e27fae */ /* 0x0009f0000f101d46 */
[----:B------:R5:W-:Y:S01]  /*17030*/  LDGSTS.E.BYPASS.LTC128B.128 [R226+0x2100], [R198.64], !P3 ;  /* 0x02100000c6e27fae */ /* 0x000be2000d901d46 */
[-C--:B-1----:R-:W-:Y:S03]  /*17040*/  HMMA.16816.F32 R20, R108, R184.reuse, R20 ;  /* 0x000000b86c14723c */ /* 0x082fe60000001814 */
[C---:B---3--:R-:W-:Y:S05]  /*17050*/  LEA R196, P1, R104.reuse, c[0x0][0x1f8], 0x1 ;  /* 0x00007e0068c47a11 */ /* 0x048fea00078208ff */
[C---:B------:R-:W-:Y:S04]  /*17060*/  HMMA.16816.F32 R24, R180.reuse, R184, R24 ;  /* 0x000000b8b418723c */ /* 0x040fe80000001818 */
[----:B------:R-:W-:Y:S02]  /*17070*/  LEA.HI.X R197, R104, c[0x0][0x1fc], R102, 0x1, P1 ;  /* 0x00007f0068c57a11 */ /* 0x000fe400008f0c66 */
[C---:B------:R-:W-:Y:S02]  /*17080*/  IADD3.X R102, R0.reuse, R207, RZ, P0, !PT ;  /* 0x000000cf00667210 */ /* 0x040fe400007fe4ff */
[-C--:B------:R-:W-:Y:S01]  /*17090*/  HMMA.16816.F32 R28, R180, R186.reuse, R28 ;  /* 0x000000bab41c723c */ /* 0x080fe2000000181c */
[----:B------:R5:W-:Y:S03]  /*170a0*/  LDGSTS.E.BYPASS.LTC128B.128 [R226+0x900], [R196.64], !P5 ;  /* 0x00900000c4e27fae */ /* 0x000be6000e901d46 */
[C---:B------:R-:W-:Y:S02]  /*170b0*/  LEA R104, P0, R101.reuse, c[0x0][0x1f8], 0x1 ;  /* 0x00007e0065687a11 */ /* 0x040fe400078008ff */
[----:B------:R-:W-:Y:S02]  /*170c0*/  IADD3.X R0, R0, R203, RZ, P2, !PT ;  /* 0x000000cb00007210 */ /* 0x000fe400017fe4ff */
[C---:B------:R-:W-:Y:S04]  /*170d0*/  HMMA.16816.F32 R32, R108.reuse, R186, R32 ;  /* 0x000000ba6c20723c */ /* 0x040fe80000001820 */
[----:B------:R-:W-:Y:S02]  /*170e0*/  LEA.HI.X R105, R101, c[0x0][0x1fc], R102, 0x1, P0 ;  /* 0x00007f0065697a11 */ /* 0x000fe400000f0c66 */
[C---:B------:R-:W-:Y:S02]  /*170f0*/  LEA R102, P0, R100.reuse, c[0x0][0x1f8], 0x1 ;  /* 0x00007e0064667a11 */ /* 0x040fe400078008ff */
[-C--:B--2---:R-:W-:Y:S01]  /*17100*/  HMMA.16816.F32 R36, R108, R188.reuse, R36 ;  /* 0x000000bc6c24723c */ /* 0x084fe20000001824 */
[----:B------:R1:W-:Y:S03]  /*17110*/  LDGSTS.E.BYPASS.LTC128B.128 [R226+0x1900], [R104.64], !P6 ;  /* 0x0190000068e27fae */ /* 0x0003e6000f101d46 */
[----:B------:R-:W-:Y:S02]  /*17120*/  LEA.HI.X R103, R100, c[0x0][0x1fc], R0, 0x1, P0 ;  /* 0x00007f0064677a11 */ /* 0x000fe400000f0c00 */
[C---:B------:R-:W-:Y:S02]  /*17130*/  ISETP.GT.AND P0, PT, R204.reuse, RZ, PT ;  /* 0x000000ffcc00720c */ /* 0x040fe40003f04270 */
[C---:B------:R-:W-:Y:S01]  /*17140*/  HMMA.16816.F32 R40, R180.reuse, R188, R40 ;  /* 0x000000bcb428723c */ /* 0x040fe20000001828 */
[----:B------:R2:W-:Y:S03]  /*17150*/  LDGSTS.E.BYPASS.LTC128B.128 [R226+0x2900], [R102.64], !P3 ;  /* 0x0290000066e27fae */ /* 0x0005e6000d901d46 */
[----:B------:R-:W-:Y:S04]  /*17160*/  IADD3 R204, R204, -0x1, RZ ;  /* 0xffffffffcccc7810 */ /* 0x000fe80007ffe0ff */
[-C--:B------:R-:W-:Y:S01]  /*17170*/  HMMA.16816.F32 R44, R180, R190.reuse, R44 ;  /* 0x000000beb42c723c */ /* 0x080fe2000000182c */
[----:B-----5:R-:W-:Y:S07]  /*17180*/  LDSM.16.M88.4 R196, [R208+0x4100] ;  /* 0x00410000d0c4783b */ /* 0x020fee0000000200 */
[C---:B------:R-:W-:Y:S01]  /*17190*/  HMMA.16816.F32 R48, R108.reuse, R190, R48 ;  /* 0x000000be6c30723c */ /* 0x040fe20000001830 */
[----:B----4-:R-:W-:Y:S07]  /*171a0*/  LDSM.16.M88.4 R200, [R211+0x9100] ;  /* 0x00910000d3c8783b */ /* 0x010fee0000000200 */
[-C--:B------:R-:W-:Y:S01]  /*171b0*/  HMMA.16816.F32 R52, R108, R192.reuse, R52 ;  /* 0x000000c06c34723c */ /* 0x080fe20000001834 */
[----:B------:R-:W-:Y:S07]  /*171c0*/  LDSM.16.M88.4 R176, [R208+0x4500] ;  /* 0x00450000d0b0783b */ /* 0x000fee0000000200 */
[C---:B------:R-:W-:Y:S01]  /*171d0*/  HMMA.16816.F32 R56, R180.reuse, R192, R56 ;  /* 0x000000c0b438723c */ /* 0x040fe20000001838 */
[----:B--2---:R-:W2:Y:S07]  /*171e0*/  LDSM.16.M88.4 R100, [R211+0x8100] ;  /* 0x00810000d364783b */ /* 0x004eae0000000200 */
[-C--:B------:R-:W-:Y:S01]  /*171f0*/  HMMA.16816.F32 R60, R180, R194.reuse, R60 ;  /* 0x000000c2b43c723c */ /* 0x080fe2000000183c */
[----:B------:R-:W3:Y:S07]  /*17200*/  LDSM.16.M88.4 R184, [R208+0x4900] ;  /* 0x00490000d0b8783b */ /* 0x000eee0000000200 */
[----:B------:R-:W-:Y:S01]  /*17210*/  HMMA.16816.F32 R64, R108, R194, R64 ;  /* 0x000000c26c40723c */ /* 0x000fe20000001840 */
[----:B------:R-:W4:Y:S08]  /*17220*/  LDSM.16.M88.4 R108, [R208+0x4d00] ;  /* 0x004d0000d06c783b */ /* 0x000f300000000200 */
[----:B------:R-:W-:Y:S08]  /*17230*/  LDSM.16.M88.4 R180, [R212+0x8100] ;  /* 0x00810000d4b4783b */ /* 0x000ff00000000200 */
[----:B------:R-:W5:Y:S01]  /*17240*/  LDSM.16.M88.4 R188, [R221] ;  /* 0x00000000ddbc783b */ /* 0x000f620000000200 */
[-C--:B--2---:R-:W-:Y:S07]  /*17250*/  HMMA.16816.F32 R4, R100, R196.reuse, R4 ;  /* 0x000000c46404723c */ /* 0x084fee0000001804 */
[----:B------:R-:W2:Y:S01]  /*17260*/  LDSM.16.M88.4 R192, [R212+0x9100] ;  /* 0x00910000d4c0783b */ /* 0x000ea20000000200 */
[C---:B------:R-:W-:Y:S07]  /*17270*/  HMMA.16816.F32 R8, R200.reuse, R196, R8 ;  /* 0x000000c4c808723c */ /* 0x040fee0000001808 */
[----:B------:R-:W0:Y:S01]  /*17280*/  LDGDEPBAR ;  /* 0x00000000000079af */ /* 0x000e220000000000 */
[-C--:B------:R-:W-:Y:S08]  /*17290*/  HMMA.16816.F32 R12, R200, R198.reuse, R12 ;  /* 0x000000c6c80c723c */ /* 0x080ff0000000180c */
[C---:B------:R-:W-:Y:S01]  /*172a0*/  HMMA.16816.F32 R16, R100.reuse, R198, R16 ;  /* 0x000000c66410723c */ /* 0x040fe20000001810 */
[----:B------:R-:W1:Y:S07]  /*172b0*/  LDSM.16.M88.4 R196, [R220] ;  /* 0x00000000dcc4783b */ /* 0x000e6e0000000200 */
[-C--:B------:R-:W-:Y:S08]  /*172c0*/  HMMA.16816.F32 R20, R100, R176.reuse, R20 ;  /* 0x000000b06414723c */ /* 0x080ff00000001814 */
[C---:B------:R-:W-:Y:S08]  /*172d0*/  HMMA.16816.F32 R24, R200.reuse, R176, R24 ;  /* 0x000000b0c818723c */ /* 0x040ff00000001818 */
[-C--:B------:R-:W-:Y:S08]  /*172e0*/  HMMA.16816.F32 R28, R200, R178.reuse, R28 ;  /* 0x000000b2c81c723c */ /* 0x080ff0000000181c */
[C---:B------:R-:W-:Y:S01]  /*172f0*/  HMMA.16816.F32 R32, R100.reuse, R178, R32 ;  /* 0x000000b26420723c */ /* 0x040fe20000001820 */
[----:B------:R-:W1:Y:S07]  /*17300*/  LDSM.16.M88.4 R176, [R219] ;  /* 0x00000000dbb0783b */ /* 0x000e6e0000000200 */
[-C--:B---3--:R-:W-:Y:S08]  /*17310*/  HMMA.16816.F32 R36, R100, R184.reuse, R36 ;  /* 0x000000b86424723c */ /* 0x088ff00000001824 */
[C---:B------:R-:W-:Y:S08]  /*17320*/  HMMA.16816.F32 R40, R200.reuse, R184, R40 ;  /* 0x000000b8c828723c */ /* 0x040ff00000001828 */
[-C--:B------:R-:W-:Y:S08]  /*17330*/  HMMA.16816.F32 R44, R200, R186.reuse, R44 ;  /* 0x000000bac82c723c */ /* 0x080ff0000000182c */
[C---:B------:R-:W-:Y:S01]  /*17340*/  HMMA.16816.F32 R48, R100.reuse, R186, R48 ;  /* 0x000000ba6430723c */ /* 0x040fe20000001830 */
[----:B------:R-:W3:Y:S07]  /*17350*/  LDSM.16.M88.4 R184, [R218] ;  /* 0x00000000dab8783b */ /* 0x000eee0000000200 */
[-C--:B----4-:R-:W-:Y:S08]  /*17360*/  HMMA.16816.F32 R52, R100, R108.reuse, R52 ;  /* 0x0000006c6434723c */ /* 0x090ff00000001834 */
[C---:B------:R-:W-:Y:S08]  /*17370*/  HMMA.16816.F32 R56, R200.reuse, R108, R56 ;  /* 0x0000006cc838723c */ /* 0x040ff00000001838 */
[-C--:B------:R-:W-:Y:S08]  /*17380*/  HMMA.16816.F32 R60, R200, R110.reuse, R60 ;  /* 0x0000006ec83c723c */ /* 0x080ff0000000183c */
[----:B------:R-:W-:Y:S01]  /*17390*/  HMMA.16816.F32 R64, R100, R110, R64 ;  /* 0x0000006e6440723c */ /* 0x000fe20000001840 */
[----:B------:R-:W-:Y:S07]  /*173a0*/  LDSM.16.M88.4 R100, [R211+0xa100] ;  /* 0x00a10000d364783b */ /* 0x000fee0000000200 */
[-C--:B-----5:R-:W-:Y:S01]  /*173b0*/  HMMA.16816.F32 R4, R180, R188.reuse, R4 ;  /* 0x000000bcb404723c */ /* 0x0a0fe20000001804 */
[----:B------:R-:W4:Y:S07]  /*173c0*/  LDSM.16.M88.4 R108, [R208+0x5100] ;  /* 0x00510000d06c783b */ /* 0x000f2e0000000200 */
[C---:B--2---:R-:W-:Y:S08]  /*173d0*/  HMMA.16816.F32 R8, R192.reuse, R188, R8 ;  /* 0x000000bcc008723c */ /* 0x044ff00000001808 */
[-C--:B------:R-:W-:Y:S08]  /*173e0*/  HMMA.16816.F32 R12, R192, R190.reuse, R12 ;  /* 0x000000bec00c723c */ /* 0x080ff0000000180c */
[C---:B------:R-:W-:Y:S01]  /*173f0*/  HMMA.16816.F32 R16, R180.reuse, R190, R16 ;  /* 0x000000beb410723c */ /* 0x040fe20000001810 */
[----:B------:R-:W2:Y:S07]  /*17400*/  LDSM.16.M88.4 R188, [R211+0xb100] ;  /* 0x00b10000d3bc783b */ /* 0x000eae0000000200 */
[-C--:B-1----:R-:W-:Y:S08]  /*17410*/  HMMA.16816.F32 R20, R180, R196.reuse, R20 ;  /* 0x000000c4b414723c */ /* 0x082ff00000001814 */
[C---:B------:R-:W-:Y:S08]  /*17420*/  HMMA.16816.F32 R24, R192.reuse, R196, R24 ;  /* 0x000000c4c018723c */ /* 0x040ff00000001818 */
[-C--:B------:R-:W-:Y:S08]  /*17430*/  HMMA.16816.F32 R28, R192, R198.reuse, R28 ;  /* 0x000000c6c01c723c */ /* 0x080ff0000000181c */
[C---:B------:R-:W-:Y:S01]  /*17440*/  HMMA.16816.F32 R32, R180.reuse, R198, R32 ;  /* 0x000000c6b420723c */ /* 0x040fe20000001820 */
[----:B------:R-:W-:Y:S07]  /*17450*/  LDSM.16.M88.4 R196, [R208+0x5d00] ;  /* 0x005d0000d0c4783b */ /* 0x000fee0000000200 */
[-C--:B------:R-:W-:Y:S08]  /*17460*/  HMMA.16816.F32 R36, R180, R176.reuse, R36 ;  /* 0x000000b0b424723c */ /* 0x080ff00000001824 */
[C---:B------:R-:W-:Y:S08]  /*17470*/  HMMA.16816.F32 R40, R192.reuse, R176, R40 ;  /* 0x000000b0c028723c */ /* 0x040ff00000001828 */
[-C--:B------:R-:W-:Y:S08]  /*17480*/  HMMA.16816.F32 R44, R192, R178.reuse, R44 ;  /* 0x000000b2c02c723c */ /* 0x080ff0000000182c */
[C---:B------:R-:W-:Y:S01]  /*17490*/  HMMA.16816.F32 R48, R180.reuse, R178, R48 ;  /* 0x000000b2b430723c */ /* 0x040fe20000001830 */
[----:B------:R-:W1:Y:S07]  /*174a0*/  LDSM.16.M88.4 R176, [R208+0x5500] ;  /* 0x00550000d0b0783b */ /* 0x000e6e0000000200 */
[-C--:B---3--:R-:W-:Y:S08]  /*174b0*/  HMMA.16816.F32 R52, R180, R184.reuse, R52 ;  /* 0x000000b8b434723c */ /* 0x088ff00000001834 */
[C---:B------:R-:W-:Y:S08]  /*174c0*/  HMMA.16816.F32 R56, R192.reuse, R184, R56 ;  /* 0x000000b8c038723c */ /* 0x040ff00000001838 */
[-C--:B------:R-:W-:Y:S01]  /*174d0*/  HMMA.16816.F32 R60, R192, R186.reuse, R60 ;  /* 0x000000bac03c723c */ /* 0x080fe2000000183c */
[----:B------:R-:W3:Y:S07]  /*174e0*/  LDSM.16.M88.4 R192, [R208+0x5900] ;  /* 0x00590000d0c0783b */ /* 0x000eee0000000200 */
[----:B------:R-:W-:Y:S01]  /*174f0*/  HMMA.16816.F32 R64, R180, R186, R64 ;  /* 0x000000bab440723c */ /* 0x000fe20000001840 */
[----:B------:R-:W-:Y:S07]  /*17500*/  LDSM.16.M88.4 R180, [R212+0xa100] ;  /* 0x00a10000d4b4783b */ /* 0x000fee0000000200 */
[-C--:B----4-:R-:W-:Y:S01]  /*17510*/  HMMA.16816.F32 R4, R100, R108.reuse, R4 ;  /* 0x0000006c6404723c */ /* 0x090fe20000001804 */
[----:B------:R-:W4:Y:S07]  /*17520*/  LDSM.16.M88.4 R184, [R217] ;  /* 0x00000000d9b8783b */ /* 0x000f2e0000000200 */
[C---:B--2---:R-:W-:Y:S08]  /*17530*/  HMMA.16816.F32 R8, R188.reuse, R108, R8 ;  /* 0x0000006cbc08723c */ /* 0x044ff00000001808 */
[-C--:B------:R-:W-:Y:S08]  /*17540*/  HMMA.16816.F32 R12, R188, R110.reuse, R12 ;  /* 0x0000006ebc0c723c */ /* 0x080ff0000000180c */
[C---:B------:R-:W-:Y:S01]  /*17550*/  HMMA.16816.F32 R16, R100.reuse, R110, R16 ;  /* 0x0000006e6410723c */ /* 0x040fe20000001810 */
[----:B------:R-:W2:Y:S07]  /*17560*/  LDSM.16.M88.4 R108, [R212+0xb100] ;  /* 0x00b10000d46c783b */ /* 0x000eae0000000200 */
[-C--:B-1----:R-:W-:Y:S08]  /*17570*/  HMMA.16816.F32 R20, R100, R176.reuse, R20 ;  /* 0x000000b06414723c */ /* 0x082ff00000001814 */
        /* <DEDUP_REMOVED lines=12> */
[C---:B--2---:R-:W-:Y:S08]  /*17640*/  HMMA.16816.F32 R8, R108.reuse, R184, R8 ;  /* 0x000000b86c08723c */ /* 0x044ff00000001808 */
        /* <DEDUP_REMOVED lines=29> */
[----:B------:R-:W-:Y:S10]  /*17820*/  MUFU.TANH R189, R10 ;  /* 0x0000000a00bd7308 */ /* 0x000ff40000002400 */
[----:B------:R2:W-:Y:S01]  /*17830*/  MUFU.TANH R190, R11 ;  /* 0x0000000b00be7308 */ /* 0x0005e20000002400 */
[-C--:B-1----:R-:W-:Y:S03]  /*17840*/  HMMA.16816.F32 R20, R180, R4.reuse, R20 ;  /* 0x00000004b414723c */ /* 0x082fe60000001814 */
[----:B---3--:R-:W-:Y:S06]  /*17850*/  FMNMX.FTZ R0, R188, R0, !PT ;  /* 0x00000000bc007209 */ /* 0x008fec0007810000 */
[----:B------:R-:W1:Y:S01]  /*17860*/  MUFU.TANH R16, R16 ;  /* 0x0000001000107308 */ /* 0x000e620000002400 */
[C---:B------:R-:W-:Y:S09]  /*17870*/  HMMA.16816.F32 R24, R108.reuse, R4, R24 ;  /* 0x000000046c18723c */ /* 0x040ff20000001818 */
[----:B------:R-:W3:Y:S01]  /*17880*/  MUFU.TANH R17, R17 ;  /* 0x0000001100117308 */ /* 0x000ee20000002400 */
[-C--:B------:R-:W-:Y:S01]  /*17890*/  HMMA.16816.F32 R28, R108, R6.reuse, R28 ;  /* 0x000000066c1c723c */ /* 0x080fe2000000181c */
[----:B--2---:R-:W2:Y:S03]  /*178a0*/  LDSM.16.M88.4 R8, [R215] ;  /* 0x00000000d708783b */ /* 0x004ea60000000200 */
[----:B------:R-:W-:Y:S04]  /*178b0*/  FMUL.FTZ R22, R22, c[0x0][0x320] ;  /* 0x0000c80016167a20 */ /* 0x000fe80000410000 */
[C---:B------:R-:W-:Y:S01]  /*178c0*/  HMMA.16816.F32 R32, R180.reuse, R6, R32 ;  /* 0x00000006b420723c */ /* 0x040fe20000001820 */
[----:B------:R-:W2:Y:S01]  /*178d0*/  MUFU.TANH R18, R18 ;  /* 0x0000001200127308 */ /* 0x000ea20000002400 */
[----:B------:R-:W5:Y:S02]  /*178e0*/  LDSM.16.M88.4 R4, [R214] ;  /* 0x00000000d604783b */ /* 0x000f640000000200 */
[----:B------:R-:W-:Y:S02]  /*178f0*/  FMUL.FTZ R23, R23, c[0x0][0x320] ;  /* 0x0000c80017177a20 */ /* 0x000fe40000410000 */
[----:B------:R-:W-:Y:S02]  /*17900*/  FMUL.FTZ R20, R20, c[0x0][0x320] ;  /* 0x0000c80014147a20 */ /* 0x000fe40000410000 */
[----:B------:R-:W-:Y:S04]  /*17910*/  DEPBAR.LE SB0, 0x0 ;  /* 0x000080000000791a */ /* 0x000fe80000000000 */
[----:B------:R-:W-:Y:S01]  /*17920*/  MUFU.TANH R197, R22 ;  /* 0x0000001600c57308 */ /* 0x000fe20000002400 */
[----:B------:R-:W-:Y:S01]  /*17930*/  BAR.SYNC.DEFER_BLOCKING 0x0 ;  /* 0x0000000000007b1d */ /* 0x000fe20000010000 */
[----:B------:R-:W-:Y:S02]  /*17940*/  FMUL.FTZ R24, R24, c[0x0][0x320] ;  /* 0x0000c80018187a20 */ /* 0x000fe40000410000 */
        /* <DEDUP_REMOVED lines=13> */
[----:B------:R2:W-:Y:S01]  /*17a20*/  MUFU.TANH R199, R25 ;  /* 0x0000001900c77308 */ /* 0x0005e20000002400 */
[C---:B------:R-:W-:Y:S01]  /*17a30*/  HMMA.16816.F32 R40, R108.reuse, R8, R40 ;  /* 0x000000086c28723c */ /* 0x040fe20000001828 */
[----:B-1----:R-:W4:Y:S03]  /*17a40*/  LDL R24, [R1+0x28] ;  /* 0x0000280001187983 */ /* 0x002f260000100800 */
[----:B------:R-:W-:Y:S02]  /*17a50*/  FMUL.FTZ R29, R29, c[0x0][0x320] ;  /* 0x0000c8001d1d7a20 */ /* 0x000fe40000410000 */
[----:B------:R-:W-:Y:S02]  /*17a60*/  FMUL.FTZ R30, R30, c[0x0][0x320] ;  /* 0x0000c8001e1e7a20 */ /* 0x000fe40000410000 */
[-C--:B------:R-:W-:Y:S01]  /*17a70*/  HMMA.16816.F32 R44, R108, R10.reuse, R44 ;  /* 0x0000000a6c2c723c */ /* 0x080fe2000000182c */
[----:B------:R1:W1:Y:S01]  /*17a80*/  MUFU.TANH R193, R20 ;  /* 0x0000001400c17308 */ /* 0x0002620000002400 */
[----:B---3--:R-:W3:Y:S05]  /*17a90*/  LDL.64 R22, [R1+0x58] ;  /* 0x0000580001167983 */ /* 0x008eea0000100a00 */
[----:B------:R-:W-:Y:S01]  /*17aa0*/  FMUL.FTZ R36, R36, c[0x0][0x320] ;  /* 0x0000c80024247a20 */ /* 0x000fe20000410000 */
[C---:B------:R-:W-:Y:S03]  /*17ab0*/  HMMA.16816.F32 R48, R180.reuse, R10, R48 ;  /* 0x0000000ab430723c */ /* 0x040fe60000001830 */
[----:B------:R-:W-:Y:S01]  /*17ac0*/  MUFU.TANH R233, R31 ;  /* 0x0000001f00e97308 */ /* 0x000fe20000002400 */
[----:B------:R-:W-:Y:S01]  /*17ad0*/  FMUL.FTZ R37, R37, c[0x0][0x320] ;  /* 0x0000c80025257a20 */ /* 0x000fe20000410000 */
[----:B--2---:R-:W2:Y:S01]  /*17ae0*/  LDL R25, [R1+0x2c] ;  /* 0x00002c0001197983 */ /* 0x004ea20000100800 */
[----:B------:R-:W-:Y:S02]  /*17af0*/  FMUL.FTZ R38, R38, c[0x0][0x320] ;  /* 0x0000c80026267a20 */ /* 0x000fe40000410000 */
[-C--:B-----5:R-:W-:Y:S05]  /*17b00*/  HMMA.16816.F32 R52, R180, R4.reuse, R52 ;  /* 0x00000004b434723c */ /* 0x0a0fea0000001834 */
[----:B------:R-:W-:Y:S01]  /*17b10*/  MUFU.TANH R231, R36 ;  /* 0x0000002400e77308 */ /* 0x000fe20000002400 */
[----:B------:R-:W-:Y:S02]  /*17b20*/  FMUL.FTZ R39, R39, c[0x0][0x320] ;  /* 0x0000c80027277a20 */ /* 0x000fe40000410000 */
[----:B------:R-:W-:Y:S01]  /*17b30*/  FMUL.FTZ R43, R43, c[0x0][0x320] ;  /* 0x0000c8002b2b7a20 */ /* 0x000fe20000410000 */
[----:B-1----:R-:W5:Y:S03]  /*17b40*/  LDL R20, [R1+0x30] ;  /* 0x0000300001147983 */ /* 0x002f660000100800 */
[----:B------:R-:W-:Y:S01]  /*17b50*/  FMUL.FTZ R46, R46, c[0x0][0x320] ;  /* 0x0000c8002e2e7a20 */ /* 0x000fe20000410000 */
[C---:B------:R-:W-:Y:S02]  /*17b60*/  HMMA.16816.F32 R56, R108.reuse, R4, R56 ;  /* 0x000000046c38723c */ /* 0x040fe40000001838 */
[----:B------:R1:W-:Y:S02]  /*17b70*/  MUFU.TANH R232, R37 ;  /* 0x0000002500e87308 */ /* 0x0003e40000002400 */
[----:B------:R-:W-:Y:S03]  /*17b80*/  FMUL.FTZ R47, R47, c[0x0][0x320] ;  /* 0x0000c8002f2f7a20 */ /* 0x000fe60000410000 */
[----:B------:R-:W-:Y:S01]  /*17b90*/  FMNMX.FTZ R5, R176, R2, !PT ;  /* 0x00000002b0057209 */ /* 0x000fe20007810000 */
[----:B------:R-:W-:Y:S01]  /*17ba0*/  FMUL.FTZ R49, R49, c[0x0][0x320] ;  /* 0x0000c80031317a20 */ /* 0x000fe20000410000 */
[-C--:B------:R-:W-:Y:S03]  /*17bb0*/  HMMA.16816.F32 R60, R108, R6.reuse, R60 ;  /* 0x000000066c3c723c */ /* 0x080fe6000000183c */
[----:B------:R-:W-:Y:S01]  /*17bc0*/  FMUL.FTZ R50, R50, c[0x0][0x320] ;  /* 0x0000c80032327a20 */ /* 0x000fe20000410000 */
[----:B------:R-:W-:Y:S01]  /*17bd0*/  FMNMX.FTZ R5, R102, R5, !PT ;  /* 0x0000000566057209 */ /* 0x000fe20007810000 */
[----:B------:R1:W1:Y:S01]  /*17be0*/  MUFU.TANH R194, R21 ;  /* 0x0000001500c27308 */ /* 0x0002620000002400 */
[----:B------:R-:W-:Y:S01]  /*17bf0*/  FMUL.FTZ R52, R52, c[0x0][0x320] ;  /* 0x0000c80034347a20 */ /* 0x000fe20000410000 */
[----:B------:R-:W-:Y:S01]  /*17c00*/  FMNMX.FTZ R4, R178, R3, !PT ;  /* 0x00000003b2047209 */ /* 0x000fe20007810000 */
[----:B------:R-:W-:Y:S01]  /*17c10*/  FMUL.FTZ R53, R53, c[0x0][0x320] ;  /* 0x0000c80035357a20 */ /* 0x000fe20000410000 */
[----:B------:R-:W-:Y:S04]  /*17c20*/  HMMA.16816.F32 R64, R180, R6, R64 ;  /* 0x00000006b440723c */ /* 0x000fe80000001840 */
[----:B------:R-:W-:Y:S01]  /*17c30*/  FMUL.FTZ R54, R54, c[0x0][0x320] ;  /* 0x0000c80036367a20 */ /* 0x000fe20000410000 */
[----:B------:R-:W-:Y:S01]  /*17c40*/  FMNMX.FTZ R5, R16, R5, !PT ;  /* 0x0000000510057209 */ /* 0x000fe20007810000 */
[----:B------:R1:W-:Y:S01]  /*17c50*/  MUFU.TANH R205, R26 ;  /* 0x0000001a00cd7308 */ /* 0x0003e20000002400 */
[----:B------:R-:W-:Y:S01]  /*17c60*/  FMUL.FTZ R55, R55, c[0x0][0x320] ;  /* 0x0000c80037377a20 */ /* 0x000fe20000410000 */
[----:B------:R-:W-:Y:S01]  /*17c70*/  FMNMX.FTZ R4, R177, R4, !PT ;  /* 0x00000004b1047209 */ /* 0x000fe20007810000 */
[----:B------:R-:W-:Y:S01]  /*17c80*/  FMUL.FTZ R51, R51, c[0x0][0x320] ;  /* 0x0000c80033337a20 */ /* 0x000fe20000410000 */
[----:B-1----:R-:W2:Y:S02]  /*17c90*/  LDL.64 R36, [R1+0x50] ;  /* 0x0000500001247983 */ /* 0x002ea40000100a00 */
        /* <DEDUP_REMOVED lines=8> */
[----:B------:R-:W2:Y:S01]  /*17d20*/  LDL R21, [R1+0x34] ;  /* 0x0000340001157983 */ /* 0x000ea20000100800 */
        /* <DEDUP_REMOVED lines=21> */
[----:B------:R-:W-:Y:S01]  /*17e80*/  FMUL.FTZ R60, R60, c[0x0][0x320] ;  /* 0x0000c8003c3c7a20 */ /* 0x000fe20000410000 */
[----:B------:R-:W-:Y:S01]  /*17e90*/  FMNMX.FTZ R4, R197, R4, !PT ;  /* 0x00000004c5047209 */ /* 0x000fe20007810000 */
[----:B------:R-:W-:Y:S01]  /*17ea0*/  FMUL.FTZ R40, R40, c[0x0][0x320] ;  /* 0x0000c80028287a20 */ /* 0x000fe20000410000 */
[----:B------:R-:W1:Y:S02]  /*17eb0*/  MUFU.TANH R195, R34 ;  /* 0x0000002200c37308 */ /* 0x000e640000002400 */
[----:B------:R-:W-:Y:S02]  /*17ec0*/  FMNMX.FTZ R4, R198, R4, !PT ;  /* 0x00000004c6047209 */ /* 0x000fe40007810000 */
[----:B------:R-:W-:Y:S06]  /*17ed0*/  FMNMX.FTZ R5, R191, R5, !PT ;  /* 0x00000005bf057209 */ /* 0x000fec0007810000 */
        /* <DEDUP_REMOVED lines=14> */
[----:B------:R1:W1:Y:S01]  /*17fc0*/  MUFU.TANH R185, R12 ;  /* 0x0000000c00b97308 */ /* 0x0002620000002400 */
[----:B------:R-:W-:Y:S09]  /*17fd0*/  FMNMX.FTZ R4, R236, R4, !PT ;  /* 0x00000004ec047209 */ /* 0x000ff20007810000 */
[----:B------:R-:W1:Y:S02]  /*17fe0*/  MUFU.TANH R234, R50 ;  /* 0x0000003200ea7308 */ /* 0x000e640000002400 */
[----:B-1----:R-:W-:Y:S08]  /*17ff0*/  FMNMX.FTZ R5, R248, R5, !PT ;  /* 0x00000005f8057209 */ /* 0x002ff00007810000 */
[----:B------:R-:W1:Y:S01]  /*18000*/  MUFU.TANH R239, R53 ;  /* 0x0000003500ef7308 */ /* 0x000e620000002400 */
[----:B------:R-:W-:Y:S02]  /*18010*/  MOV R12, c[0x0][0x1e0] ;  /* 0x00007800000c7a02 */ /* 0x000fe40000000f00 */
[----:B------:R-:W-:Y:S02]  /*18020*/  FMNMX.FTZ R0, R185, R0, !PT ;  /* 0x00000000b9007209 */ /* 0x000fe40007810000 */
[----:B------:R-:W-:Y:S05]  /*18030*/  SHF.L.U32 R12, R12, 0x5, RZ ;  /* 0x000000050c0c7819 */ /* 0x000fea00000006ff */
[----:B------:R-:W1:Y:S01]  /*18040*/  MUFU.TANH R240, R51 ;  /* 0x0000003300f07308 */ /* 0x000e620000002400 */
[----:B------:R-:W-:Y:S02]  /*18050*/  FMNMX.FTZ R0, R184, R0, !PT ;  /* 0x00000000b8007209 */ /* 0x000fe40007810000 */
[----:B------:R-:W-:Y:S02]  /*18060*/  FMNMX.FTZ R4, R234, R4, !PT ;  /* 0x00000004ea047209 */ /* 0x000fe40007810000 */
        /* <DEDUP_REMOVED lines=11> */
[----:B------:R-:W-:Y:S05]  /*18120*/  FMNMX.FTZ R5, R183, R5, !PT ;  /* 0x00000005b7057209 */ /* 0x000fea0007810000 */
[----:B------:R-:W1:Y:S04]  /*18130*/  SHFL.BFLY PT, R8, R5, 0x2, 0x1f ;  /* 0x0c401f0005087f89 */ /* 0x000e6800000e0000 */
[----:B------:R-:W1:Y:S01]  /*18140*/  MUFU.TANH R242, R66 ;  /* 0x0000004200f27308 */ /* 0x000e620000002400 */
[----:B------:R-:W-:Y:S09]  /*18150*/  FMNMX.FTZ R4, R237, R4, !PT ;  /* 0x00000004ed047209 */ /* 0x000ff20007810000 */
[----:B------:R-:W1:Y:S02]  /*18160*/  MUFU.TANH R201, R29 ;  /* 0x0000001d00c97308 */ /* 0x000e640000002400 */
[----:B-1----:R-:W-:Y:S08]  /*18170*/  FMNMX.FTZ R0, R202, R0, !PT ;  /* 0x00000000ca007209 */ /* 0x002ff00007810000 */
[----:B------:R-:W1:Y:S01]  /*18180*/  MUFU.TANH R241, R67 ;  /* 0x0000004300f17308 */ /* 0x000e620000002400 */
[----:B------:R-:W-:Y:S02]  /*18190*/  FMNMX.FTZ R5, R5, R8, !PT ;  /* 0x0000000805057209 */ /* 0x000fe40007810000 */
[----:B------:R-:W-:Y:S03]  /*181a0*/  FMNMX.FTZ R4, R242, R4, !PT ;  /* 0x00000004f2047209 */ /* 0x000fe60007810000 */
[----:B------:R-:W4:Y:S04]  /*181b0*/  SHFL.BFLY PT, R105, R5, 0x1, 0x1f ;  /* 0x0c201f0005697f89 */ /* 0x000f2800000e0000 */
[----:B------:R-:W3:Y:S01]  /*181c0*/  MUFU.TANH R243, R40 ;  /* 0x0000002800f37308 */ /* 0x000ee20000002400 */
[----:B------:R-:W-:Y:S09]  /*181d0*/  FMNMX.FTZ R0, R201, R0, !PT ;  /* 0x00000000c9007209 */ /* 0x000ff20007810000 */
[----:B------:R-:W3:Y:S01]  /*181e0*/  MUFU.TANH R247, R41 ;  /* 0x0000002900f77308 */ /* 0x000ee20000002400 */
[----:B-1----:R-:W-:Y:S05]  /*181f0*/  FMNMX.FTZ R4, R241, R4, !PT ;  /* 0x00000004f1047209 */ /* 0x002fea0007810000 */
[----:B------:R-:W1:Y:S04]  /*18200*/  SHFL.BFLY PT, R7, R4, 0x2, 0x1f ;  /* 0x0c401f0004077f89 */ /* 0x000e6800000e0000 */
[----:B------:R5:W5:Y:S01]  /*18210*/  MUFU.TANH R244, R44 ;  /* 0x0000002c00f47308 */ /* 0x000b620000002400 */
[----:B----4-:R-:W-:Y:S02]  /*18220*/  FMNMX.FTZ R105, R5, R105, !PT ;  /* 0x0000006905697209 */ /* 0x010fe40007810000 */
[----:B---3--:R-:W-:Y:S03]  /*18230*/  FMNMX.FTZ R0, R243, R0, !PT ;  /* 0x00000000f3007209 */ /* 0x008fe60007810000 */
[----:B------:R-:W-:Y:S04]  /*18240*/  FMUL.FTZ R110, R105, c[0x0][0x2d0] ;  /* 0x0000b400696e7a20 */ /* 0x000fe80000410000 */
[----:B------:R-:W3:Y:S01]  /*18250*/  MUFU.TANH R245, R45 ;  /* 0x0000002d00f57308 */ /* 0x000ee20000002400 */
[--C-:B------:R-:W-:Y:S01]  /*18260*/  FFMA.FTZ R48, R192, c[0x0][0x2d0], -R110.reuse ;  /* 0x0000b400c0307a23 */ /* 0x100fe2000001086e */
[----:B------:R-:W-:Y:S08]  /*18270*/  FMNMX.FTZ R0, R247, R0, !PT ;  /* 0x00000000f7007209 */ /* 0x000ff00007810000 */
[----:B------:R-:W4:Y:S01]  /*18280*/  MUFU.TANH R40, R56 ;  /* 0x0000003800287308 */ /* 0x000f220000002400 */
[----:B-1----:R-:W-:Y:S01]  /*18290*/  FMNMX.FTZ R4, R4, R7, !PT ;  /* 0x0000000704047209 */ /* 0x002fe20007810000 */
[--C-:B-----5:R-:W-:Y:S01]  /*182a0*/  FFMA.FTZ R44, R191, c[0x0][0x2d0], -R110.reuse ;  /* 0x0000b400bf2c7a23 */ /* 0x120fe2000001086e */
[----:B------:R-:W-:Y:S03]  /*182b0*/  FMNMX.FTZ R0, R244, R0, !PT ;  /* 0x00000000f4007209 */ /* 0x000fe60007810000 */
[----:B------:R-:W1:Y:S04]  /*182c0*/  SHFL.BFLY PT, R104, R4, 0x1, 0x1f ;  /* 0x0c201f0004687f89 */ /* 0x000e6800000e0000 */
[----:B------:R-:W5:Y:S01]  /*182d0*/  MUFU.TANH R35, R57 ;  /* 0x0000003900237308 */ /* 0x000f620000002400 */
[----:B---3--:R-:W-:Y:S09]  /*182e0*/  FMNMX.FTZ R0, R245, R0, !PT ;  /* 0x00000000f5007209 */ /* 0x008ff20007810000 */
[----:B------:R-:W-:Y:S01]  /*182f0*/  MUFU.TANH R250, R42 ;  /* 0x0000002a00fa7308 */ /* 0x000fe20000002400 */
[----:B----4-:R-:W-:Y:S09]  /*18300*/  FMNMX.FTZ R0, R40, R0, !PT ;  /* 0x0000000028007209 */ /* 0x010ff20007810000 */
[----:B------:R-:W3:Y:S01]  /*18310*/  MUFU.TANH R42, R60 ;  /* 0x0000003c002a7308 */ /* 0x000ee20000002400 */
[----:B-1----:R-:W-:Y:S01]  /*18320*/  FMNMX.FTZ R104, R4, R104, !PT ;  /* 0x0000006804687209 */ /* 0x002fe20007810000 */
[--C-:B------:R-:W-:Y:S01]  /*18330*/  FFMA.FTZ R4, R176, c[0x0][0x2d0], -R110.reuse ;  /* 0x0000b400b0047a23 */ /* 0x100fe2000001086e */
[----:B-----5:R-:W-:Y:S03]  /*18340*/  FMNMX.FTZ R0, R35, R0, !PT ;  /* 0x0000000023007209 */ /* 0x020fe60007810000 */
[----:B------:R-:W-:Y:S04]  /*18350*/  FMUL.FTZ R111, R104, c[0x0][0x2d0] ;  /* 0x0000b400686f7a20 */ /* 0x000fe80000410000 */
[----:B------:R-:W1:Y:S01]  /*18360*/  MUFU.TANH R251, R61 ;  /* 0x0000003d00fb7308 */ /* 0x000e620000002400 */
[--C-:B------:R-:W-:Y:S02]  /*18370*/  FFMA.FTZ R64, R196, c[0x0][0x2d0], -R111.reuse ;  /* 0x0000b400c4407a23 */ /* 0x100fe4000001086f */
[--C-:B------:R-:W-:Y:S07]  /*18380*/  FFMA.FTZ R56, R198, c[0x0][0x2d0], -R111.reuse ;  /* 0x0000b400c6387a23 */ /* 0x100fee000001086f */
[----:B------:R-:W4:Y:S01]  /*18390*/  MUFU.TANH R206, R27 ;  /* 0x0000001b00ce7308 */ /* 0x000f220000002400 */
[----:B---3--:R-:W-:Y:S01]  /*183a0*/  FMNMX.FTZ R0, R42, R0, !PT ;  /* 0x000000002a007209 */ /* 0x008fe20007810000 */
[--C-:B------:R-:W-:Y:S08]  /*183b0*/  FFMA.FTZ R60, R195, c[0x0][0x2d0], -R111.reuse ;  /* 0x0000b400c33c7a23 */ /* 0x100ff0000001086f */
[----:B------:R-:W3:Y:S01]  /*183c0*/  MUFU.TANH R230, R30 ;  /* 0x0000001e00e67308 */ /* 0x000ee20000002400 */
[----:B-1----:R-:W-:Y:S05]  /*183d0*/  FMNMX.FTZ R0, R251, R0, !PT ;  /* 0x00000000fb007209 */ /* 0x002fea0007810000 */
[----:B------:R-:W1:Y:S04]  /*183e0*/  SHFL.BFLY PT, R103, R0, 0x2, 0x1f ;  /* 0x0c401f0000677f89 */ /* 0x000e6800000e0000 */
[----:B------:R5:W-:Y:S01]  /*183f0*/  MUFU.EX2 R227, R4 ;  /* 0x0000000400e37308 */ /* 0x000be20000000800 */
[----:B----4-:R-:W-:Y:S09]  /*18400*/  FMNMX.FTZ R6, R206, R6, !PT ;  /* 0x00000006ce067209 */ /* 0x010ff20007810000 */
[----:B------:R-:W4:Y:S01]  /*18410*/  MUFU.TANH R180, R43 ;  /* 0x0000002b00b47308 */ /* 0x000f220000002400 */
[----:B---3--:R-:W-:Y:S09]  /*18420*/  FMNMX.FTZ R6, R230, R6, !PT ;  /* 0x00000006e6067209 */ /* 0x008ff20007810000 */
[----:B------:R-:W3:Y:S01]  /*18430*/  MUFU.TANH R181, R46 ;  /* 0x0000002e00b57308 */ /* 0x000ee20000002400 */
[----:B-1----:R-:W-:Y:S01]  /*18440*/  FMNMX.FTZ R103, R0, R103, !PT ;  /* 0x0000006700677209 */ /* 0x002fe20007810000 */
[--C-:B-----5:R-:W-:Y:S01]  /*18450*/  FFMA.FTZ R4, R102, c[0x0][0x2d0], -R110.reuse ;  /* 0x0000b40066047a23 */ /* 0x120fe2000001086e */
[----:B------:R-:W-:Y:S03]  /*18460*/  FMNMX.FTZ R0, R233, R6, !PT ;  /* 0x00000006e9007209 */ /* 0x000fe60007810000 */
[----:B------:R-:W1:Y:S01]  /*18470*/  SHFL.BFLY PT, R7, R103, 0x1, 0x1f ;  /* 0x0c201f0067077f89 */ /* 0x000e6200000e0000 */
[----:B------:R-:W-:Y:S01]  /*18480*/  FMNMX.FTZ R6, R250, R0, !PT ;  /* 0x00000000fa067209 */ /* 0x000fe20007810000 */
[----:B------:R-:W-:Y:S02]  /*18490*/  FMUL.FTZ R0, R63, c[0x0][0x320] ;  /* 0x0000c8003f007a20 */ /* 0x000fe40000410000 */
[----:B------:R5:W-:Y:S01]  /*184a0*/  MUFU.EX2 R246, R4 ;  /* 0x0000000400f67308 */ /* 0x000be20000000800 */
[----:B----4-:R-:W-:Y:S09]  /*184b0*/  FMNMX.FTZ R5, R180, R6, !PT ;  /* 0x00000006b4057209 */ /* 0x010ff20007810000 */
[----:B------:R4:W-:Y:S01]  /*184c0*/  MUFU.TANH R109, R0 ;  /* 0x00000000006d7308 */ /* 0x0009e20000002400 */
[----:B---3--:R-:W-:Y:S09]  /*184d0*/  FMNMX.FTZ R5, R181, R5, !PT ;  /* 0x00000005b5057209 */ /* 0x008ff20007810000 */
[----:B------:R-:W3:Y:S01]  /*184e0*/  MUFU.TANH R182, R47 ;  /* 0x0000002f00b67308 */ /* 0x000ee20000002400 */
[----:B-1----:R-:W-:Y:S01]  /*184f0*/  FMNMX.FTZ R103, R103, R7, !PT ;  /* 0x0000000767677209 */ /* 0x002fe20007810000 */
[----:B------:R-:W-:Y:S04]  /*18500*/  @P0 IMAD.WIDE.U32 R6, R204, c[0x0][0x1e0], RZ ;  /* 0x00007800cc060a25 */ /* 0x000fe800078e00ff */
[----:B-----5:R-:W-:Y:S02]  /*18510*/  FFMA.FTZ R4, R16, c[0x0][0x2d0], -R110 ;  /* 0x0000b40010047a23 */ /* 0x020fe4000001086e */
[----:B------:R-:W-:Y:S02]  /*18520*/  FMUL.FTZ R176, R103, c[0x0][0x2d0] ;  /* 0x0000b40067b07a20 */ /* 0x000fe40000410000 */
[----:B------:R-:W1:Y:S02]  /*18530*/  MUFU.TANH R249, R58 ;  /* 0x0000003a00f97308 */ /* 0x000e640000002400 */
[----:B------:R-:W-:Y:S01]  /*18540*/  FFMA.FTZ R9, R179, c[0x0][0x2d0], -R176 ;  /* 0x0000b400b3097a23 */ /* 0x000fe200000108b0 */
[----:B------:R-:W-:Y:S01]  /*18550*/  MOV R179, R227 ;  /* 0x000000e300b37202 */ /* 0x000fe20000000f00 */
[----:B----4-:R-:W-:Y:S04]  /*18560*/  FADD.FTZ R0, -R105, R2 ;  /* 0x0000000269007221 */ /* 0x010fe80000010100 */
[----:B------:R-:W-:Y:S02]  /*18570*/  FMUL.FTZ R0, R0, c[0x0][0x2d0] ;  /* 0x0000b40000007a20 */ /* 0x000fe40000410000 */
[----:B------:R4:W-:Y:S01]  /*18580*/  MUFU.EX2 R30, R4 ;  /* 0x00000004001e7308 */ /* 0x0009e20000000800 */
[----:B---3--:R-:W-:Y:S01]  /*18590*/  FMNMX.FTZ R2, R182, R5, !PT ;  /* 0x00000005b6027209 */ /* 0x008fe20007810000 */
[----:B------:R-:W-:Y:S08]  /*185a0*/  FFMA.FTZ R5, R17, c[0x0][0x2d0], -R110 ;  /* 0x0000b40011057a23 */ /* 0x000ff0000001086e */
[----:B------:R3:W5:Y:S01]  /*185b0*/  MUFU.EX2 R101, R0 ;  /* 0x0000000000657308 */ /* 0x0007620000000800 */
[----:B-1----:R-:W-:Y:S09]  /*185c0*/  FMNMX.FTZ R2, R249, R2, !PT ;  /* 0x00000002f9027209 */ /* 0x002ff20007810000 */
[----:B------:R-:W1:Y:S01]  /*185d0*/  MUFU.TANH R238, R59 ;  /* 0x0000003b00ee7308 */ /* 0x000e620000002400 */
[----:B----4-:R-:W-:Y:S09]  /*185e0*/  FFMA.FTZ R4, R178, c[0x0][0x2d0], -R111 ;  /* 0x0000b400b2047a23 */ /* 0x010ff2000001086f */
[----:B------:R-:W4:Y:S01]  /*185f0*/  MUFU.TANH R108, R62 ;  /* 0x0000003e006c7308 */ /* 0x000f220000002400 */
[----:B---3--:R-:W-:Y:S02]  /*18600*/  FADD.FTZ R0, -R104, R3 ;  /* 0x0000000368007221 */ /* 0x008fe40000010100 */
[C---:B-----5:R-:W-:Y:S02]  /*18610*/  FMUL.FTZ R49, R101.reuse, R157 ;  /* 0x0000009d65317220 */ /* 0x060fe40000410000 */
[----:B------:R-:W-:Y:S05]  /*18620*/  FMUL.FTZ R3, R0, c[0x0][0x2d0] ;  /* 0x0000b40000037a20 */ /* 0x000fea0000410000 */
[----:B------:R3:W-:Y:S01]  /*18630*/  MUFU.EX2 R178, R4 ;  /* 0x0000000400b27308 */ /* 0x0007e20000000800 */
[C---:B------:R-:W-:Y:S02]  /*18640*/  FMUL.FTZ R65, R101.reuse, R173 ;  /* 0x000000ad65417220 */ /* 0x040fe40000410000 */
[C---:B------:R-:W-:Y:S01]  /*18650*/  FMUL.FTZ R68, R101.reuse, R68 ;  /* 0x0000004465447220 */ /* 0x040fe20000410000 */
[----:B-1----:R-:W-:Y:S01]  /*18660*/  FMNMX.FTZ R2, R238, R2, !PT ;  /* 0x00000002ee027209 */ /* 0x002fe20007810000 */
[C---:B------:R-:W-:Y:S02]  /*18670*/  FMUL.FTZ R69, R101.reuse, R69 ;  /* 0x0000004565457220 */ /* 0x040fe40000410000 */
[C---:B------:R-:W-:Y:S02]  /*18680*/  FMUL.FTZ R80, R101.reuse, R80 ;  /* 0x0000005065507220 */ /* 0x040fe40000410000 */
[C---:B------:R-:W-:Y:S01]  /*18690*/  FMUL.FTZ R81, R101.reuse, R81 ;  /* 0x0000005165517220 */ /* 0x040fe20000410000 */
[----:B------:R1:W5:Y:S01]  /*186a0*/  MUFU.EX2 R100, R3 ;  /* 0x0000000300647308 */ /* 0x0003620000000800 */
[C---:B------:R-:W-:Y:S02]  /*186b0*/  FMUL.FTZ R84, R101.reuse, R84 ;  /* 0x0000005465547220 */ /* 0x040fe40000410000 */
[----:B------:R-:W-:Y:S01]  /*186c0*/  FMUL.FTZ R85, R101, R85 ;  /* 0x0000005565557220 */ /* 0x000fe20000410000 */
[----:B----4-:R-:W-:Y:S01]  /*186d0*/  FMNMX.FTZ R0, R108, R2, !PT ;  /* 0x000000026c007209 */ /* 0x010fe20007810000 */
[----:B------:R-:W-:Y:S02]  /*186e0*/  FADD.FTZ R2, -R103, R106 ;  /* 0x0000006a67027221 */ /* 0x000fe40000010100 */
[--C-:B------:R-:W-:Y:S01]  /*186f0*/  FFMA.FTZ R106, R200, c[0x0][0x2d0], -R176.reuse ;  /* 0x0000b400c86a7a23 */ /* 0x100fe200000108b0 */
[----:B------:R-:W-:Y:S01]  /*18700*/  FMNMX.FTZ R0, R109, R0, !PT ;  /* 0x000000006d007209 */ /* 0x000fe20007810000 */
[C---:B------:R-:W-:Y:S01]  /*18710*/  FMUL.FTZ R96, R101.reuse, R96 ;  /* 0x0000006065607220 */ /* 0x040fe20000410000 */
[----:B------:R4:W-:Y:S01]  /*18720*/  MUFU.EX2 R225, R5 ;  /* 0x0000000500e17308 */ /* 0x0009e20000000800 */
[----:B------:R-:W-:Y:S02]  /*18730*/  FMUL.FTZ R97, R101, R97 ;  /* 0x0000006165617220 */ /* 0x000fe40000410000 */
[--C-:B---3--:R-:W-:Y:S07]  /*18740*/  FFMA.FTZ R4, R177, c[0x0][0x2d0], -R111.reuse ;  /* 0x0000b400b1047a23 */ /* 0x108fee000001086f */
[----:B------:R3:W-:Y:S01]  /*18750*/  MUFU.EX2 R207, R4 ;  /* 0x0000000400cf7308 */ /* 0x0007e20000000800 */
[----:B-1----:R-:W-:Y:S02]  /*18760*/  FMUL.FTZ R3, R2, c[0x0][0x2d0] ;  /* 0x0000b40002037a20 */ /* 0x002fe40000410000 */
[----:B------:R-:W1:Y:S01]  /*18770*/  SHFL.BFLY PT, R2, R0, 0x2, 0x1f ;  /* 0x0c401f0000027f89 */ /* 0x000e6200000e0000 */
[C---:B-----5:R-:W-:Y:S02]  /*18780*/  FMUL.FTZ R50, R100.reuse, R158 ;  /* 0x0000009e64327220 */ /* 0x060fe40000410000 */
[C---:B------:R-:W-:Y:S04]  /*18790*/  FMUL.FTZ R51, R100.reuse, R159 ;  /* 0x0000009f64337220 */ /* 0x040fe80000410000 */
[----:B------:R-:W-:Y:S01]  /*187a0*/  MUFU.EX2 R41, R9 ;  /* 0x0000000900297308 */ /* 0x000fe20000000800 */
[C---:B------:R-:W-:Y:S02]  /*187b0*/  FMUL.FTZ R66, R100.reuse, R174 ;  /* 0x000000ae64427220 */ /* 0x040fe40000410000 */
[----:B------:R-:W-:Y:S02]  /*187c0*/  FMUL.FTZ R67, R100, R175 ;  /* 0x000000af64437220 */ /* 0x000fe40000410000 */
[--C-:B----4-:R-:W-:Y:S02]  /*187d0*/  FFMA.FTZ R5, R18, c[0x0][0x2d0], -R111.reuse ;  /* 0x0000b40012057a23 */ /* 0x110fe4000001086f */
[----:B------:R-:W-:Y:S01]  /*187e0*/  FFMA.FTZ R18, R185, c[0x0][0x2d0], -R176 ;  /* 0x0000b400b9127a23 */ /* 0x000fe200000108b0 */
[----:B------:R-:W-:Y:S01]  /*187f0*/  MOV R185, R249 ;  /* 0x000000f900b97202 */ /* 0x000fe20000000f00 */
[C---:B------:R-:W-:Y:S01]  /*18800*/  FMUL.FTZ R70, R100.reuse, R70 ;  /* 0x0000004664467220 */ /* 0x040fe20000410000 */
[----:B------:R4:W-:Y:S01]  /*18810*/  MUFU.EX2 R29, R5 ;  /* 0x00000005001d7308 */ /* 0x0009e20000000800 */
[C---:B------:R-:W-:Y:S02]  /*18820*/  FMUL.FTZ R71, R100.reuse, R71 ;  /* 0x0000004764477220 */ /* 0x040fe40000410000 */
[C---:B------:R-:W-:Y:S01]  /*18830*/  FMUL.FTZ R82, R100.reuse, R82 ;  /* 0x0000005264527220 */ /* 0x040fe20000410000 */
[----:B---3--:R-:W-:Y:S01]  /*18840*/  @P0 SHF.R.S32.HI R4, RZ, 0x1f, R204 ;  /* 0x0000001fff040819 */ /* 0x008fe200000114cc */
[C---:B------:R-:W-:Y:S02]  /*18850*/  FMUL.FTZ R83, R100.reuse, R83 ;  /* 0x0000005364537220 */ /* 0x040fe40000410000 */
[----:B------:R-:W-:Y:S02]  /*18860*/  FMUL.FTZ R86, R100, R86 ;  /* 0x0000005664567220 */ /* 0x000fe40000410000 */
[----:B------:R-:W-:Y:S01]  /*18870*/  @P0 IMAD R4, R4, c[0x0][0x1e0], RZ ;  /* 0x0000780004040a24 */ /* 0x000fe200078e02ff */
[----:B-1----:R-:W-:Y:S01]  /*18880*/  FMNMX.FTZ R0, R0, R2, !PT ;  /* 0x0000000200007209 */ /* 0x002fe20007810000 */
[----:B------:R-:W1:Y:S01]  /*18890*/  MUFU.EX2 R3, R3 ;  /* 0x0000000300037308 */ /* 0x000e620000000800 */
[C---:B------:R-:W-:Y:S02]  /*188a0*/  FMUL.FTZ R87, R100.reuse, R87 ;  /* 0x0000005764577220 */ /* 0x040fe40000410000 */
[C---:B------:R-:W-:Y:S01]  /*188b0*/  FMUL.FTZ R98, R100.reuse, R98 ;  /* 0x0000006264627220 */ /* 0x040fe20000410000 */
[----:B------:R-:W3:Y:S01]  /*188c0*/  SHFL.BFLY PT, R2, R0, 0x1, 0x1f ;  /* 0x0c201f0000027f89 */ /* 0x000ee200000e0000 */
[----:B------:R-:W-:Y:S05]  /*188d0*/  FMUL.FTZ R99, R100, R99 ;  /* 0x0000006364637220 */ /* 0x000fea0000410000 */
[----:B------:R5:W-:Y:S01]  /*188e0*/  MUFU.EX2 R177, R18 ;  /* 0x0000001200b17308 */ /* 0x000be20000000800 */
[----:B----4-:R-:W-:Y:S01]  /*188f0*/  @P0 IMAD R5, R204, c[0x0][0x1e4], R4 ;  /* 0x00007900cc050a24 */ /* 0x010fe200078e0204 */
[----:B------:R-:W-:Y:S08]  /*18900*/  @P0 SHF.L.U32 R4, R6, 0x6, RZ ;  /* 0x0000000606040819 */ /* 0x000ff000000006ff */
[----:B------:R4:W-:Y:S01]  /*18910*/  MUFU.EX2 R249, R48 ;  /* 0x0000003000f97308 */ /* 0x0009e20000000800 */
[C---:B-1----:R-:W-:Y:S01]  /*18920*/  FMUL.FTZ R28, R3.reuse, R136 ;  /* 0x00000088031c7220 */ /* 0x042fe20000410000 */
[----:B------:R-:W-:Y:S01]  /*18930*/  MOV R136, R29 ;  /* 0x0000001d00887202 */ /* 0x000fe20000000f00 */
[----:B------:R-:W-:Y:S01]  /*18940*/  FMUL.FTZ R45, R3, R153 ;  /* 0x00000099032d7220 */ /* 0x000fe20000410000 */
[----:B---3--:R-:W-:Y:S01]  /*18950*/  FMNMX.FTZ R102, R0, R2, !PT ;  /* 0x0000000200667209 */ /* 0x008fe20007810000 */
[----:B------:R-:W-:Y:S01]  /*18960*/  FFMA.FTZ R0, R19, c[0x0][0x2d0], -R111 ;  /* 0x0000b40013007a23 */ /* 0x000fe2000001086f */
[----:B------:R-:W-:Y:S01]  /*18970*/  @P0 IADD3 R2, R7, R5, RZ ;  /* 0x0000000507020210 */ /* 0x000fe20007ffe0ff */
[----:B------:R-:W-:Y:S01]  /*18980*/  FMUL.FTZ R19, R100, R127 ;  /* 0x0000007f64137220 */ /* 0x000fe20000410000 */
[----:B--2---:R-:W-:Y:S02]  /*18990*/  @P0 IADD3 R5, P2, R4, R36, RZ ;  /* 0x0000002404050210 */ /* 0x004fe40007f5e0ff */
[----:B------:R1:W-:Y:S01]  /*189a0*/  MUFU.EX2 R33, R0 ;  /* 0x0000000000217308 */ /* 0x0003e20000000800 */
[----:B------:R-:W-:Y:S01]  /*189b0*/  @P0 SHF.L.U64.HI R2, R6, 0x6, R2 ;  /* 0x0000000606020819 */ /* 0x000fe20000010202 */
[----:B-----5:R-:W-:Y:S01]  /*189c0*/  FMUL.FTZ R18, R100, R126 ;  /* 0x0000007e64127220 */ /* 0x020fe20000410000 */
[----:B------:R-:W-:Y:S01]  /*189d0*/  @P0 LEA R14, P1, R5, c[0x0][0x1c8], 0x1 ;  /* 0x00007200050e0a11 */ /* 0x000fe200078208ff */
[C---:B------:R-:W-:Y:S01]  /*189e0*/  FMUL.FTZ R57, R3.reuse, R165 ;  /* 0x000000a503397220 */ /* 0x040fe20000410000 */
[----:B------:R-:W-:Y:S01]  /*189f0*/  @P0 IADD3.X R6, R2, R23, RZ, P2, !PT ;  /* 0x0000001702060210 */ /* 0x000fe200017fe4ff */
[C---:B------:R-:W-:Y:S02]  /*18a00*/  FMUL.FTZ R61, R3.reuse, R169 ;  /* 0x000000a9033d7220 */ /* 0x040fe40000410000 */
[----:B------:R-:W-:Y:S01]  /*18a10*/  FMUL.FTZ R72, R3, R72 ;  /* 0x0000004803487220 */ /* 0x000fe20000410000 */
[----:B------:R-:W-:Y:S01]  /*18a20*/  @P0 LEA.HI.X R15, R5, c[0x0][0x1cc], R6, 0x1, P1 ;  /* 0x00007300050f0a11 */ /* 0x000fe200008f0c06 */
[----:B------:R-:W-:Y:S01]  /*18a30*/  FMUL.FTZ R73, R3, R73 ;  /* 0x0000004903497220 */ /* 0x000fe20000410000 */
[C---:B------:R-:W-:Y:S01]  /*18a40*/  @P0 IADD3 R6, P1, R4.reuse, R24, RZ ;  /* 0x0000001804060210 */ /* 0x040fe20007f3e0ff */
[----:B----4-:R-:W-:Y:S01]  /*18a50*/  FMUL.FTZ R48, R101, R156 ;  /* 0x0000009c65307220 */ /* 0x010fe20000410000 */
[----:B------:R-:W-:Y:S01]  /*18a60*/  @P0 IADD3 R5, P2, R4, R25, RZ ;  /* 0x0000001904050210 */ /* 0x000fe20007f5e0ff */
[----:B------:R2:W-:Y:S01]  /*18a70*/  @P0 LDGSTS.E.BYPASS.LTC128B.128 [R226+0x3100], [R14.64], !P5 ;  /* 0x031000000ee20fae */ /* 0x0005e2000e901d46 */
[----:B------:R-:W-:Y:S01]  /*18a80*/  @P0 IADD3.X R8, R2, R20, RZ, P1, !PT ;  /* 0x0000001402080210 */ /* 0x000fe20000ffe4ff */
[C---:B------:R-:W-:Y:S01]  /*18a90*/  FMUL.FTZ R76, R3.reuse, R76 ;  /* 0x0000004c034c7220 */ /* 0x040fe20000410000 */
[----:B------:R-:W-:Y:S01]  /*18aa0*/  @P0 IADD3 R4, P3, R12, R4, RZ ;  /* 0x000000040c040210 */ /* 0x000fe20007f7e0ff */
[C---:B------:R-:W-:Y:S01]  /*18ab0*/  FMUL.FTZ R77, R3.reuse, R77 ;  /* 0x0000004d034d7220 */ /* 0x040fe20000410000 */
[----:B------:R-:W-:Y:S01]  /*18ac0*/  @P0 LEA R12, P1, R6, c[0x0][0x1c8], 0x1 ;  /* 0x00007200060c0a11 */ /* 0x000fe200078208ff */
[C---:B------:R-:W-:Y:S01]  /*18ad0*/  FMUL.FTZ R88, R3.reuse, R88 ;  /* 0x0000005803587220 */ /* 0x040fe20000410000 */
[----:B------:R-:W-:Y:S01]  /*18ae0*/  @P0 IADD3.X R7, R2, R21, RZ, P2, !PT ;  /* 0x0000001502070210 */ /* 0x000fe200017fe4ff */
[----:B------:R-:W-:Y:S01]  /*18af0*/  FMUL.FTZ R89, R3, R89 ;  /* 0x0000005903597220 */ /* 0x000fe20000410000 */
[C---:B------:R-:W-:Y:S01]  /*18b00*/  @P0 LEA R10, P2, R5.reuse, c[0x0][0x1c8], 0x1 ;  /* 0x00007200050a0a11 */ /* 0x040fe200078408ff */
[----:B-1----:R-:W-:Y:S01]  /*18b10*/  FADD.FTZ R0, -R102, R107 ;  /* 0x0000006b66007221 */ /* 0x002fe20000010100 */
[----:B------:R-:W-:Y:S01]  /*18b20*/  @P0 LEA.HI.X R13, R6, c[0x0][0x1cc], R8, 0x1, P1 ;  /* 0x00007300060d0a11 */ /* 0x000fe200008f0c08 */
[----:B------:R-:W-:Y:S01]  /*18b30*/  FFMA.FTZ R6, R188, c[0x0][0x2d0], -R176 ;  /* 0x0000b400bc067a23 */ /* 0x000fe200000108b0 */
[----:B------:R-:W-:Y:S01]  /*18b40*/  @P0 LEA.HI.X R11, R5, c[0x0][0x1cc], R7, 0x1, P2 ;  /* 0x00007300050b0a11 */ /* 0x000fe200010f0c07 */
[----:B------:R-:W-:Y:S01]  /*18b50*/  FMUL.FTZ R0, R0, c[0x0][0x2d0] ;  /* 0x0000b40000007a20 */ /* 0x000fe20000410000 */
[C---:B------:R-:W-:Y:S01]  /*18b60*/  @P0 IADD3 R9, P2, R4.reuse, R36, RZ ;  /* 0x0000002404090210 */ /* 0x040fe20007f5e0ff */
[----:B------:R1:W-:Y:S01]  /*18b70*/  MUFU.EX2 R31, R6 ;  /* 0x00000006001f7308 */ /* 0x0003e20000000800 */
[----:B------:R-:W-:Y:S01]  /*18b80*/  @P0 IADD3 R7, P1, R4, R25, RZ ;  /* 0x0000001904070210 */ /* 0x000fe20007f3e0ff */
[----:B------:R3:W-:Y:S01]  /*18b90*/  @P0 LDGSTS.E.BYPASS.LTC128B.128 [R226+0x4100], [R10.64], !P6 ;  /* 0x041000000ae20fae */ /* 0x0007e2000f101d46 */
[----:B------:R-:W-:Y:S01]  /*18ba0*/  @P0 IADD3.X R2, R26, R2, RZ, P3, !PT ;  /* 0x000000021a020210 */ /* 0x000fe20001ffe4ff */
[C---:B------:R-:W-:Y:S01]  /*18bb0*/  FMUL.FTZ R25, R3.reuse, R133 ;  /* 0x0000008503197220 */ /* 0x040fe20000410000 */
[----:B------:R-:W-:Y:S01]  /*18bc0*/  @P0 IADD3 R5, P3, R4, R24, RZ ;  /* 0x0000001804050210 */ /* 0x000fe20007f7e0ff */
[C---:B------:R-:W-:Y:S01]  /*18bd0*/  FMUL.FTZ R24, R3.reuse, R132 ;  /* 0x0000008403187220 */ /* 0x040fe20000410000 */
[C---:B------:R-:W-:Y:S01]  /*18be0*/  @P0 IADD3.X R16, R2.reuse, R23, RZ, P2, !PT ;  /* 0x0000001702100210 */ /* 0x040fe200017fe4ff */
[C---:B------:R-:W-:Y:S01]  /*18bf0*/  FMUL.FTZ R92, R3.reuse, R92 ;  /* 0x0000005c035c7220 */ /* 0x040fe20000410000 */
[C---:B------:R-:W-:Y:S01]  /*18c00*/  @P0 IADD3.X R17, R2.reuse, R21, RZ, P1, !PT ;  /* 0x0000001502110210 */ /* 0x040fe20000ffe4ff */
[----:B------:R-:W3:Y:S01]  /*18c10*/  MUFU.EX2 R0, R0 ;  /* 0x0000000000007308 */ /* 0x000ee20000000800 */
[----:B------:R-:W-:Y:S01]  /*18c20*/  @P0 IADD3.X R2, R2, R20, RZ, P3, !PT ;  /* 0x0000001402020210 */ /* 0x000fe20001ffe4ff */
[----:B------:R-:W-:Y:S01]  /*18c30*/  FMUL.FTZ R93, R3, R93 ;  /* 0x0000005d035d7220 */ /* 0x000fe20000410000 */
[----:B------:R-:W-:Y:S02]  /*18c40*/  ISETP.NE.AND P3, PT, R228, RZ, PT ;  /* 0x000000ffe400720c */ /* 0x000fe40003f65270 */
[----:B------:R-:W-:Y:S02]  /*18c50*/  @P0 LEA R8, P4, R9, c[0x0][0x1c8], 0x1 ;  /* 0x0000720009080a11 */ /* 0x000fe400078808ff */
[----:B------:R-:W-:Y:S02]  /*18c60*/  @P0 LEA R4, P1, R5, c[0x0][0x1c8], 0x1 ;  /* 0x0000720005040a11 */ /* 0x000fe400078208ff */
[----:B------:R-:W-:Y:S01]  /*18c70*/  @P0 LEA.HI.X R9, R9, c[0x0][0x1cc], R16, 0x1, P4 ;  /* 0x0000730009090a11 */ /* 0x000fe200020f0c10 */
[----:B------:R-:W-:Y:S01]  /*18c80*/  FMUL.FTZ R16, R101, R124 ;  /* 0x0000007c65107220 */ /* 0x000fe20000410000 */
[----:B------:R-:W-:Y:S01]  /*18c90*/  @P0 LEA.HI.X R5, R5, c[0x0][0x1cc], R2, 0x1, P1 ;  /* 0x0000730005050a11 */ /* 0x000fe200008f0c02 */
[----:B------:R-:W-:Y:S01]  /*18ca0*/  FFMA.FTZ R2, R184, c[0x0][0x2d0], -R176 ;  /* 0x0000b400b8027a23 */ /* 0x000fe200000108b0 */
[----:B------:R-:W-:Y:S02]  /*18cb0*/  MOV R107, R225 ;  /* 0x000000e1006b7202 */ /* 0x000fe40000000f00 */
[C---:B-1----:R-:W-:Y:S01]  /*18cc0*/  @P0 LEA R6, P2, R7.reuse, c[0x0][0x1c8], 0x1 ;  /* 0x0000720007060a11 */ /* 0x042fe200078408ff */
[----:B------:R1:W-:Y:S01]  /*18cd0*/  @P0 LDGSTS.E.BYPASS.LTC128B.128 [R226+0x5100], [R12.64], !P3 ;  /* 0x051000000ce20fae */ /* 0x0003e2000d901d46 */
[----:B------:R4:W5:Y:S01]  /*18ce0*/  MUFU.EX2 R32, R2 ;  /* 0x0000000200207308 */ /* 0x0009620000000800 */
[----:B------:R-:W-:Y:S02]  /*18cf0*/  MOV R184, R207 ;  /* 0x000000cf00b87202 */ /* 0x000fe40000000f00 */
[----:B------:R-:W-:Y:S01]  /*18d00*/  @P0 LEA.HI.X R7, R7, c[0x0][0x1cc], R17, 0x1, P2 ;  /* 0x0000730007070a11 */ /* 0x000fe200010f0c11 */
[----:B------:R-:W-:Y:S01]  /*18d10*/  FMUL.FTZ R17, R101, R125 ;  /* 0x0000007d65117220 */ /* 0x000fe20000410000 */
[----:B------:R-:W-:Y:S02]  /*18d20*/  MOV R133, R242 ;  /* 0x000000f200857202 */ /* 0x000fe40000000f00 */
[----:B------:R5:W-:Y:S01]  /*18d30*/  @P0 LDGSTS.E.BYPASS.LTC128B.128 [R226+0x3900], [R8.64], !P5 ;  /* 0x0390000008e20fae */ /* 0x000be2000e901d46 */
[C---:B---3--:R-:W-:Y:S01]  /*18d40*/  FMUL.FTZ R11, R0.reuse, R119 ;  /* 0x00000077000b7220 */ /* 0x048fe20000410000 */
[----:B------:R-:W-:Y:S01]  /*18d50*/  MOV R132, R241 ;  /* 0x000000f100847202 */ /* 0x000fe20000000f00 */
[C---:B--2---:R-:W-:Y:S01]  /*18d60*/  FMUL.FTZ R14, R0.reuse, R122 ;  /* 0x0000007a000e7220 */ /* 0x044fe20000410000 */
[----:B------:R-:W-:Y:S01]  /*18d70*/  MOV R188, R248 ;  /* 0x000000f800bc7202 */ /* 0x000fe20000000f00 */
[C---:B------:R-:W-:Y:S02]  /*18d80*/  FMUL.FTZ R15, R0.reuse, R123 ;  /* 0x0000007b000f7220 */ /* 0x040fe40000410000 */
[C---:B------:R-:W-:Y:S01]  /*18d90*/  FMUL.FTZ R27, R0.reuse, R135 ;  /* 0x00000087001b7220 */ /* 0x040fe20000410000 */
[----:B------:R2:W-:Y:S01]  /*18da0*/  @P0 LDGSTS.E.BYPASS.LTC128B.128 [R226+0x4900], [R6.64], !P6 ;  /* 0x0490000006e20fae */ /* 0x0005e2000f101d46 */
[----:B------:R-:W-:Y:S01]  /*18db0*/  MOV R135, R41 ;  /* 0x0000002900877202 */ /* 0x000fe20000000f00 */
[C---:B------:R-:W-:Y:S01]  /*18dc0*/  FMUL.FTZ R26, R0.reuse, R134 ;  /* 0x00000086001a7220 */ /* 0x040fe20000410000 */
[----:B------:R-:W-:Y:S01]  /*18dd0*/  MOV R134, R246 ;  /* 0x000000f600867202 */ /* 0x000fe20000000f00 */
[C---:B------:R-:W-:Y:S01]  /*18de0*/  FMUL.FTZ R43, R0.reuse, R151 ;  /* 0x00000097002b7220 */ /* 0x040fe20000410000 */
[----:B------:R-:W-:Y:S01]  /*18df0*/  MOV R151, R236 ;  /* 0x000000ec00977202 */ /* 0x000fe20000000f00 */
[----:B------:R-:W-:Y:S02]  /*18e00*/  FMUL.FTZ R46, R0, R154 ;  /* 0x0000009a002e7220 */ /* 0x000fe40000410000 */
[----:B------:R3:W-:Y:S01]  /*18e10*/  @P0 LDGSTS.E.BYPASS.LTC128B.128 [R226+0x5900], [R4.64], !P3 ;  /* 0x0590000004e20fae */ /* 0x0007e2000d901d46 */
[----:B----4-:R-:W-:Y:S02]  /*18e20*/  FMUL.FTZ R2, R102, c[0x0][0x2d0] ;  /* 0x0000b40066027a20 */ /* 0x010fe40000410000 */
[----:B-1----:R-:W-:Y:S02]  /*18e30*/  FMUL.FTZ R12, R3, R120 ;  /* 0x00000078030c7220 */ /* 0x002fe40000410000 */
[--C-:B------:R-:W-:Y:S01]  /*18e40*/  FFMA.FTZ R10, R189, c[0x0][0x2d0], -R2.reuse ;  /* 0x0000b400bd0a7a23 */ /* 0x100fe20000010802 */
[----:B------:R-:W-:Y:S01]  /*18e50*/  MOV R189, R237 ;  /* 0x000000ed00bd7202 */ /* 0x000fe20000000f00 */
[C---:B------:R-:W-:Y:S01]  /*18e60*/  FMUL.FTZ R13, R3.reuse, R121 ;  /* 0x00000079030d7220 */ /* 0x040fe20000410000 */
[----:B------:R-:W1:Y:S01]  /*18e70*/  LDSM.16.MT88.4 R20, [R209+0x100] ;  /* 0x00010000d114783b */ /* 0x000e620000004200 */
[----:B------:R4:W-:Y:S01]  /*18e80*/  MUFU.EX2 R207, R10 ;  /* 0x0000000a00cf7308 */ /* 0x0009e20000000800 */
[----:B------:R-:W-:Y:S02]  /*18e90*/  FMUL.FTZ R47, R0, R155 ;  /* 0x0000009b002f7220 */ /* 0x000fe40000410000 */
[----:B-----5:R-:W-:Y:S01]  /*18ea0*/  FMUL.FTZ R8, R3, R116 ;  /* 0x0000007403087220 */ /* 0x020fe20000410000 */
[----:B------:R-:W-:Y:S01]  /*18eb0*/  F2FP.PACK_AB R116, R31, R41 ;  /* 0x000000291f74723e */ /* 0x000fe200000000ff */
[C---:B------:R-:W-:Y:S02]  /*18ec0*/  FMUL.FTZ R9, R3.reuse, R117 ;  /* 0x0000007503097220 */ /* 0x040fe40000410000 */
[----:B------:R-:W5:Y:S01]  /*18ed0*/  LDSM.16.MT88.4 R36, [R210+0x100] ;  /* 0x00010000d224783b */ /* 0x000f620000004200 */
[----:B------:R-:W-:Y:S01]  /*18ee0*/  FMUL.FTZ R41, R3, R149 ;  /* 0x0000009503297220 */ /* 0x000fe20000410000 */
[----:B------:R-:W-:Y:S01]  /*18ef0*/  MOV R149, R243 ;  /* 0x000000f300957202 */ /* 0x000fe20000000f00 */
[C---:B--2---:R-:W-:Y:S01]  /*18f00*/  FMUL.FTZ R6, R100.reuse, R114 ;  /* 0x0000007264067220 */ /* 0x044fe20000410000 */
[-C--:B------:R-:W-:Y:S01]  /*18f10*/  F2FP.PACK_AB R114, R107, R30.reuse ;  /* 0x0000001e6b72723e */ /* 0x080fe200000000ff */
[----:B------:R-:W-:Y:S01]  /*18f20*/  FMUL.FTZ R7, R100, R115 ;  /* 0x0000007364077220 */ /* 0x000fe20000410000 */
[----:B------:R-:W-:Y:S01]  /*18f30*/  F2FP.PACK_AB R115, R33, R29 ;  /* 0x0000001d2173723e */ /* 0x000fe200000000ff */
[----:B------:R-:W-:Y:S01]  /*18f40*/  FMUL.FTZ R29, R3, R137 ;  /* 0x00000089031d7220 */ /* 0x000fe20000410000 */
[----:B------:R-:W-:Y:S01]  /*18f50*/  MOV R137, R30 ;  /* 0x0000001e00897202 */ /* 0x000fe20000000f00 */
[----:B------:R-:W-:Y:S01]  /*18f60*/  FMUL.FTZ R30, R0, R138 ;  /* 0x0000008a001e7220 */ /* 0x000fe20000410000 */
[----:B------:R-:W-:Y:S01]  /*18f70*/  MOV R138, R31 ;  /* 0x0000001f008a7202 */ /* 0x000fe20000000f00 */
[----:B---3--:R-:W-:Y:S01]  /*18f80*/  FFMA.FTZ R4, R190, c[0x0][0x2d0], -R2 ;  /* 0x0000b400be047a23 */ /* 0x008fe20000010802 */
[----:B------:R-:W-:Y:S01]  /*18f90*/  MOV R190, R251 ;  /* 0x000000fb00be7202 */ /* 0x000fe20000000f00 */
[----:B------:R-:W-:Y:S01]  /*18fa0*/  FMUL.FTZ R31, R0, R139 ;  /* 0x0000008b001f7220 */ /* 0x000fe20000410000 */
[----:B------:R-:W-:Y:S01]  /*18fb0*/  MOV R139, R32 ;  /* 0x00000020008b7202 */ /* 0x000fe20000000f00 */
[----:B------:R-:W2:Y:S01]  /*18fc0*/  MUFU.EX2 R225, R4 ;  /* 0x0000000400e17308 */ /* 0x000ea20000000800 */
[C---:B------:R-:W-:Y:S01]  /*18fd0*/  FMUL.FTZ R5, R101.reuse, R113 ;  /* 0x0000007165057220 */ /* 0x040fe20000410000 */
[----:B------:R-:W-:Y:S01]  /*18fe0*/  F2FP.PACK_AB R113, R184, R178 ;  /* 0x000000b2b871723e */ /* 0x000fe200000000ff */
[----:B----4-:R-:W-:Y:S01]  /*18ff0*/  FMUL.FTZ R10, R0, R118 ;  /* 0x00000076000a7220 */ /* 0x010fe20000410000 */
[----:B------:R-:W-:Y:S01]  /*19000*/  F2FP.PACK_AB R118, R32, R177 ;  /* 0x000000b12076723e */ /* 0x000fe200000000ff */
[C---:B------:R-:W-:Y:S01]  /*19010*/  FMUL.FTZ R32, R101.reuse, R140 ;  /* 0x0000008c65207220 */ /* 0x040fe20000410000 */
[----:B------:R-:W-:Y:S01]  /*19020*/  MOV R140, R33 ;  /* 0x00000021008c7202 */ /* 0x000fe20000000f00 */
[----:B------:R-:W-:Y:S01]  /*19030*/  FMUL.FTZ R33, R101, R141 ;  /* 0x0000008d65217220 */ /* 0x000fe20000410000 */
[----:B------:R-:W-:Y:S01]  /*19040*/  MOV R141, R34 ;  /* 0x00000022008d7202 */ /* 0x000fe20000000f00 */
[C---:B------:R-:W-:Y:S01]  /*19050*/  FMUL.FTZ R34, R100.reuse, R142 ;  /* 0x0000008e64227220 */ /* 0x040fe20000410000 */
[----:B------:R-:W-:Y:S01]  /*19060*/  MOV R142, R35 ;  /* 0x00000023008e7202 */ /* 0x000fe20000000f00 */
[----:B------:R-:W-:Y:S01]  /*19070*/  FMUL.FTZ R35, R100, R143 ;  /* 0x0000008f64237220 */ /* 0x000fe20000410000 */
[----:B------:R-:W-:Y:S01]  /*19080*/  MOV R143, R40 ;  /* 0x00000028008f7202 */ /* 0x000fe20000000f00 */
[----:B------:R-:W-:Y:S01]  /*19090*/  FFMA.FTZ R40, R194, c[0x0][0x2d0], -R110 ;  /* 0x0000b400c2287a23 */ /* 0x000fe2000001086e */
[----:B------:R-:W3:Y:S01]  /*190a0*/  LDSM.16.MT88.4 R52, [R209+0x1100] ;  /* 0x00110000d134783b */ /* 0x000ee20000004200 */
[C---:B------:R-:W-:Y:S02]  /*190b0*/  FMUL.FTZ R58, R0.reuse, R166 ;  /* 0x000000a6003a7220 */ /* 0x040fe40000410000 */
[----:B------:R4:W-:Y:S01]  /*190c0*/  MUFU.EX2 R251, R40 ;  /* 0x0000002800fb7308 */ /* 0x0009e20000000800 */
[C---:B------:R-:W-:Y:S02]  /*190d0*/  FMUL.FTZ R59, R0.reuse, R167 ;  /* 0x000000a7003b7220 */ /* 0x040fe40000410000 */
[C---:B------:R-:W-:Y:S02]  /*190e0*/  FMUL.FTZ R62, R0.reuse, R170 ;  /* 0x000000aa003e7220 */ /* 0x040fe40000410000 */
[----:B------:R-:W1:Y:S01]  /*190f0*/  LDSM.16.MT88.4 R120, [R210+0x1100] ;  /* 0x00110000d278783b */ /* 0x000e620000004200 */
[C---:B------:R-:W-:Y:S01]  /*19100*/  FMUL.FTZ R63, R0.reuse, R171 ;  /* 0x000000ab003f7220 */ /* 0x040fe20000410000 */
[----:B--2---:R-:W-:Y:S01]  /*19110*/  F2FP.PACK_AB R117, R225, R207 ;  /* 0x000000cfe175723e */ /* 0x004fe200000000ff */
[--C-:B------:R-:W-:Y:S01]  /*19120*/  FFMA.FTZ R4, R187, c[0x0][0x2d0], -R2.reuse ;  /* 0x0000b400bb047a23 */ /* 0x100fe20000010802 */
[----:B------:R-:W-:Y:S01]  /*19130*/  MOV R187, R238 ;  /* 0x000000ee00bb7202 */ /* 0x000fe20000000f00 */
[C---:B------:R-:W-:Y:S02]  /*19140*/  FMUL.FTZ R74, R0.reuse, R74 ;  /* 0x0000004a004a7220 */ /* 0x040fe40000410000 */
[----:B------:R2:W-:Y:S01]  /*19150*/  MUFU.EX2 R227, R4 ;  /* 0x0000000400e37308 */ /* 0x0005e20000000800 */
[----:B------:R-:W1:Y:S01]  /*19160*/  LDSM.16.MT88.4 R124, [R209+0x2100] ;  /* 0x00210000d17c783b */ /* 0x000e620000004200 */
[C---:B------:R-:W-:Y:S02]  /*19170*/  FMUL.FTZ R75, R0.reuse, R75 ;  /* 0x0000004b004b7220 */ /* 0x040fe40000410000 */
[C---:B------:R-:W-:Y:S02]  /*19180*/  FMUL.FTZ R78, R0.reuse, R78 ;  /* 0x0000004e004e7220 */ /* 0x040fe40000410000 */
[C---:B------:R-:W-:Y:S02]  /*19190*/  FMUL.FTZ R79, R0.reuse, R79 ;  /* 0x0000004f004f7220 */ /* 0x040fe40000410000 */
[C---:B------:R-:W-:Y:S01]  /*191a0*/  FMUL.FTZ R90, R0.reuse, R90 ;  /* 0x0000005a005a7220 */ /* 0x040fe20000410000 */
[----:B------:R-:W-:Y:S01]  /*191b0*/  LDSM.16.MT88.4 R156, [R209+0x1d00] ;  /* 0x001d0000d19c783b */ /* 0x000fe20000004200 */
[C---:B------:R-:W-:Y:S02]  /*191c0*/  FMUL.FTZ R91, R0.reuse, R91 ;  /* 0x0000005b005b7220 */ /* 0x040fe40000410000 */
[----:B----4-:R-:W-:Y:S01]  /*191d0*/  FMUL.FTZ R40, R3, R148 ;  /* 0x0000009403287220 */ /* 0x010fe20000410000 */
[----:B------:R-:W-:Y:S01]  /*191e0*/  MOV R148, R244 ;  /* 0x000000f400947202 */ /* 0x000fe20000000f00 */
[C---:B------:R-:W-:Y:S01]  /*191f0*/  FMUL.FTZ R94, R0.reuse, R94 ;  /* 0x0000005e005e7220 */ /* 0x040fe20000410000 */
[----:B------:R4:W-:Y:S01]  /*19200*/  MUFU.EX2 R244, R106 ;  /* 0x0000006a00f47308 */ /* 0x0009e20000000800 */
[----:B------:R-:W-:Y:S01]  /*19210*/  FMUL.FTZ R95, R0, R95 ;  /* 0x0000005f005f7220 */ /* 0x000fe20000410000 */
[----:B------:R-:W0:Y:S01]  /*19220*/  LDGDEPBAR ;  /* 0x00000000000079af */ /* 0x000e220000000000 */
[--C-:B------:R-:W-:Y:S02]  /*19230*/  FFMA.FTZ R108, R108, c[0x0][0x2d0], -R2.reuse ;  /* 0x0000b4006c6c7a23 */ /* 0x100fe40000010802 */
[----:B--2---:R-:W-:Y:S01]  /*19240*/  FFMA.FTZ R4, R186, c[0x0][0x2d0], -R2 ;  /* 0x0000b400ba047a23 */ /* 0x004fe20000010802 */
[----:B------:R-:W-:Y:S04]  /*19250*/  MOV R186, R239 ;  /* 0x000000ef00ba7202 */ /* 0x000fe80000000f00 */
[----:B------:R2:W1:Y:S01]  /*19260*/  MUFU.EX2 R228, R4 ;  /* 0x0000000400e47308 */ /* 0x0004620000000800 */
[----:B------:R-:W-:Y:S01]  /*19270*/  MOV R192, R186 ;  /* 0x000000ba00c07202 */ /* 0x000fe20000000f00 */
[--C-:B----4-:R-:W-:Y:S08]  /*19280*/  FFMA.FTZ R106, R199, c[0x0][0x2d0], -R176.reuse ;  /* 0x0000b400c76a7a23 */ /* 0x110ff000000108b0 */
[----:B------:R4:W3:Y:S01]  /*19290*/  MUFU.EX2 R243, R106 ;  /* 0x0000006a00f37308 */ /* 0x0008e20000000800 */
[C---:B--2---:R-:W-:Y:S01]  /*192a0*/  FMUL.FTZ R4, R101.reuse, R112 ;  /* 0x0000007065047220 */ /* 0x044fe20000410000 */
[----:B------:R-:W-:Y:S02]  /*192b0*/  F2FP.PACK_AB R112, R246, R179 ;  /* 0x000000b3f670723e */ /* 0x000fe400000000ff */
[----:B-1----:R-:W-:Y:S06]  /*192c0*/  F2FP.PACK_AB R119, R228, R227 ;  /* 0x000000e3e477723e */ /* 0x002fec00000000ff */
[----:B------:R1:W-:Y:S01]  /*192d0*/  MUFU.EX2 R246, R60 ;  /* 0x0000003c00f67308 */ /* 0x0003e20000000800 */
[-C--:B------:R-:W-:Y:S05]  /*192e0*/  HMMA.16816.F32 R4, R112, R20.reuse, R4 ;  /* 0x000000147004723c */ /* 0x080fea0000001804 */
[--C-:B----4-:R-:W-:Y:S03]  /*192f0*/  FFMA.FTZ R106, R202, c[0x0][0x2d0], -R176.reuse ;  /* 0x0000b400ca6a7a23 */ /* 0x110fe600000108b0 */
[C---:B------:R-:W-:Y:S01]  /*19300*/  HMMA.16816.F32 R8, R116.reuse, R20, R8 ;  /* 0x000000147408723c */ /* 0x040fe20000001808 */
[----:B------:R2:W-:Y:S06]  /*19310*/  MUFU.EX2 R242, R106 ;  /* 0x0000006a00f27308 */ /* 0x0005ec0000000800 */
[C---:B------:R-:W-:Y:S01]  /*19320*/  FMUL.FTZ R20, R101.reuse, R128 ;  /* 0x0000008065147220 */ /* 0x040fe20000410000 */
[-C--:B------:R-:W-:Y:S04]  /*19330*/  HMMA.16816.F32 R12, R116, R22.reuse, R12 ;  /* 0x00000016740c723c */ /* 0x080fe8000000180c */
[----:B------:R-:W-:Y:S02]  /*19340*/  FMUL.FTZ R21, R101, R129 ;  /* 0x0000008165157220 */ /* 0x000fe40000410000 */
[----:B-1----:R-:W-:Y:S02]  /*19350*/  FMUL.FTZ R60, R3, R168 ;  /* 0x000000a8033c7220 */ /* 0x002fe40000410000 */
[C---:B------:R-:W-:Y:S07]  /*19360*/  HMMA.16816.F32 R16, R112.reuse, R22, R16 ;  /* 0x000000167010723c */ /* 0x040fee0000001810 */
[C---:B------:R-:W-:Y:S02]  /*19370*/  FMUL.FTZ R22, R100.reuse, R130 ;  /* 0x0000008264167220 */ /* 0x040fe40000410000 */
[C---:B------:R-:W-:Y:S02]  /*19380*/  FMUL.FTZ R23, R100.reuse, R131 ;  /* 0x0000008364177220 */ /* 0x040fe40000410000 */
[----:B------:R-:W-:Y:S01]  /*19390*/  LDSM.16.MT88.4 R128, [R210+0x500] ;  /* 0x00050000d280783b */ /* 0x000fe20000004200 */
[----:B--2---:R-:W-:Y:S04]  /*193a0*/  FFMA.FTZ R106, R201, c[0x0][0x2d0], -R176 ;  /* 0x0000b400c96a7a23 */ /* 0x004fe800000108b0 */
[-C--:B-----5:R-:W-:Y:S01]  /*193b0*/  HMMA.16816.F32 R20, R112, R36.reuse, R20 ;  /* 0x000000247014723c */ /* 0x0a0fe20000001814 */
[----:B------:R1:W2:Y:S07]  /*193c0*/  MUFU.EX2 R241, R106 ;  /* 0x0000006a00f17308 */ /* 0x0002ae0000000800 */
[C---:B------:R-:W-:Y:S07]  /*193d0*/  HMMA.16816.F32 R24, R116.reuse, R36, R24 ;  /* 0x000000247418723c */ /* 0x040fee0000001818 */
[----:B------:R-:W-:Y:S01]  /*193e0*/  FFMA.FTZ R36, R193, c[0x0][0x2d0], -R110 ;  /* 0x0000b400c1247a23 */ /* 0x000fe2000001086e */
[-C--:B------:R-:W-:Y:S04]  /*193f0*/  HMMA.16816.F32 R28, R116, R38.reuse, R28 ;  /* 0x00000026741c723c */ /* 0x080fe8000000181c */
[----:B------:R-:W-:Y:S01]  /*19400*/  MOV R193, R252 ;  /* 0x000000fc00c17202 */ /* 0x000fe20000000f00 */
[----:B------:R-:W-:Y:S01]  /*19410*/  FMUL.FTZ R37, R101, R145 ;  /* 0x0000009165257220 */ /* 0x000fe20000410000 */
[----:B------:R4:W-:Y:S01]  /*19420*/  MUFU.EX2 R252, R36 ;  /* 0x0000002400fc7308 */ /* 0x0009e20000000800 */
[----:B------:R-:W-:Y:S01]  /*19430*/  MOV R145, R250 ;  /* 0x000000fa00917202 */ /* 0x000fe20000000f00 */
[C---:B------:R-:W-:Y:S04]  /*19440*/  HMMA.16816.F32 R32, R112.reuse, R38, R32 ;  /* 0x000000267020723c */ /* 0x040fe80000001820 */
[--C-:B-1----:R-:W-:Y:S03]  /*19450*/  FFMA.FTZ R106, R205, c[0x0][0x2d0], -R2.reuse ;  /* 0x0000b400cd6a7a23 */ /* 0x102fe60000010802 */
[C---:B------:R-:W-:Y:S01]  /*19460*/  FMUL.FTZ R38, R100.reuse, R146 ;  /* 0x0000009264267220 */ /* 0x040fe20000410000 */
[----:B------:R1:W-:Y:S01]  /*19470*/  MUFU.EX2 R250, R44 ;  /* 0x0000002c00fa7308 */ /* 0x0003e20000000800 */
[----:B------:R-:W-:Y:S03]  /*19480*/  FMUL.FTZ R39, R100, R147 ;  /* 0x0000009364277220 */ /* 0x000fe60000410000 */
[----:B------:R-:W-:Y:S02]  /*19490*/  MOV R146, R247 ;  /* 0x000000f700927202 */ /* 0x000fe40000000f00 */
[----:B------:R-:W-:Y:S04]  /*194a0*/  MOV R147, R245 ;  /* 0x000000f500937202 */ /* 0x000fe80000000f00 */
[----:B------:R5:W-:Y:S01]  /*194b0*/  MUFU.EX2 R247, R56 ;  /* 0x0000003800f77308 */ /* 0x000be20000000800 */
[----:B----4-:R-:W-:Y:S01]  /*194c0*/  FMUL.FTZ R36, R101, R144 ;  /* 0x0000009065247220 */ /* 0x010fe20000410000 */
[----:B------:R-:W-:Y:S01]  /*194d0*/  MOV R144, R42 ;  /* 0x0000002a00907202 */ /* 0x000fe20000000f00 */
[----:B------:R-:W-:Y:S01]  /*194e0*/  FMUL.FTZ R42, R0, R150 ;  /* 0x00000096002a7220 */ /* 0x000fe20000410000 */
[----:B------:R-:W-:Y:S06]  /*194f0*/  MOV R150, R240 ;  /* 0x000000f000967202 */ /* 0x000fec0000000f00 */
[----:B------:R4:W-:Y:S01]  /*19500*/  MUFU.EX2 R245, R64 ;  /* 0x0000004000f57308 */ /* 0x0009e20000000800 */
[-C--:B---3--:R-:W-:Y:S03]  /*19510*/  HMMA.16816.F32 R36, R112, R52.reuse, R36 ;  /* 0x000000347024723c */ /* 0x088fe60000001824 */
[C---:B-1----:R-:W-:Y:S01]  /*19520*/  FMUL.FTZ R44, R3.reuse, R152 ;  /* 0x00000098032c7220 */ /* 0x042fe20000410000 */
[----:B------:R-:W-:Y:S04]  /*19530*/  MOV R152, R188 ;  /* 0x000000bc00987202 */ /* 0x000fe80000000f00 */
[C---:B------:R-:W-:Y:S04]  /*19540*/  HMMA.16816.F32 R40, R116.reuse, R52, R40 ;  /* 0x000000347428723c */ /* 0x040fe80000001828 */
[----:B-----5:R-:W-:Y:S03]  /*19550*/  FMUL.FTZ R56, R3, R164 ;  /* 0x000000a403387220 */ /* 0x020fe60000410000 */
[--C-:B------:R-:W-:Y:S01]  /*19560*/  FFMA.FTZ R52, R197, c[0x0][0x2d0], -R111.reuse ;  /* 0x0000b400c5347a23 */ /* 0x100fe2000001086f */
[-C--:B------:R-:W-:Y:S01]  /*19570*/  HMMA.16816.F32 R44, R116, R54.reuse, R44 ;  /* 0x00000036742c723c */ /* 0x080fe2000000182c */
[----:B------:R1:W-:Y:S03]  /*19580*/  MUFU.EX2 R197, R106 ;  /* 0x0000006a00c57308 */ /* 0x0003e60000000800 */
[C---:B------:R-:W-:Y:S02]  /*19590*/  FMUL.FTZ R53, R101.reuse, R161 ;  /* 0x000000a165357220 */ /* 0x040fe40000410000 */
[C---:B----4-:R-:W-:Y:S02]  /*195a0*/  FMUL.FTZ R64, R101.reuse, R172 ;  /* 0x000000ac65407220 */ /* 0x050fe40000410000 */
[C---:B------:R-:W-:Y:S01]  /*195b0*/  HMMA.16816.F32 R48, R112.reuse, R54, R48 ;  /* 0x000000367030723c */ /* 0x040fe20000001830 */
[----:B------:R-:W-:Y:S02]  /*195c0*/  LDSM.16.MT88.4 R172, [R210+0x1d00] ;  /* 0x001d0000d2ac783b */ /* 0x000fe40000004200 */
[----:B------:R3:W-:Y:S04]  /*195d0*/  MUFU.EX2 R248, R52 ;  /* 0x0000003400f87308 */ /* 0x0007e80000000800 */
[C---:B------:R-:W-:Y:S02]  /*195e0*/  FMUL.FTZ R54, R100.reuse, R162 ;  /* 0x000000a264367220 */ /* 0x040fe40000410000 */
[----:B------:R-:W-:Y:S03]  /*195f0*/  FMUL.FTZ R55, R100, R163 ;  /* 0x000000a364377220 */ /* 0x000fe60000410000 */
[--C-:B-1----:R-:W-:Y:S04]  /*19600*/  FFMA.FTZ R106, R206, c[0x0][0x2d0], -R2.reuse ;  /* 0x0000b400ce6a7a23 */ /* 0x102fe80000010802 */
[----:B------:R1:W4:Y:S01]  /*19610*/  MUFU.EX2 R196, R106 ;  /* 0x0000006a00c47308 */ /* 0x0003220000000800 */
[----:B---3--:R-:W-:Y:S07]  /*19620*/  FMUL.FTZ R52, R101, R160 ;  /* 0x000000a065347220 */ /* 0x008fee0000410000 */
[-C--:B------:R-:W-:Y:S08]  /*19630*/  HMMA.16816.F32 R52, R112, R120.reuse, R52 ;  /* 0x000000787034723c */ /* 0x080ff00000001834 */
[C---:B------:R-:W-:Y:S04]  /*19640*/  HMMA.16816.F32 R56, R116.reuse, R120, R56 ;  /* 0x000000787438723c */ /* 0x040fe80000001838 */
[--C-:B-1----:R-:W-:Y:S04]  /*19650*/  FFMA.FTZ R106, R230, c[0x0][0x2d0], -R2.reuse ;  /* 0x0000b400e66a7a23 */ /* 0x102fe80000010802 */
[-C--:B------:R-:W-:Y:S01]  /*19660*/  HMMA.16816.F32 R60, R116, R122.reuse, R60 ;  /* 0x0000007a743c723c */ /* 0x080fe2000000183c */
[----:B------:R1:W-:Y:S07]  /*19670*/  MUFU.EX2 R191, R106 ;  /* 0x0000006a00bf7308 */ /* 0x0003ee0000000800 */
[C---:B------:R-:W-:Y:S01]  /*19680*/  HMMA.16816.F32 R64, R112.reuse, R122, R64 ;  /* 0x0000007a7040723c */ /* 0x040fe20000001840 */
[----:B------:R-:W3:Y:S07]  /*19690*/  LDSM.16.MT88.4 R120, [R210+0x2100] ;  /* 0x00210000d278783b */ /* 0x000eee0000004200 */
[-C--:B------:R-:W-:Y:S08]  /*196a0*/  HMMA.16816.F32 R68, R112, R124.reuse, R68 ;  /* 0x0000007c7044723c */ /* 0x080ff00000001844 */
[C---:B------:R-:W-:Y:S04]  /*196b0*/  HMMA.16816.F32 R72, R116.reuse, R124, R72 ;  /* 0x0000007c7448723c */ /* 0x040fe80000001848 */
[----:B-1----:R-:W-:Y:S04]  /*196c0*/  FFMA.FTZ R106, R233, c[0x0][0x2d0], -R2 ;  /* 0x0000b400e96a7a23 */ /* 0x002fe80000010802 */
[-C--:B------:R-:W-:Y:S01]  /*196d0*/  HMMA.16816.F32 R76, R116, R126.reuse, R76 ;  /* 0x0000007e744c723c */ /* 0x080fe2000000184c */
[----:B------:R1:W5:Y:S07]  /*196e0*/  MUFU.EX2 R194, R106 ;  /* 0x0000006a00c27308 */ /* 0x00036e0000000800 */
[C---:B------:R-:W-:Y:S01]  /*196f0*/  HMMA.16816.F32 R80, R112.reuse, R126, R80 ;  /* 0x0000007e7050723c */ /* 0x040fe20000001850 */
[----:B------:R-:W5:Y:S07]  /*19700*/  LDSM.16.MT88.4 R124, [R209+0x500] ;  /* 0x00050000d17c783b */ /* 0x000f6e0000004200 */
[-C--:B---3--:R-:W-:Y:S08]  /*19710*/  HMMA.16816.F32 R84, R112, R120.reuse, R84 ;  /* 0x000000787054723c */ /* 0x088ff00000001854 */
[C---:B------:R-:W-:Y:S04]  /*19720*/  HMMA.16816.F32 R88, R116.reuse, R120, R88 ;  /* 0x000000787458723c */ /* 0x040fe80000001858 */
[--C-:B-1----:R-:W-:Y:S04]  /*19730*/  FFMA.FTZ R106, R231, c[0x0][0x2d0], -R110.reuse ;  /* 0x0000b400e76a7a23 */ /* 0x102fe8000001086e */
[-C--:B------:R-:W-:Y:S01]  /*19740*/  HMMA.16816.F32 R92, R116, R122.reuse, R92 ;  /* 0x0000007a745c723c */ /* 0x080fe2000000185c */
[----:B------:R1:W-:Y:S06]  /*19750*/  MUFU.EX2 R240, R106 ;  /* 0x0000006a00f07308 */ /* 0x0003ec0000000800 */
[----:B------:R-:W-:Y:S01]  /*19760*/  F2FP.PACK_AB R116, R243, R244 ;  /* 0x000000f4f374723e */ /* 0x000fe200000000ff */
[----:B------:R-:W-:Y:S01]  /*19770*/  HMMA.16816.F32 R96, R112, R122, R96 ;  /* 0x0000007a7060723c */ /* 0x000fe20000001860 */
[----:B------:R-:W3:Y:S03]  /*19780*/  LDSM.16.MT88.4 R120, [R209+0x1500] ;  /* 0x00150000d178783b */ /* 0x000ee60000004200 */
[----:B--2---:R-:W-:Y:S02]  /*19790*/  F2FP.PACK_AB R118, R241, R242 ;  /* 0x000000f2f176723e */ /* 0x004fe400000000ff */
[----:B----4-:R-:W-:Y:S02]  /*197a0*/  F2FP.PACK_AB R117, R196, R197 ;  /* 0x000000c5c475723e */ /* 0x010fe400000000ff */
[----:B------:R-:W-:Y:S04]  /*197b0*/  F2FP.PACK_AB R112, R251, R252 ;  /* 0x000000fcfb70723e */ /* 0x000fe800000000ff */
[----:B------:R-:W-:Y:S02]  /*197c0*/  F2FP.PACK_AB R114, R249, R250 ;  /* 0x000000faf972723e */ /* 0x000fe400000000ff */
[----:B------:R-:W-:Y:S02]  /*197d0*/  F2FP.PACK_AB R113, R247, R248 ;  /* 0x000000f8f771723e */ /* 0x000fe400000000ff */
[----:B------:R-:W-:Y:S01]  /*197e0*/  F2FP.PACK_AB R115, R245, R246 ;  /* 0x000000f6f573723e */ /* 0x000fe200000000ff */
[--C-:B-1----:R-:W-:Y:S01]  /*197f0*/  FFMA.FTZ R106, R232, c[0x0][0x2d0], -R110.reuse ;  /* 0x0000b400e86a7a23 */ /* 0x102fe2000001086e */
[----:B-----5:R-:W-:Y:S03]  /*19800*/  F2FP.PACK_AB R119, R194, R191 ;  /* 0x000000bfc277723e */ /* 0x020fe600000000ff */
[----:B------:R1:W2:Y:S02]  /*19810*/  MUFU.EX2 R238, R106 ;  /* 0x0000006a00ee7308 */ /* 0x0002a40000000800 */
[-C--:B------:R-:W-:Y:S08]  /*19820*/  HMMA.16816.F32 R4, R112, R124.reuse, R4 ;  /* 0x0000007c7004723c */ /* 0x080ff00000001804 */
[C---:B------:R-:W-:Y:S08]  /*19830*/  HMMA.16816.F32 R8, R116.reuse, R124, R8 ;  /* 0x0000007c7408723c */ /* 0x040ff00000001808 */
[-C--:B------:R-:W-:Y:S04]  /*19840*/  HMMA.16816.F32 R12, R116, R126.reuse, R12 ;  /* 0x0000007e740c723c */ /* 0x080fe8000000180c */
[--C-:B-1----:R-:W-:Y:S04]  /*19850*/  FFMA.FTZ R106, R203, c[0x0][0x2d0], -R110.reuse ;  /* 0x0000b400cb6a7a23 */ /* 0x102fe8000001086e */
[C---:B------:R-:W-:Y:S01]  /*19860*/  HMMA.16816.F32 R16, R112.reuse, R126, R16 ;  /* 0x0000007e7010723c */ /* 0x040fe20000001810 */
[----:B------:R-:W1:Y:S01]  /*19870*/  LDSM.16.MT88.4 R124, [R210+0x1500] ;  /* 0x00150000d27c783b */ /* 0x000e620000004200 */
[----:B------:R4:W-:Y:S06]  /*19880*/  MUFU.EX2 R239, R106 ;  /* 0x0000006a00ef7308 */ /* 0x0009ec0000000800 */
[-C--:B------:R-:W-:Y:S08]  /*19890*/  HMMA.16816.F32 R20, R112, R128.reuse, R20 ;  /* 0x000000807014723c */ /* 0x080ff00000001814 */
[C---:B------:R-:W-:Y:S08]  /*198a0*/  HMMA.16816.F32 R24, R116.reuse, R128, R24 ;  /* 0x000000807418723c */ /* 0x040ff00000001818 */
[-C--:B------:R-:W-:Y:S04]  /*198b0*/  HMMA.16816.F32 R28, R116, R130.reuse, R28 ;  /* 0x00000082741c723c */ /* 0x080fe8000000181c */
[----:B----4-:R-:W-:Y:S04]  /*198c0*/  FFMA.FTZ R106, R229, c[0x0][0x2d0], -R110 ;  /* 0x0000b400e56a7a23 */ /* 0x010fe8000001086e */
[C---:B------:R-:W-:Y:S01]  /*198d0*/  HMMA.16816.F32 R32, R112.reuse, R130, R32 ;  /* 0x000000827020723c */ /* 0x040fe20000001820 */
[----:B------:R4:W5:Y:S01]  /*198e0*/  MUFU.EX2 R237, R106 ;  /* 0x0000006a00ed7308 */ /* 0x0009620000000800 */
[----:B------:R-:W2:Y:S06]  /*198f0*/  LDSM.16.MT88.4 R128, [R209+0x2500] ;  /* 0x00250000d180783b */ /* 0x000eac0000004200 */
[-C--:B---3--:R-:W-:Y:S08]  /*19900*/  HMMA.16816.F32 R36, R112, R120.reuse, R36 ;  /* 0x000000787024723c */ /* 0x088ff00000001824 */
[C---:B------:R-:W-:Y:S08]  /*19910*/  HMMA.16816.F32 R40, R116.reuse, R120, R40 ;  /* 0x000000787428723c */ /* 0x040ff00000001828 */
[-C--:B------:R-:W-:Y:S04]  /*19920*/  HMMA.16816.F32 R44, R116, R122.reuse, R44 ;  /* 0x0000007a742c723c */ /* 0x080fe8000000182c */
[--C-:B----4-:R-:W-:Y:S04]  /*19930*/  FFMA.FTZ R106, R235, c[0x0][0x2d0], -R111.reuse ;  /* 0x0000b400eb6a7a23 */ /* 0x110fe8000001086f */
[C---:B------:R-:W-:Y:S01]  /*19940*/  HMMA.16816.F32 R48, R112.reuse, R122, R48 ;  /* 0x0000007a7030723c */ /* 0x040fe20000001830 */
[----:B------:R3:W-:Y:S01]  /*19950*/  MUFU.EX2 R236, R106 ;  /* 0x0000006a00ec7308 */ /* 0x0007e20000000800 */
[----:B------:R-:W4:Y:S06]  /*19960*/  LDSM.16.MT88.4 R120, [R210+0x2500] ;  /* 0x00250000d278783b */ /* 0x000f2c0000004200 */
[-C--:B-1----:R-:W-:Y:S08]  /*19970*/  HMMA.16816.F32 R52, R112, R124.reuse, R52 ;  /* 0x0000007c7034723c */ /* 0x082ff00000001834 */
[C---:B------:R-:W-:Y:S08]  /*19980*/  HMMA.16816.F32 R56, R116.reuse, R124, R56 ;  /* 0x0000007c7438723c */ /* 0x040ff00000001838 */
[-C--:B------:R-:W-:Y:S04]  /*19990*/  HMMA.16816.F32 R60, R116, R126.reuse, R60 ;  /* 0x0000007e743c723c */ /* 0x080fe8000000183c */
[--C-:B---3--:R-:W-:Y:S01]  /*199a0*/  FFMA.FTZ R106, R151, c[0x0][0x2d0], -R111.reuse ;  /* 0x0000b400976a7a23 */ /* 0x108fe2000001086f */
[----:B------:R-:W-:Y:S02]  /*199b0*/  MOV R151, R150 ;  /* 0x0000009600977202 */ /* 0x000fe40000000f00 */
[----:B------:R-:W-:Y:S01]  /*199c0*/  MOV R150, R149 ;  /* 0x0000009500967202 */ /* 0x000fe20000000f00 */
[C---:B------:R-:W-:Y:S01]  /*199d0*/  HMMA.16816.F32 R64, R112.reuse, R126, R64 ;  /* 0x0000007e7040723c */ /* 0x040fe20000001840 */
[----:B------:R1:W3:Y:S01]  /*199e0*/  MUFU.EX2 R235, R106 ;  /* 0x0000006a00eb7308 */ /* 0x0002e20000000800 */
[----:B------:R-:W-:Y:S02]  /*199f0*/  LDSM.16.MT88.4 R124, [R210+0x900] ;  /* 0x00090000d27c783b */ /* 0x000fe40000004200 */
[----:B------:R-:W-:Y:S02]  /*19a00*/  MOV R149, R146 ;  /* 0x0000009200957202 */ /* 0x000fe40000000f00 */
[----:B------:R-:W-:Y:S02]  /*19a10*/  MOV R146, R145 ;  /* 0x0000009100927202 */ /* 0x000fe40000000f00 */
[-C--:B--2---:R-:W-:Y:S04]  /*19a20*/  HMMA.16816.F32 R68, R112, R128.reuse, R68 ;  /* 0x000000807044723c */ /* 0x084fe80000001844 */
[----:B------:R-:W-:Y:S02]  /*19a30*/  MOV R145, R144 ;  /* 0x0000009000917202 */ /* 0x000fe40000000f00 */
[----:B------:R-:W-:Y:S02]  /*19a40*/  MOV R144, R193 ;  /* 0x000000c100907202 */ /* 0x000fe40000000f00 */
[C---:B------:R-:W-:Y:S04]  /*19a50*/  HMMA.16816.F32 R72, R116.reuse, R128, R72 ;  /* 0x000000807448723c */ /* 0x040fe80000001848 */
[----:B------:R-:W-:Y:S02]  /*19a60*/  MOV R193, R143 ;  /* 0x0000008f00c17202 */ /* 0x000fe40000000f00 */
[----:B------:R-:W-:Y:S02]  /*19a70*/  MOV R143, R142 ;  /* 0x0000008e008f7202 */ /* 0x000fe40000000f00 */
[-C--:B------:R-:W-:Y:S04]  /*19a80*/  HMMA.16816.F32 R76, R116, R130.reuse, R76 ;  /* 0x00000082744c723c */ /* 0x080fe8000000184c */
[--C-:B-1----:R-:W-:Y:S01]  /*19a90*/  FFMA.FTZ R106, R151, c[0x0][0x2d0], -R111.reuse ;  /* 0x0000b400976a7a23 */ /* 0x102fe2000001086f */
[----:B------:R-:W-:Y:S02]  /*19aa0*/  MOV R142, R141 ;  /* 0x0000008d008e7202 */ /* 0x000fe40000000f00 */
[----:B------:R-:W-:Y:S01]  /*19ab0*/  MOV R141, R140 ;  /* 0x0000008c008d7202 */ /* 0x000fe20000000f00 */
[C---:B------:R-:W-:Y:S01]  /*19ac0*/  HMMA.16816.F32 R80, R112.reuse, R130, R80 ;  /* 0x000000827050723c */ /* 0x040fe20000001850 */
[----:B------:R-:W-:Y:S03]  /*19ad0*/  LDSM.16.MT88.4 R128, [R210+0x1900] ;  /* 0x00190000d280783b */ /* 0x000fe60000004200 */
[----:B------:R-:W-:Y:S02]  /*19ae0*/  MOV R140, R139 ;  /* 0x0000008b008c7202 */ /* 0x000fe40000000f00 */
[----:B------:R-:W-:Y:S02]  /*19af0*/  MOV R139, R138 ;  /* 0x0000008a008b7202 */ /* 0x000fe40000000f00 */
[-C--:B----4-:R-:W-:Y:S04]  /*19b00*/  HMMA.16816.F32 R84, R112, R120.reuse, R84 ;  /* 0x000000787054723c */ /* 0x090fe80000001854 */
[----:B------:R-:W-:Y:S02]  /*19b10*/  MOV R138, R137 ;  /* 0x00000089008a7202 */ /* 0x000fe40000000f00 */
[----:B------:R-:W-:Y:S02]  /*19b20*/  MOV R137, R136 ;  /* 0x0000008800897202 */ /* 0x000fe40000000f00 */
[C---:B------:R-:W-:Y:S04]  /*19b30*/  HMMA.16816.F32 R88, R116.reuse, R120, R88 ;  /* 0x000000787458723c */ /* 0x040fe80000001858 */
[----:B------:R-:W-:Y:S01]  /*19b40*/  MOV R136, R107 ;  /* 0x0000006b00887202 */ /* 0x000fe20000000f00 */
[--C-:B------:R-:W-:Y:S01]  /*19b50*/  FFMA.FTZ R107, R234, c[0x0][0x2d0], -R111.reuse ;  /* 0x0000b400ea6b7a23 */ /* 0x100fe2000001086f */
[----:B------:R-:W-:Y:S01]  /*19b60*/  MOV R151, R142 ;  /* 0x0000008e00977202 */ /* 0x000fe20000000f00 */
[----:B------:R1:W-:Y:S01]  /*19b70*/  MUFU.EX2 R234, R106 ;  /* 0x0000006a00ea7308 */ /* 0x0003e20000000800 */
[-C--:B------:R-:W-:Y:S04]  /*19b80*/  HMMA.16816.F32 R92, R116, R122.reuse, R92 ;  /* 0x0000007a745c723c */ /* 0x080fe8000000185c */
[----:B------:R-:W-:Y:S02]  /*19b90*/  MOV R142, R140 ;  /* 0x0000008c008e7202 */ /* 0x000fe40000000f00 */
[----:B------:R-:W-:Y:S02]  /*19ba0*/  MOV R140, R134 ;  /* 0x00000086008c7202 */ /* 0x000fe40000000f00 */
[----:B------:R-:W-:Y:S01]  /*19bb0*/  HMMA.16816.F32 R96, R112, R122, R96 ;  /* 0x0000007a7060723c */ /* 0x000fe20000001860 */
[----:B------:R-:W2:Y:S01]  /*19bc0*/  MUFU.EX2 R233, R107 ;  /* 0x0000006b00e97308 */ /* 0x000ea20000000800 */
[----:B------:R-:W-:Y:S05]  /*19bd0*/  LDSM.16.MT88.4 R120, [R209+0x1900] ;  /* 0x00190000d178783b */ /* 0x000fea0000004200 */
[----:B------:R-:W-:Y:S02]  /*19be0*/  F2FP.PACK_AB R112, R238, R240 ;  /* 0x000000f0ee70723e */ /* 0x000fe400000000ff */
[----:B-----5:R-:W-:Y:S03]  /*19bf0*/  F2FP.PACK_AB R114, R237, R239 ;  /* 0x000000efed72723e */ /* 0x020fe600000000ff */
[----:B---3--:R-:W-:Y:S01]  /*19c00*/  F2FP.PACK_AB R113, R235, R236 ;  /* 0x000000eceb71723e */ /* 0x008fe200000000ff */
[----:B-1----:R-:W-:Y:S01]  /*19c10*/  FFMA.FTZ R106, R150, c[0x0][0x2d0], -R176 ;  /* 0x0000b400966a7a23 */ /* 0x002fe200000108b0 */
[----:B------:R-:W-:Y:S02]  /*19c20*/  MOV R150, R144 ;  /* 0x0000009000967202 */ /* 0x000fe40000000f00 */
[----:B------:R-:W-:Y:S01]  /*19c30*/  MOV R144, R187 ;  /* 0x000000bb00907202 */ /* 0x000fe20000000f00 */
[----:B------:R1:W-:Y:S01]  /*19c40*/  MUFU.EX2 R232, R106 ;  /* 0x0000006a00e87308 */ /* 0x0003e20000000800 */
[----:B--2---:R-:W-:Y:S01]  /*19c50*/  F2FP.PACK_AB R115, R234, R233 ;  /* 0x000000e9ea73723e */ /* 0x004fe200000000ff */
[----:B------:R-:W-:Y:S08]  /*19c60*/  FFMA.FTZ R107, R151, c[0x0][0x2d0], -R110 ;  /* 0x0000b400976b7a23 */ /* 0x000ff0000001086e */
[----:B------:R-:W-:Y:S01]  /*19c70*/  MUFU.EX2 R203, R107 ;  /* 0x0000006b00cb7308 */ /* 0x000fe20000000800 */
[--C-:B-1----:R-:W-:Y:S01]  /*19c80*/  FFMA.FTZ R106, R149, c[0x0][0x2d0], -R176.reuse ;  /* 0x0000b400956a7a23 */ /* 0x102fe200000108b0 */
[----:B------:R-:W-:Y:S08]  /*19c90*/  MOV R149, R189 ;  /* 0x000000bd00957202 */ /* 0x000ff00000000f00 */
[----:B------:R1:W2:Y:S02]  /*19ca0*/  MUFU.EX2 R231, R106 ;  /* 0x0000006a00e77308 */ /* 0x0002a40000000800 */
[--C-:B-1----:R-:W-:Y:S01]  /*19cb0*/  FFMA.FTZ R106, R148, c[0x0][0x2d0], -R176.reuse ;  /* 0x0000b400946a7a23 */ /* 0x102fe200000108b0 */
[----:B------:R-:W-:Y:S02]  /*19cc0*/  MOV R148, R133 ;  /* 0x0000008500947202 */ /* 0x000fe40000000f00 */
[----:B--2---:R-:W-:Y:S05]  /*19cd0*/  F2FP.PACK_AB R116, R231, R232 ;  /* 0x000000e8e774723e */ /* 0x004fea00000000ff */
[----:B------:R1:W-:Y:S02]  /*19ce0*/  MUFU.EX2 R229, R106 ;  /* 0x0000006a00e57308 */ /* 0x0003e40000000800 */
[----:B-1----:R-:W-:Y:S01]  /*19cf0*/  FFMA.FTZ R106, R147, c[0x0][0x2d0], -R176 ;  /* 0x0000b400936a7a23 */ /* 0x002fe200000108b0 */
[----:B------:R-:W-:Y:S07]  /*19d00*/  MOV R147, R132 ;  /* 0x0000008400937202 */ /* 0x000fee0000000f00 */
[----:B------:R1:W2:Y:S02]  /*19d10*/  MUFU.EX2 R230, R106 ;  /* 0x0000006a00e67308 */ /* 0x0002a40000000800 */
[----:B-1----:R-:W-:Y:S01]  /*19d20*/  FFMA.FTZ R106, R146, c[0x0][0x2d0], -R2 ;  /* 0x0000b400926a7a23 */ /* 0x002fe20000010802 */
[----:B------:R-:W-:Y:S02]  /*19d30*/  MOV R146, R143 ;  /* 0x0000008f00927202 */ /* 0x000fe40000000f00 */
[----:B------:R-:W-:Y:S05]  /*19d40*/  MOV R143, R139 ;  /* 0x0000008b008f7202 */ /* 0x000fea0000000f00 */
[----:B------:R1:W-:Y:S01]  /*19d50*/  MUFU.EX2 R189, R106 ;  /* 0x0000006a00bd7308 */ /* 0x0003e20000000800 */
[----:B------:R-:W-:Y:S01]  /*19d60*/  MOV R139, R138 ;  /* 0x0000008a008b7202 */ /* 0x000fe20000000f00 */
[----:B------:R-:W-:Y:S01]  /*19d70*/  FFMA.FTZ R107, R146, c[0x0][0x2d0], -R176 ;  /* 0x0000b400926b7a23 */ /* 0x000fe200000108b0 */
[----:B------:R-:W-:Y:S02]  /*19d80*/  MOV R138, R137 ;  /* 0x00000089008a7202 */ /* 0x000fe40000000f00 */
[----:B------:R-:W-:Y:S02]  /*19d90*/  MOV R137, R136 ;  /* 0x0000008800897202 */ /* 0x000fe40000000f00 */
[----:B------:R-:W-:Y:S02]  /*19da0*/  MOV R136, R135 ;  /* 0x0000008700887202 */ /* 0x000fe40000000f00 */
[----:B------:R-:W3:Y:S01]  /*19db0*/  LDSM.16.MT88.4 R132, [R209+0x900] ;  /* 0x00090000d184783b */ /* 0x000ee20000004200 */
[----:B------:R-:W-:Y:S01]  /*19dc0*/  MOV R146, R141 ;  /* 0x0000008d00927202 */ /* 0x000fe20000000f00 */
[----:B------:R-:W-:Y:S01]  /*19dd0*/  MUFU.EX2 R195, R107 ;  /* 0x0000006b00c37308 */ /* 0x000fe20000000800 */
[----:B--2---:R-:W-:Y:S09]  /*19de0*/  F2FP.PACK_AB R118, R230, R229 ;  /* 0x000000e5e676723e */ /* 0x004ff200000000ff */
[----:B------:R-:W-:Y:S01]  /*19df0*/  MUFU.EX2 R107, R108 ;  /* 0x0000006c006b7308 */ /* 0x000fe20000000800 */
[--C-:B-1----:R-:W-:Y:S09]  /*19e00*/  FFMA.FTZ R106, R180, c[0x0][0x2d0], -R2.reuse ;  /* 0x0000b400b46a7a23 */ /* 0x102ff20000010802 */
[----:B------:R1:W2:Y:S01]  /*19e10*/  MUFU.EX2 R188, R106 ;  /* 0x0000006a00bc7308 */ /* 0x0002a20000000800 */
[-C--:B---3--:R-:W-:Y:S03]  /*19e20*/  HMMA.16816.F32 R4, R112, R132.reuse, R4 ;  /* 0x000000847004723c */ /* 0x088fe60000001804 */
[--C-:B-1----:R-:W-:Y:S01]  /*19e30*/  FFMA.FTZ R106, R181, c[0x0][0x2d0], -R2.reuse ;  /* 0x0000b400b56a7a23 */ /* 0x102fe20000010802 */
[----:B--2---:R-:W-:Y:S05]  /*19e40*/  F2FP.PACK_AB R117, R188, R189 ;  /* 0x000000bdbc75723e */ /* 0x004fea00000000ff */
[----:B------:R1:W-:Y:S03]  /*19e50*/  MUFU.EX2 R187, R106 ;  /* 0x0000006a00bb7308 */ /* 0x0003e60000000800 */
[----:B-1----:R-:W-:Y:S07]  /*19e60*/  FFMA.FTZ R106, R182, c[0x0][0x2d0], -R2 ;  /* 0x0000b400b66a7a23 */ /* 0x002fee0000010802 */
        /* <DEDUP_REMOVED lines=9> */
[----:B------:R1:W2:Y:S07]  /*19f00*/  MUFU.EX2 R206, R106 ;  /* 0x0000006a00ce7308 */ /* 0x0002ae0000000800 */
[C---:B------:R-:W-:Y:S08]  /*19f10*/  HMMA.16816.F32 R24, R116.reuse, R124, R24 ;  /* 0x0000007c7418723c */ /* 0x040ff00000001818 */
[-C--:B------:R-:W-:Y:S08]  /*19f20*/  HMMA.16816.F32 R28, R116, R126.reuse, R28 ;  /* 0x0000007e741c723c */ /* 0x080ff0000000181c */
[C---:B------:R-:W-:Y:S01]  /*19f30*/  HMMA.16816.F32 R32, R112.reuse, R126, R32 ;  /* 0x0000007e7020723c */ /* 0x040fe20000001820 */
[----:B------:R-:W3:Y:S03]  /*19f40*/  LDSM.16.MT88.4 R124, [R209+0x2900] ;  /* 0x00290000d17c783b */ /* 0x000ee60000004200 */
[----:B-1----:R-:W-:Y:S01]  /*19f50*/  FFMA.FTZ R106, R183, c[0x0][0x2d0], -R110 ;  /* 0x0000b400b76a7a23 */ /* 0x002fe2000001086e */
[----:B--2---:R-:W-:Y:S03]  /*19f60*/  F2FP.PACK_AB R108, R206, R205 ;  /* 0x000000cdce6c723e */ /* 0x004fe600000000ff */
[-C--:B------:R-:W-:Y:S01]  /*19f70*/  HMMA.16816.F32 R36, R112, R120.reuse, R36 ;  /* 0x000000787024723c */ /* 0x080fe20000001824 */
[----:B------:R-:W-:Y:S01]  /*19f80*/  LDSM.16.MT88.4 R180, [R209+0x2d00] ;  /* 0x002d0000d1b4783b */ /* 0x000fe20000004200 */
[----:B------:R-:W1:Y:S06]  /*19f90*/  MUFU.EX2 R202, R106 ;  /* 0x0000006a00ca7308 */ /* 0x000e6c0000000800 */
[C---:B------:R-:W-:Y:S08]  /*19fa0*/  HMMA.16816.F32 R40, R116.reuse, R120, R40 ;  /* 0x000000787428723c */ /* 0x040ff00000001828 */
[-C--:B------:R-:W-:Y:S08]  /*19fb0*/  HMMA.16816.F32 R44, R116, R122.reuse, R44 ;  /* 0x0000007a742c723c */ /* 0x080ff0000000182c */
[C---:B------:R-:W-:Y:S01]  /*19fc0*/  HMMA.16816.F32 R48, R112.reuse, R122, R48 ;  /* 0x0000007a7030723c */ /* 0x040fe20000001830 */
[----:B------:R-:W2:Y:S03]  /*19fd0*/  LDSM.16.MT88.4 R120, [R210+0x2900] ;  /* 0x00290000d278783b */ /* 0x000ea60000004200 */
[----:B-1----:R-:W-:Y:S01]  /*19fe0*/  F2FP.PACK_AB R110, R202, R203 ;  /* 0x000000cbca6e723e */ /* 0x002fe200000000ff */
[--C-:B------:R-:W-:Y:S03]  /*19ff0*/  FFMA.FTZ R106, R150, c[0x0][0x2d0], -R111.reuse ;  /* 0x0000b400966a7a23 */ /* 0x100fe6000001086f */
[-C--:B------:R-:W-:Y:S01]  /*1a000*/  HMMA.16816.F32 R52, R112, R128.reuse, R52 ;  /* 0x000000807034723c */ /* 0x080fe20000001834 */
[----:B------:R1:W-:Y:S07]  /*1a010*/  MUFU.EX2 R200, R106 ;  /* 0x0000006a00c87308 */ /* 0x0003ee0000000800 */
[C---:B------:R-:W-:Y:S08]  /*1a020*/  HMMA.16816.F32 R56, R116.reuse, R128, R56 ;  /* 0x000000807438723c */ /* 0x040ff00000001838 */
[-C--:B------:R-:W-:Y:S08]  /*1a030*/  HMMA.16816.F32 R60, R116, R130.reuse, R60 ;  /* 0x00000082743c723c */ /* 0x080ff0000000183c */
[C---:B------:R-:W-:Y:S01]  /*1a040*/  HMMA.16816.F32 R64, R112.reuse, R130, R64 ;  /* 0x000000827040723c */ /* 0x040fe20000001840 */
[----:B------:R-:W4:Y:S03]  /*1a050*/  LDSM.16.MT88.4 R128, [R209+0xd00] ;  /* 0x000d0000d180783b */ /* 0x000f260000004200 */
[--C-:B-1----:R-:W-:Y:S04]  /*1a060*/  FFMA.FTZ R106, R149, c[0x0][0x2d0], -R111.reuse ;  /* 0x0000b400956a7a23 */ /* 0x102fe8000001086f */
[-C--:B---3--:R-:W-:Y:S01]  /*1a070*/  HMMA.16816.F32 R68, R112, R124.reuse, R68 ;  /* 0x0000007c7044723c */ /* 0x088fe20000001844 */
[----:B------:R1:W-:Y:S07]  /*1a080*/  MUFU.EX2 R201, R106 ;  /* 0x0000006a00c97308 */ /* 0x0003ee0000000800 */
[C---:B------:R-:W-:Y:S01]  /*1a090*/  HMMA.16816.F32 R72, R116.reuse, R124, R72 ;  /* 0x0000007c7448723c */ /* 0x040fe20000001848 */
[----:B------:R-:W3:Y:S04]  /*1a0a0*/  LDL.LU R125, [R1+0x18] ;  /* 0x00001800017d7983 */ /* 0x000ee80000300800 */
[----:B------:R-:W5:Y:S03]  /*1a0b0*/  LDL.LU R124, [R1+0x1c] ;  /* 0x00001c00017c7983 */ /* 0x000f660000300800 */
[-C--:B------:R-:W-:Y:S08]  /*1a0c0*/  HMMA.16816.F32 R76, R116, R126.reuse, R76 ;  /* 0x0000007e744c723c */ /* 0x080ff0000000184c */
[C---:B------:R-:W-:Y:S04]  /*1a0d0*/  HMMA.16816.F32 R80, R112.reuse, R126, R80 ;  /* 0x0000007e7050723c */ /* 0x040fe80000001850 */
[--C-:B-1----:R-:W-:Y:S01]  /*1a0e0*/  FFMA.FTZ R106, R148, c[0x0][0x2d0], -R111.reuse ;  /* 0x0000b400946a7a23 */ /* 0x102fe2000001086f */
[----:B------:R-:W-:Y:S03]  /*1a0f0*/  MOV R148, R140 ;  /* 0x0000008c00947202 */ /* 0x000fe60000000f00 */
[-C--:B--2---:R-:W-:Y:S01]  /*1a100*/  HMMA.16816.F32 R84, R112, R120.reuse, R84 ;  /* 0x000000787054723c */ /* 0x084fe20000001854 */
[----:B------:R1:W-:Y:S07]  /*1a110*/  MUFU.EX2 R199, R106 ;  /* 0x0000006a00c77308 */ /* 0x0003ee0000000800 */
[C---:B------:R-:W-:Y:S08]  /*1a120*/  HMMA.16816.F32 R88, R116.reuse, R120, R88 ;  /* 0x000000787458723c */ /* 0x040ff00000001858 */
[-C--:B------:R-:W-:Y:S08]  /*1a130*/  HMMA.16816.F32 R92, R116, R122.reuse, R92 ;  /* 0x0000007a745c723c */ /* 0x080ff0000000185c */
[----:B------:R-:W-:Y:S04]  /*1a140*/  HMMA.16816.F32 R96, R112, R122, R96 ;  /* 0x0000007a7060723c */ /* 0x000fe80000001860 */
[----:B-1----:R-:W-:Y:S01]  /*1a150*/  FFMA.FTZ R106, R147, c[0x0][0x2d0], -R111 ;  /* 0x0000b400936a7a23 */ /* 0x002fe2000001086f */
[----:B------:R-:W-:Y:S03]  /*1a160*/  MOV R147, R184 ;  /* 0x000000b800937202 */ /* 0x000fe60000000f00 */
[----:B------:R1:W2:Y:S04]  /*1a170*/  MUFU.EX2 R198, R106 ;  /* 0x0000006a00c67308 */ /* 0x0002a80000000800 */
[--C-:B-1----:R-:W-:Y:S01]  /*1a180*/  FFMA.FTZ R106, R193, c[0x0][0x2d0], -R176.reuse ;  /* 0x0000b400c16a7a23 */ /* 0x102fe200000108b0 */
[----:B--2---:R-:W-:Y:S05]  /*1a190*/  F2FP.PACK_AB R111, R198, R199 ;  /* 0x000000c7c66f723e */ /* 0x004fea00000000ff */
[----:B------:R1:W2:Y:S02]  /*1a1a0*/  MUFU.EX2 R193, R106 ;  /* 0x0000006a00c17308 */ /* 0x0002a40000000800 */
[--C-:B-1----:R-:W-:Y:S01]  /*1a1b0*/  FFMA.FTZ R106, R145, c[0x0][0x2d0], -R176.reuse ;  /* 0x0000b400916a7a23 */ /* 0x102fe200000108b0 */
[----:B------:R-:W-:Y:S07]  /*1a1c0*/  MOV R145, R142 ;  /* 0x0000008e00917202 */ /* 0x000fee0000000f00 */
[----:B------:R1:W-:Y:S02]  /*1a1d0*/  MUFU.EX2 R192, R106 ;  /* 0x0000006a00c07308 */ /* 0x0003e40000000800 */
[----:B-1----:R-:W-:Y:S01]  /*1a1e0*/  FFMA.FTZ R106, R190, c[0x0][0x2d0], -R176 ;  /* 0x0000b400be6a7a23 */ /* 0x002fe200000108b0 */
[----:B--2---:R-:W-:Y:S07]  /*1a1f0*/  F2FP.PACK_AB R176, R195, R193 ;  /* 0x000000c1c3b0723e */ /* 0x004fee00000000ff */
[----:B------:R1:W-:Y:S02]  /*1a200*/  MUFU.EX2 R190, R106 ;  /* 0x0000006a00be7308 */ /* 0x0003e40000000800 */
[--C-:B-1----:R-:W-:Y:S08]  /*1a210*/  FFMA.FTZ R106, R185, c[0x0][0x2d0], -R2.reuse ;  /* 0x0000b400b96a7a23 */ /* 0x102ff00000010802 */
[----:B------:R1:W-:Y:S02]  /*1a220*/  MUFU.EX2 R185, R106 ;  /* 0x0000006a00b97308 */ /* 0x0003e40000000800 */
[--C-:B-1----:R-:W-:Y:S01]  /*1a230*/  FFMA.FTZ R106, R144, c[0x0][0x2d0], -R2.reuse ;  /* 0x0000b400906a7a23 */ /* 0x102fe20000010802 */
[----:B------:R-:W-:Y:S01]  /*1a240*/  MOV R144, R143 ;  /* 0x0000008f00907202 */ /* 0x000fe20000000f00 */
[----:B------:R-:W-:Y:S01]  /*1a250*/  FFMA.FTZ R2, R109, c[0x0][0x2d0], -R2 ;  /* 0x0000b4006d027a23 */ /* 0x000fe20000010802 */
[----:B------:R-:W-:Y:S05]  /*1a260*/  F2FP.PACK_AB R109, R201, R200 ;  /* 0x000000c8c96d723e */ /* 0x000fea00000000ff */
[----:B------:R-:W1:Y:S01]  /*1a270*/  MUFU.EX2 R184, R106 ;  /* 0x0000006a00b87308 */ /* 0x000e620000000800 */
[----:B------:R-:W2:Y:S01]  /*1a280*/  LDSM.16.MT88.4 R140, [R210+0xd00] ;  /* 0x000d0000d28c783b */ /* 0x000ea20000004200 */
[-C--:B----4-:R-:W-:Y:S07]  /*1a290*/  HMMA.16816.F32 R112, R108, R128.reuse, R4 ;  /* 0x000000806c70723c */ /* 0x090fee0000001804 */
[----:B------:R-:W4:Y:S01]  /*1a2a0*/  LDSM.16.MT88.4 R4, [R210+0x2d00] ;  /* 0x002d0000d204783b */ /* 0x000f220000004200 */
[----:B------:R1:W1:Y:S04]  /*1a2b0*/  MUFU.EX2 R106, R2 ;  /* 0x00000002006a7308 */ /* 0x0002680000000800 */
[----:B-1----:R-:W-:Y:S02]  /*1a2c0*/  MOV R2, R177 ;  /* 0x000000b100027202 */ /* 0x002fe40000000f00 */
[----:B------:R-:W-:Y:S01]  /*1a2d0*/  F2FP.PACK_AB R177, R184, R185 ;  /* 0x000000b9b8b1723e */ /* 0x000fe200000000ff */
[----:B---3--:R-:W-:Y:S01]  /*1a2e0*/  FFMA.FTZ R101, R101, R125, R179 ;  /* 0x0000007d65657223 */ /* 0x008fe200000100b3 */
        /* <DEDUP_REMOVED lines=9> */
[----:B------:R-:W3:Y:S03]  /*1a380*/  LDL.LU R18, [R1+0x20] ;  /* 0x0000200001127983 */ /* 0x000ee60000300800 */
[----:B------:R-:W-:Y:S01]  /*1a390*/  MOV R15, R137 ;  /* 0x00000089000f7202 */ /* 0x000fe20000000f00 */
[----:B------:R-:W5:Y:S01]  /*1a3a0*/  LDL.LU R19, [R1+0x24] ;  /* 0x0000240001137983 */ /* 0x000f620000300800 */
[----:B------:R-:W-:Y:S01]  /*1a3b0*/  MOV R13, R139 ;  /* 0x0000008b000d7202 */ /* 0x000fe20000000f00 */
[----:B------:R-:W-:Y:S01]  /*1a3c0*/  FADD.FTZ R11, R11, R100 ;  /* 0x000000640b0b7221 */ /* 0x000fe20000010000 */
[-C--:B--2---:R-:W-:Y:S04]  /*1a3d0*/  HMMA.16816.F32 R128, R108, R140.reuse, R20 ;  /* 0x0000008c6c80723c */ /* 0x084fe80000001814 */
        /* <DEDUP_REMOVED lines=26> */
[----:B------:R-:W-:Y:S04]  /*1a580*/  HMMA.16816.F32 R96, R108, R6, R96 ;  /* 0x000000066c60723c */ /* 0x000fe80000001860 */
[----:B---3--:R-:W-:Y:S02]  /*1a590*/  FFMA.FTZ R3, R3, R18, R17 ;  /* 0x0000001203037223 */ /* 0x008fe40000010011 */
        /* <DEDUP_REMOVED lines=65> */
.L_x_734:
        /* <DEDUP_REMOVED lines=153> */
.L_x_681:
        /* <DEDUP_REMOVED lines=153> */
.L_x_737:
        /* <DEDUP_REMOVED lines=11> */
[----:B------:R-:W-:Y:S01]  /*1bd80*/  IMAD R12, R29, 0x20, R52 ;  /* 0x000000201d0c7824 */ /* 0x000fe200078e0234 */
        /* <DEDUP_REMOVED lines=12> */
[----:B------:R-:W-:Y:S01]  /*1be50*/  LEA.HI R10, R52, R52, RZ, 0x1 ;  /* 0x00000034340a7211 */ /* 0x000fe200078f08ff */
[----:B------:R-:W-:Y:S01]  /*1be60*/  IMAD.WIDE.U32 R4, R69, c[0x0][0x490], R2 ;  /* 0x0001240045047a25 */ /* 0x000fe200078e0002 */
[----:B------:R-:W-:-:S02]  /*1be70*/  LOP3.LUT P0, RZ, R8, 0x3, RZ, 0xc0, !PT ;  /* 0x0000000308ff7812 */ /* 0x000fc4000780c0ff */
[----:B------:R-:W-:Y:S01]  /*1be80*/  LOP3.LUT R10, R10, 0x3fffffe, RZ, 0xc0, !PT ;  /* 0x03fffffe0a0a7812 */ /* 0x000fe200078ec0ff */
[----:B------:R-:W-:Y:S01]  /*1be90*/  IMAD.IADD R6, R16, 0x1, R6 ;  /* 0x0000000110067824 */ /* 0x000fe200078e0206 */
[----:B------:R-:W-:Y:S01]  /*1bea0*/  LEA.HI R13, R56, R55, RZ, 0x3 ;  /* 0x00000037380d7211 */ /* 0x000fe200078f18ff */
[C---:B------:R-:W-:Y:S02]  /*1beb0*/  IMAD R7, R2.reuse, c[0x0][0x3a4], R0 ;  /* 0x0000e90002077a24 */ /* 0x040fe400078e0200 */
[----:B------:R-:W-:-:S04]  /*1bec0*/  IMAD.WIDE.U32 R2, R2, c[0x0][0x3a0], RZ ;  /* 0x0000e80002027a25 */ /* 0x000fc800078e00ff */
[----:B-1----:R-:W-:Y:S02]  /*1bed0*/  IMAD R0, R21, 0x80, R6 ;  /* 0x0000008015007824 */ /* 0x002fe400078e0206 */
[----:B------:R-:W-:Y:S02]  /*1bee0*/  IMAD R9, R57, c[0x0][0x490], RZ ;  /* 0x0001240039097a24 */ /* 0x000fe400078e02ff */
[----:B------:R-:W-:Y:S01]  /*1bef0*/  IMAD.IADD R3, R3, 0x1, R7 ;  /* 0x0000000103037824 */ /* 0x000fe200078e0207 */
        /* <DEDUP_REMOVED lines=113> */
.L_x_739:
[----:B---3--:R-:W-:Y:S05]  /*1c610*/  BSYNC B0 ;  /* 0x0000000000007941 */ /* 0x008fea0003800000 */
.L_x_738:
        /* <DEDUP_REMOVED lines=23> */
.L_x_741:
[----:B------:R-:W-:Y:S05]  /*1c790*/  BSYNC B0 ;  /* 0x0000000000007941 */ /* 0x000fea0003800000 */
.L_x_740:
        /* <DEDUP_REMOVED lines=23> */
.L_x_743:
[----:B------:R-:W-:Y:S05]  /*1c910*/  BSYNC B0 ;  /* 0x0000000000007941 */ /* 0x000fea0003800000 */
.L_x_742:
        /* <DEDUP_REMOVED lines=24> */
.L_x_736:
        /* <DEDUP_REMOVED lines=19> */
.L_x_744:
        /* <DEDUP_REMOVED lines=40> */
.L_x_746:
[----:B------:R-:W-:Y:S05]  /*1ce50*/  BSYNC B0 ;  /* 0x0000000000007941 */ /* 0x000fea0003800000 */
.L_x_745:
        /* <DEDUP_REMOVED lines=64> */
.L_x_748:
[----:B------:R-:W-:Y:S05]  /*1d260*/  BSYNC B0 ;  /* 0x0000000000007941 */ /* 0x000fea0003800000 */
.L_x_747:
        /* <DEDUP_REMOVED lines=21> */
.L_x_750:
[----:B------:R-:W-:Y:S05]  /*1d3c0*/  BSYNC B0 ;  /* 0x0000000000007941 */ /* 0x000fea0003800000 */
.L_x_749:
        /* <DEDUP_REMOVED lines=21> */
.L_x_752:
[----:B------:R-:W-:Y:S05]  /*1d520*/  BSYNC B0 ;  /* 0x0000000000007941 */ /* 0x000fea0003800000 */
.L_x_751:
        /* <DEDUP_REMOVED lines=22> */
.L_x_753:
        /* <DEDUP_REMOVED lines=15> */
.L_x_764:


//--------------------- .nv.shared._ZN7cutlass13device_kernelIN5flash19enable_sm80_to_sm89INS1_16FlashAttnFwdSm80INS1_25CollectiveMainloopFwdSm80ILi4ELi1ELb0EN4cute5tupleIJNS5_1CILi128EEENS7_ILi64EEENS7_ILi96EEEEEELi96ENS_6half_tEfNS_4arch4Sm80ELb0ELb0ELb1ELb0ELb0ELb0ELb1ELb0EEENS1_21CollectiveEpilogueFwdINS6_IJS8_SA_S9_EEENS6_IJNS7_ILi1EEESI_SI_EEESC_SE_Li128ELb0ELb1ELb0ELb0EEENS1_19SingleTileSchedulerILb0ELb0ELb1ELi128EEEEEEEEEvNT_6ParamsE --------------------------
	.section	.nv.shared._ZN7cutlass13device_kernelIN5flash19enable_sm80_to_sm89INS1_16FlashAttnFwdSm80INS1_25CollectiveMainloopFwdSm80ILi4ELi1ELb0EN4cute5tupleIJNS5_1CILi128EEENS7_ILi64EEENS7_ILi96EEEEEELi96ENS_6half_tEfNS_4arch4Sm80ELb0ELb0ELb1ELb0ELb0ELb0ELb1ELb0EEENS1_21CollectiveEpilogueFwdINS6_IJS8_SA_S9_EEENS6_IJNS7_ILi1EEESI_SI_EEESC_SE_Li128ELb0ELb1ELb0ELb0EEENS1_19SingleTileSchedulerILb0ELb0ELb1ELi128EEEEEEEEEvNT_6ParamsE,"aw",@nobits
	.sectionflags	@""
	.align	16


//--------------------- .nv.global                --------------------------
	.section	.nv.global,"aw",@nobits
.nv.global:
	.type		_ZN73_INTERNAL_8741fe0a_37_flash_fwd_hdim96_fp16_softcap_sm80_cu_59c7631c_32664cute1_E,@object
	.size		_ZN73_INTERNAL_8741fe0a_37_flash_fwd_hdim96_fp16_softcap_sm80_cu_59c7631c_32664cute1_E,(_ZN73_INTERNAL_8741fe0a_37_flash_fwd_hdim96_fp16_softcap_sm80_cu_59c7631c_32664cuda3std3__45__cpo6cbeginE - _ZN73_INTERNAL_8741fe0a_37_flash_fwd_hdim96_fp16_softcap_sm80_cu_59c7631c_32664cute1_E)
_ZN73_INTERNAL_8741fe0a_37_flash_fwd_hdim96_fp16_softcap_sm80_cu_59c7631c_32664cute1_E:
	.zero		1
	.type		_ZN73_INTERNAL_8741fe0a_37_flash_fwd_hdim96_fp16_softcap_sm80_cu_59c7631c_32664cuda3std3__45__cpo6cbeginE,@object
	.size		_ZN73_INTERNAL_8741fe0a_37_flash_fwd_hdim96_fp16_softcap_sm80_cu_59c7631c_32664cuda3std3__45__cpo6cbeginE,(_ZN73_INTERNAL_8741fe0a_37_flash_fwd_hdim96_fp16_softcap_sm80_cu_59c7631c_32664cuda3std3__48in_placeE - _ZN73_INTERNAL_8741fe0a_37_flash_fwd_hdim96_fp16_softcap_sm80_cu_59c7631c_32664cuda3std3__45__cpo6cbeginE)
_ZN73_INTERNAL_8741fe0a_37_flash_fwd_hdim96_fp16_softcap_sm80_cu_59c7631c_32664cuda3std3__45__cpo6cbeginE:
	.zero		1
	.type		_ZN73_INTERNAL_8741fe0a_37_flash_fwd_hdim96_fp16_softcap_sm80_cu_59c7631c_32664cuda3std3__48in_placeE,@object
	.size		_ZN73_INTERNAL_8741fe0a_37_flash_fwd_hdim96_fp16_softcap_sm80_cu_59c7631c_32664cuda3std3__48in_placeE,(_ZN73_INTERNAL_8741fe0a_37_flash_fwd_hdim96_fp16_softcap_sm80_cu_59c7631c_32664cuda3std6ranges3__45__cpo9iter_moveE - _ZN73_INTERNAL_8741fe0a_37_flash_fwd_hdim96_fp16_softcap_sm80_cu_59c7631c_32664cuda3std3__48in_placeE)
_ZN73_INTERNAL_8741fe0a_37_flash_fwd_hdim96_fp16_softcap_sm80_cu_59c7631c_32664cuda3std3__48in_placeE:
	.zero		1
	.type		_ZN73_INTERNAL_8741fe0a_37_flash_fwd_hdim96_fp16_softcap_sm80_cu_59c7631c_32664cuda3std6ranges3__45__cpo9iter_moveE,@object
	.size		_ZN73_INTERNAL_8741fe0a_37_flash_fwd_hdim96_fp16_softcap_sm80_cu_59c7631c_32664cuda3std6ranges3__45__cpo9iter_moveE,(_ZN73_INTERNAL_8741fe0a_37_flash_fwd_hdim96_fp16_softcap_sm80_cu_59c7631c_32664cuda3std3__45__cpo5beginE - _ZN73_INTERNAL_8741fe0a_37_flash_fwd_hdim96_fp16_softcap_sm80_cu_59c7631c_32664cuda3std6ranges3__45__cpo9iter_moveE)
_ZN73_INTERNAL_8741fe0a_37_flash_fwd_hdim96_fp16_softcap_sm80_cu_59c7631c_32664cuda3std6ranges3__45__cpo9iter_moveE:
	.zero		1
	.type		_ZN73_INTERNAL_8741fe0a_37_flash_fwd_hdim96_fp16_softcap_sm80_cu_59c7631c_32664cuda3std3__45__cpo5beginE,@object
	.size		_ZN73_INTERNAL_8741fe0a_37_flash_fwd_hdim96_fp16_softcap_sm80_cu_59c7631c_32664cuda3std3__45__cpo5beginE,(_ZN73_INTERNAL_8741fe0a_37_flash_fwd_hdim96_fp16_softcap_sm80_cu_59c7631c_32664cuda3std3__475_GLOBAL__N__8741fe0a_37_flash_fwd_hdim96_fp16_softcap_sm80_cu_59c7631c_32666ignoreE - _ZN73_INTERNAL_8741fe0a_37_flash_fwd_hdim96_fp16_softcap_sm80_cu_59c7631c_32664cuda3std3__45__cpo5beginE)
_ZN73_INTERNAL_8741fe0a_37_flash_fwd_hdim96_fp16_softcap_sm80_cu_59c7631c_32664cuda3std3__45__cpo5beginE:
	.zero		1
	.type		_ZN73_INTERNAL_8741fe0a_37_flash_fwd_hdim96_fp16_softcap_sm80_cu_59c7631c_32664cuda3std3__475_GLOBAL__N__8741fe0a_37_flash_fwd_hdim96_fp16_softcap_sm80_cu_59c7631c_32666ignoreE,@object
	.size		_ZN73_INTERNAL_8741fe0a_37_flash_fwd_hdim96_fp16_softcap_sm80_cu_59c7631c_32664cuda3std3__475_GLOBAL__N__8741fe0a_37_flash_fwd_hdim96_fp16_softcap_sm80_cu_59c7631c_32666ignoreE,(_ZN73_INTERNAL_8741fe0a_37_flash_fwd_hdim96_fp16_softcap_sm80_cu_59c7631c_32664cute7productE - _ZN73_INTERNAL_8741fe0a_37_flash_fwd_hdim96_fp16_softcap_sm80_cu_59c7631c_32664cuda3std3__475_GLOBAL__N__8741fe0a_37_flash_fwd_hdim96_fp16_softcap_sm80_cu_59c7631c_32666ignoreE)
_ZN73_INTERNAL_8741fe0a_37_flash_fwd_hdim96_fp16_softcap_sm80_cu_59c7631c_32664cuda3std3__475_GLOBAL__N__8741fe0a_37_flash_fwd_hdim96_fp16_softcap_sm80_cu_59c7631c_32666ignoreE:
	.zero		1
	.type		_ZN73_INTERNAL_8741fe0a_37_flash_fwd_hdim96_fp16_softcap_sm80_cu_59c7631c_32664cute7productE,@object
	.size		_ZN73_INTERNAL_8741fe0a_37_flash_fwd_hdim96_fp16_softcap_sm80_cu_59c7631c_32664cute7productE,(_ZN73_INTERNAL_8741fe0a_37_flash_fwd_hdim96_fp16_softcap_sm80_cu_59c7631c_32664cuda3std3__45__cpo3endE - _ZN73_INTERNAL_8741fe0a_37_flash_fwd_hdim96_fp16_softcap_sm80_cu_59c7631c_32664cute7productE)
_ZN73_INTERNAL_8741fe0a_37_flash_fwd_hdim96_fp16_softcap_sm80_cu_59c7631c_32664cute7productE:
	.zero		1
	.type		_ZN73_INTERNAL_8741fe0a_37_flash_fwd_hdim96_fp16_softcap_sm80_cu_59c7631c_32664cuda3std3__45__cpo3endE,@object
	.size		_ZN73_INTERNAL_8741fe0a_37_flash_fwd_hdim96_fp16_softcap_sm80_cu_59c7631c_32664cuda3std3__45__cpo3endE,(_ZN73_INTERNAL_8741fe0a_37_flash_fwd_hdim96_fp16_softcap_sm80_cu_59c7631c_32664cuda3std3__419piecewise_constructE - _ZN73_INTERNAL_8741fe0a_37_flash_fwd_hdim96_fp16_softcap_sm80_cu_59c7631c_32664cuda3std3__45__cpo3endE)
_ZN73_INTERNAL_8741fe0a_37_flash_fwd_hdim96_fp16_softcap_sm80_cu_59c7631c_32664cuda3std3__45__cpo3endE:
	.zero		1
	.type		_ZN73_INTERNAL_8741fe0a_37_flash_fwd_hdim96_fp16_softcap_sm80_cu_59c7631c_32664cuda3std3__419piecewise_constructE,@object
	.size		_ZN73_INTERNAL_8741fe0a_37_flash_fwd_hdim96_fp16_softcap_sm80_cu_59c7631c_32664cuda3std3__419piecewise_constructE,(_ZN73_INTERNAL_8741fe0a_37_flash_fwd_hdim96_fp16_softcap_sm80_cu_59c7631c_32664cuda3std3__45__cpo4cendE - _ZN73_INTERNAL_8741fe0a_37_flash_fwd_hdim96_fp16_softcap_sm80_cu_59c7631c_32664cuda3std3__419piecewise_constructE)
_ZN73_INTERNAL_8741fe0a_37_flash_fwd_hdim96_fp16_softcap_sm80_cu_59c7631c_32664cuda3std3__419piecewise_constructE:
	.zero		1
	.type		_ZN73_INTERNAL_8741fe0a_37_flash_fwd_hdim96_fp16_softcap_sm80_cu_59c7631c_32664cuda3std3__45__cpo4cendE,@object
	.size		_ZN73_INTERNAL_8741fe0a_37_flash_fwd_hdim96_fp16_softcap_sm80_cu_59c7631c_32664cuda3std3__45__cpo4cendE,(_ZN73_INTERNAL_8741fe0a_37_flash_fwd_hdim96_fp16_softcap_sm80_cu_59c7631c_32664cuda3std6ranges3__45__cpo4swapE - _ZN73_INTERNAL_8741fe0a_37_flash_fwd_hdim96_fp16_softcap_sm80_cu_59c7631c_32664cuda3std3__45__cpo4cendE)
_ZN73_INTERNAL_8741fe0a_37_flash_fwd_hdim96_fp16_softcap_sm80_cu_59c7631c_32664cuda3std3__45__cpo4cendE:
	.zero		1
	.type		_ZN73_INTERNAL_8741fe0a_37_flash_fwd_hdim96_fp16_softcap_sm80_cu_59c7631c_32664cuda3std6ranges3__45__cpo4swapE,@object
	.size		_ZN73_INTERNAL_8741fe0a_37_flash_fwd_hdim96_fp16_softcap_sm80_cu_59c7631c_32664cuda3std6ranges3__45__cpo4swapE,(.L_7 - _ZN73_INTERNAL_8741fe0a_37_flash_fwd_hdim96_fp16_softcap_sm80_cu_59c7631c_32664cuda3std6ranges3__45__cpo4swapE)
_ZN73_INTERNAL_8741fe0a_37_flash_fwd_hdim96_fp16_softcap_sm80_cu_59c7631c_32664cuda3std6ranges3__45__cpo4swapE:
	.zero		1
.L_7:


//--------------------- .nv.shared._ZN7cutlass13device_kernelIN5flash19enable_sm80_to_sm89INS1_16FlashAttnFwdSm80INS1_25CollectiveMainloopFwdSm80ILi4ELi1ELb0EN4cute5tupleIJNS5_1CILi128EEENS7_ILi64EEENS7_ILi96EEEEEELi96ENS_6half_tEfNS_4arch4Sm80ELb0ELb0ELb1ELb1ELb0ELb0ELb1ELb0EEENS1_21CollectiveEpilogueFwdINS6_IJS8_SA_S9_EEENS6_IJNS7_ILi1EEESI_SI_EEESC_SE_Li128ELb1ELb1ELb0ELb0EEENS1_19SingleTileSchedulerILb1ELb0ELb1ELi128EEEEEEEEEvNT_6ParamsE --------------------------
	.section	.nv.shared._ZN7cutlass13device_kernelIN5flash19enable_sm80_to_sm89INS1_16FlashAttnFwdSm80INS1_25CollectiveMainloopFwdSm80ILi4ELi1ELb0EN4cute5tupleIJNS5_1CILi128EEENS7_ILi64EEENS7_ILi96EEEEEELi96ENS_6half_tEfNS_4arch4Sm80ELb0ELb0ELb1ELb1ELb0ELb0ELb1ELb0EEENS1_21CollectiveEpilogueFwdINS6_IJS8_SA_S9_EEENS6_IJNS7_ILi1EEESI_SI_EEESC_SE_Li128ELb1ELb1ELb0ELb0EEENS1_19SingleTileSchedulerILb1ELb0ELb1ELi128EEEEEEEEEvNT_6ParamsE,"aw",@nobits
	.sectionflags	@""
	.align	16


//--------------------- .nv.shared._ZN7cutlass13device_kernelIN5flash19enable_sm80_to_sm89INS1_16FlashAttnFwdSm80INS1_25CollectiveMainloopFwdSm80ILi4ELi1ELb0EN4cute5tupleIJNS5_1CILi128EEENS7_ILi64EEENS7_ILi96EEEEEELi96ENS_6half_tEfNS_4arch4Sm80ELb0ELb0ELb1ELb1ELb0ELb1ELb1ELb0EEENS1_21CollectiveEpilogueFwdINS6_IJS8_SA_S9_EEENS6_IJNS7_ILi1EEESI_SI_EEESC_SE_Li128ELb1ELb1ELb0ELb0EEENS1_19SingleTileSchedulerILb1ELb0ELb1ELi128EEEEEEEEEvNT_6ParamsE --------------------------
	.section	.nv.shared._ZN7cutlass13device_kernelIN5flash19enable_sm80_to_sm89INS1_16FlashAttnFwdSm80INS1_25CollectiveMainloopFwdSm80ILi4ELi1ELb0EN4cute5tupleIJNS5_1CILi128EEENS7_ILi64EEENS7_ILi96EEEEEELi96ENS_6half_tEfNS_4arch4Sm80ELb0ELb0ELb1ELb1ELb0ELb1ELb1ELb0EEENS1_21CollectiveEpilogueFwdINS6_IJS8_SA_S9_EEENS6_IJNS7_ILi1EEESI_SI_EEESC_SE_Li128ELb1ELb1ELb0ELb0EEENS1_19SingleTileSchedulerILb1ELb0ELb1ELi128EEEEEEEEEvNT_6ParamsE,"aw",@nobits
	.sectionflags	@""
	.align	16


//--------------------- .nv.shared._ZN7cutlass13device_kernelIN5flash19enable_sm80_to_sm89INS1_16FlashAttnFwdSm80INS1_25CollectiveMainloopFwdSm80ILi4ELi1ELb0EN4cute5tupleIJNS5_1CILi128EEENS7_ILi48EEENS7_ILi96EEEEEELi96ENS_6half_tEfNS_4arch4Sm80ELb0ELb1ELb1ELb0ELb0ELb0ELb1ELb0EEENS1_21CollectiveEpilogueFwdINS6_IJS8_SA_S9_EEENS6_IJNS7_ILi1EEESI_SI_EEESC_SE_Li128ELb0ELb1ELb0ELb0EEENS1_19SingleTileSchedulerILb0ELb0ELb1ELi128EEEEEEEEEvNT_6ParamsE --------------------------
	.section	.nv.shared._ZN7cutlass13device_kernelIN5flash19enable_sm80_to_sm89INS1_16FlashAttnFwdSm80INS1_25CollectiveMainloopFwdSm80ILi4ELi1ELb0EN4cute5tupleIJNS5_1CILi128EEENS7_ILi48EEENS7_ILi96EEEEEELi96ENS_6half_tEfNS_4arch4Sm80ELb0ELb1ELb1ELb0ELb0ELb0ELb1ELb0EEENS1_21CollectiveEpilogueFwdINS6_IJS8_SA_S9_EEENS6_IJNS7_ILi1EEESI_SI_EEESC_SE_Li128ELb0ELb1ELb0ELb0EEENS1_19SingleTileSchedulerILb0ELb0ELb1ELi128EEEEEEEEEvNT_6ParamsE,"aw",@nobits
	.sectionflags	@""
	.align	16


//--------------------- .nv.shared._ZN7cutlass13device_kernelIN5flash19enable_sm80_to_sm89INS1_16FlashAttnFwdSm80INS1_25CollectiveMainloopFwdSm80ILi4ELi1ELb0EN4cute5tupleIJNS5_1CILi128EEENS7_ILi48EEENS7_ILi96EEEEEELi96ENS_6half_tEfNS_4arch4Sm80ELb0ELb1ELb1ELb1ELb0ELb0ELb1ELb0EEENS1_21CollectiveEpilogueFwdINS6_IJS8_SA_S9_EEENS6_IJNS7_ILi1EEESI_SI_EEESC_SE_Li128ELb1ELb1ELb0ELb0EEENS1_19SingleTileSchedulerILb1ELb0ELb1ELi128EEEEEEEEEvNT_6ParamsE --------------------------
	.section	.nv.shared._ZN7cutlass13device_kernelIN5flash19enable_sm80_to_sm89INS1_16FlashAttnFwdSm80INS1_25CollectiveMainloopFwdSm80ILi4ELi1ELb0EN4cute5tupleIJNS5_1CILi128EEENS7_ILi48EEENS7_ILi96EEEEEELi96ENS_6half_tEfNS_4arch4Sm80ELb0ELb1ELb1ELb1ELb0ELb0ELb1ELb0EEENS1_21CollectiveEpilogueFwdINS6_IJS8_SA_S9_EEENS6_IJNS7_ILi1EEESI_SI_EEESC_SE_Li128ELb1ELb1ELb0ELb0EEENS1_19SingleTileSchedulerILb1ELb0ELb1ELi128EEEEEEEEEvNT_6ParamsE,"aw",@nobits
	.sectionflags	@""
	.align	16


//--------------------- .nv.shared._ZN7cutlass13device_kernelIN5flash19enable_sm80_to_sm89INS1_16FlashAttnFwdSm80INS1_25CollectiveMainloopFwdSm80ILi4ELi1ELb0EN4cute5tupleIJNS5_1CILi128EEENS7_ILi48EEENS7_ILi96EEEEEELi96ENS_6half_tEfNS_4arch4Sm80ELb0ELb1ELb1ELb1ELb0ELb1ELb1ELb0EEENS1_21CollectiveEpilogueFwdINS6_IJS8_SA_S9_EEENS6_IJNS7_ILi1EEESI_SI_EEESC_SE_Li128ELb1ELb1ELb0ELb0EEENS1_19SingleTileSchedulerILb1ELb0ELb1ELi128EEEEEEEEEvNT_6ParamsE --------------------------
	.section	.nv.shared._ZN7cutlass13device_kernelIN5flash19enable_sm80_to_sm89INS1_16FlashAttnFwdSm80INS1_25CollectiveMainloopFwdSm80ILi4ELi1ELb0EN4cute5tupleIJNS5_1CILi128EEENS7_ILi48EEENS7_ILi96EEEEEELi96ENS_6half_tEfNS_4arch4Sm80ELb0ELb1ELb1ELb1ELb0ELb1ELb1ELb0EEENS1_21CollectiveEpilogueFwdINS6_IJS8_SA_S9_EEENS6_IJNS7_ILi1EEESI_SI_EEESC_SE_Li128ELb1ELb1ELb0ELb0EEENS1_19SingleTileSchedulerILb1ELb0ELb1ELi128EEEEEEEEEvNT_6ParamsE,"aw",@nobits
	.sectionflags	@""
	.align	16


//--------------------- .nv.shared._ZN7cutlass13device_kernelIN5flash19enable_sm80_to_sm89INS1_16FlashAttnFwdSm80INS1_25CollectiveMainloopFwdSm80ILi4ELi1ELb0EN4cute5tupleIJNS5_1CILi128EEENS7_ILi64EEENS7_ILi96EEEEEELi96ENS_6half_tEfNS_4arch4Sm80ELb1ELb0ELb1ELb0ELb0ELb0ELb1ELb0EEENS1_21CollectiveEpilogueFwdINS6_IJS8_SA_S9_EEENS6_IJNS7_ILi1EEESI_SI_EEESC_SE_Li128ELb0ELb1ELb0ELb0EEENS1_30DynamicPersistentTileSchedulerILi128ELi128ELb0ELb1ELb0EEEEEEEEEvNT_6ParamsE --------------------------
	.section	.nv.shared._ZN7cutlass13device_kernelIN5flash19enable_sm80_to_sm89INS1_16FlashAttnFwdSm80INS1_25CollectiveMainloopFwdSm80ILi4ELi1ELb0EN4cute5tupleIJNS5_1CILi128EEENS7_ILi64EEENS7_ILi96EEEEEELi96ENS_6half_tEfNS_4arch4Sm80ELb1ELb0ELb1ELb0ELb0ELb0ELb1ELb0EEENS1_21CollectiveEpilogueFwdINS6_IJS8_SA_S9_EEENS6_IJNS7_ILi1EEESI_SI_EEESC_SE_Li128ELb0ELb1ELb0ELb0EEENS1_30DynamicPersistentTileSchedulerILi128ELi128ELb0ELb1ELb0EEEEEEEEEvNT_6ParamsE,"aw",@nobits
	.sectionflags	@""
	.align	16


//--------------------- .nv.shared._ZN7cutlass13device_kernelIN5flash19enable_sm80_to_sm89INS1_16FlashAttnFwdSm80INS1_25CollectiveMainloopFwdSm80ILi4ELi1ELb0EN4cute5tupleIJNS5_1CILi128EEENS7_ILi64EEENS7_ILi96EEEEEELi96ENS_6half_tEfNS_4arch4Sm80ELb1ELb0ELb1ELb1ELb0ELb0ELb1ELb0EEENS1_21CollectiveEpilogueFwdINS6_IJS8_SA_S9_EEENS6_IJNS7_ILi1EEESI_SI_EEESC_SE_Li128ELb1ELb1ELb0ELb0EEENS1_19SingleTileSchedulerILb1ELb0ELb1ELi128EEEEEEEEEvNT_6ParamsE --------------------------
	.section	.nv.shared._ZN7cutlass13device_kernelIN5flash19enable_sm80_to_sm89INS1_16FlashAttnFwdSm80INS1_25CollectiveMainloopFwdSm80ILi4ELi1ELb0EN4cute5tupleIJNS5_1CILi128EEENS7_ILi64EEENS7_ILi96EEEEEELi96ENS_6half_tEfNS_4arch4Sm80ELb1ELb0ELb1ELb1ELb0ELb0ELb1ELb0EEENS1_21CollectiveEpilogueFwdINS6_IJS8_SA_S9_EEENS6_IJNS7_ILi1EEESI_SI_EEESC_SE_Li128ELb1ELb1ELb0ELb0EEENS1_19SingleTileSchedulerILb1ELb0ELb1ELi128EEEEEEEEEvNT_6ParamsE,"aw",@nobits
	.sectionflags	@""
	.align	16


//--------------------- .nv.shared._ZN7cutlass13device_kernelIN5flash19enable_sm80_to_sm89INS1_16FlashAttnFwdSm80INS1_25CollectiveMainloopFwdSm80ILi4ELi1ELb0EN4cute5tupleIJNS5_1CILi128EEENS7_ILi64EEENS7_ILi96EEEEEELi96ENS_6half_tEfNS_4arch4Sm80ELb1ELb0ELb1ELb1ELb0ELb1ELb1ELb0EEENS1_21CollectiveEpilogueFwdINS6_IJS8_SA_S9_EEENS6_IJNS7_ILi1EEESI_SI_EEESC_SE_Li128ELb1ELb1ELb0ELb0EEENS1_19SingleTileSchedulerILb1ELb0ELb1ELi128EEEEEEEEEvNT_6ParamsE --------------------------
	.section	.nv.shared._ZN7cutlass13device_kernelIN5flash19enable_sm80_to_sm89INS1_16FlashAttnFwdSm80INS1_25CollectiveMainloopFwdSm80ILi4ELi1ELb0EN4cute5tupleIJNS5_1CILi128EEENS7_ILi64EEENS7_ILi96EEEEEELi96ENS_6half_tEfNS_4arch4Sm80ELb1ELb0ELb1ELb1ELb0ELb1ELb1ELb0EEENS1_21CollectiveEpilogueFwdINS6_IJS8_SA_S9_EEENS6_IJNS7_ILi1EEESI_SI_EEESC_SE_Li128ELb1ELb1ELb0ELb0EEENS1_19SingleTileSchedulerILb1ELb0ELb1ELi128EEEEEEEEEvNT_6ParamsE,"aw",@nobits
	.sectionflags	@""
	.align	16
